//
// Generated by NVIDIA NVVM Compiler
//
// Compiler Build ID: CL-36424714
// Cuda compilation tools, release 13.0, V13.0.88
// Based on NVVM 20.0.0
//

.version 9.0
.target sm_100
.address_size 64

	// .globl	default_function_kernel0
// _ZZ24default_function_kernel0E15pad_temp_shared has been demoted
// _ZZ24default_function_kernel0E13kernel_shared has been demoted
// _ZZ6conv2dPfPKfS_E5input has been demoted

.visible .entry default_function_kernel0(
	.param .u64 .ptr .align 1 default_function_kernel0_param_0,
	.param .u64 .ptr .align 1 default_function_kernel0_param_1,
	.param .u64 .ptr .align 1 default_function_kernel0_param_2
)
{
	.reg .pred 	%p<547>;
	.reg .b16 	%rs<283>;
	.reg .b32 	%r<1720>;
	.reg .b32 	%f<1225>;
	.reg .b64 	%rd<188>;
	// demoted variable
	.shared .align 4 .b8 _ZZ24default_function_kernel0E15pad_temp_shared[29696];
	// demoted variable
	.shared .align 4 .b8 _ZZ24default_function_kernel0E13kernel_shared[9216];
	mov.u32 	%r208, %tid.z;
	shl.b32 	%r209, %r208, 1;
	mov.u32 	%r210, %tid.x;
	mul.lo.s32 	%r211, %r210, 34;
	shl.b32 	%r212, %r208, 5;
	mov.u32 	%r213, %ctaid.y;
	mul.lo.s32 	%r214, %r213, 14;
	mov.u32 	%r215, %ctaid.x;
	mul.lo.s32 	%r216, %r215, 56;
	shl.b32 	%r217, %r208, 3;
	shl.b32 	%r218, %r208, 6;
	mul.lo.s32 	%r219, %r208, 192;
	cvt.u16.u32 	%rs1, %r211;
	mul.hi.u16 	%rs2, %rs1, 18079;
	shr.u16 	%rs3, %rs2, 8;
	cvt.u32.u16 	%r220, %rs3;
	add.s32 	%r1, %r209, %r220;
	shr.u16 	%rs4, %rs2, 4;
	cvt.u32.u16 	%r221, %rs4;
	add.s32 	%r2, %r212, %r221;
	add.s32 	%r222, %r211, -928;
	setp.lt.u32 	%p35, %r210, 28;
	selp.b32 	%r223, %r211, %r222, %p35;
	mul.hi.u32 	%r224, %r223, -1925330167;
	shr.u32 	%r225, %r224, 5;
	or.b32  	%r226, %r225, %r214;
	setp.eq.s32 	%p36, %r226, 0;
	add.s32 	%r227, %r225, %r214;
	setp.gt.u32 	%p37, %r227, 224;
	or.pred  	%p1, %p36, %p37;
	mul.lo.s16 	%rs5, %rs4, 58;
	sub.s16 	%rs6, %rs1, %rs5;
	cvt.u32.u16 	%r229, %rs6;
	or.b32  	%r3, %r216, %r229;
	add.s32 	%r4, %r216, %r229;
	mul.wide.u16 	%r230, %rs3, -15360;
	or.b32  	%r231, %r230, %r229;
	mad.lo.s32 	%r5, %r225, 224, %r231;
	or.b32  	%r232, %r211, 1;
	cvt.u16.u32 	%rs7, %r232;
	mul.hi.u16 	%rs8, %rs7, 18079;
	shr.u16 	%rs9, %rs8, 8;
	cvt.u32.u16 	%r233, %rs9;
	add.s32 	%r6, %r209, %r233;
	shr.u16 	%rs10, %rs8, 4;
	cvt.u32.u16 	%r234, %rs10;
	add.s32 	%r7, %r212, %r234;
	add.s32 	%r235, %r211, -927;
	selp.b32 	%r236, %r232, %r235, %p35;
	mul.hi.u32 	%r237, %r236, -1925330167;
	shr.u32 	%r238, %r237, 5;
	or.b32  	%r239, %r238, %r214;
	setp.eq.s32 	%p38, %r239, 0;
	add.s32 	%r240, %r238, %r214;
	setp.gt.u32 	%p39, %r240, 224;
	or.pred  	%p2, %p38, %p39;
	mul.lo.s16 	%rs11, %rs10, 58;
	sub.s16 	%rs12, %rs7, %rs11;
	cvt.u32.u16 	%r242, %rs12;
	add.s32 	%r8, %r216, %r242;
	mul.wide.u16 	%r243, %rs9, -15360;
	or.b32  	%r244, %r243, %r242;
	mad.lo.s32 	%r9, %r238, 224, %r244;
	add.s32 	%r245, %r211, 2;
	cvt.u16.u32 	%rs13, %r245;
	mul.hi.u16 	%rs14, %rs13, 18079;
	shr.u16 	%rs15, %rs14, 8;
	cvt.u32.u16 	%r246, %rs15;
	add.s32 	%r10, %r209, %r246;
	shr.u16 	%rs16, %rs14, 4;
	cvt.u32.u16 	%r247, %rs16;
	add.s32 	%r11, %r212, %r247;
	add.s32 	%r248, %r211, -926;
	selp.b32 	%r249, %r245, %r248, %p35;
	mul.hi.u32 	%r250, %r249, -1925330167;
	shr.u32 	%r251, %r250, 5;
	or.b32  	%r252, %r251, %r214;
	setp.eq.s32 	%p40, %r252, 0;
	add.s32 	%r253, %r251, %r214;
	setp.gt.u32 	%p41, %r253, 224;
	or.pred  	%p3, %p40, %p41;
	mul.lo.s16 	%rs17, %rs16, 58;
	sub.s16 	%rs18, %rs13, %rs17;
	cvt.u32.u16 	%r255, %rs18;
	or.b32  	%r12, %r216, %r255;
	add.s32 	%r13, %r216, %r255;
	mul.wide.u16 	%r256, %rs15, -15360;
	or.b32  	%r257, %r256, %r255;
	mad.lo.s32 	%r14, %r251, 224, %r257;
	add.s32 	%r258, %r211, 3;
	cvt.u16.u32 	%rs19, %r258;
	mul.hi.u16 	%rs20, %rs19, 18079;
	shr.u16 	%rs21, %rs20, 8;
	cvt.u32.u16 	%r259, %rs21;
	add.s32 	%r15, %r209, %r259;
	shr.u16 	%rs22, %rs20, 4;
	cvt.u32.u16 	%r260, %rs22;
	add.s32 	%r16, %r212, %r260;
	add.s32 	%r261, %r211, -925;
	selp.b32 	%r262, %r258, %r261, %p35;
	mul.hi.u32 	%r263, %r262, -1925330167;
	shr.u32 	%r264, %r263, 5;
	or.b32  	%r265, %r264, %r214;
	setp.eq.s32 	%p42, %r265, 0;
	add.s32 	%r266, %r264, %r214;
	setp.gt.u32 	%p43, %r266, 224;
	or.pred  	%p4, %p42, %p43;
	mul.lo.s16 	%rs23, %rs22, 58;
	sub.s16 	%rs24, %rs19, %rs23;
	cvt.u32.u16 	%r268, %rs24;
	add.s32 	%r17, %r216, %r268;
	mul.wide.u16 	%r269, %rs21, -15360;
	or.b32  	%r270, %r269, %r268;
	mad.lo.s32 	%r18, %r264, 224, %r270;
	add.s32 	%r271, %r211, 4;
	cvt.u16.u32 	%rs25, %r271;
	mul.hi.u16 	%rs26, %rs25, 18079;
	shr.u16 	%rs27, %rs26, 8;
	cvt.u32.u16 	%r272, %rs27;
	add.s32 	%r19, %r209, %r272;
	shr.u16 	%rs28, %rs26, 4;
	cvt.u32.u16 	%r273, %rs28;
	add.s32 	%r20, %r212, %r273;
	add.s32 	%r274, %r211, -924;
	selp.b32 	%r275, %r271, %r274, %p35;
	mul.hi.u32 	%r276, %r275, -1925330167;
	shr.u32 	%r277, %r276, 5;
	or.b32  	%r278, %r277, %r214;
	setp.eq.s32 	%p44, %r278, 0;
	add.s32 	%r279, %r277, %r214;
	setp.gt.u32 	%p45, %r279, 224;
	or.pred  	%p5, %p44, %p45;
	mul.lo.s16 	%rs29, %rs28, 58;
	sub.s16 	%rs30, %rs25, %rs29;
	cvt.u32.u16 	%r281, %rs30;
	or.b32  	%r21, %r216, %r281;
	add.s32 	%r22, %r216, %r281;
	mul.wide.u16 	%r282, %rs27, -15360;
	or.b32  	%r283, %r282, %r281;
	mad.lo.s32 	%r23, %r277, 224, %r283;
	add.s32 	%r284, %r211, 5;
	cvt.u16.u32 	%rs31, %r284;
	mul.hi.u16 	%rs32, %rs31, 18079;
	shr.u16 	%rs33, %rs32, 8;
	cvt.u32.u16 	%r285, %rs33;
	add.s32 	%r24, %r209, %r285;
	shr.u16 	%rs34, %rs32, 4;
	cvt.u32.u16 	%r286, %rs34;
	add.s32 	%r25, %r212, %r286;
	add.s32 	%r287, %r211, -923;
	selp.b32 	%r288, %r284, %r287, %p35;
	mul.hi.u32 	%r289, %r288, -1925330167;
	shr.u32 	%r290, %r289, 5;
	or.b32  	%r291, %r290, %r214;
	setp.eq.s32 	%p46, %r291, 0;
	add.s32 	%r292, %r290, %r214;
	setp.gt.u32 	%p47, %r292, 224;
	or.pred  	%p6, %p46, %p47;
	mul.lo.s16 	%rs35, %rs34, 58;
	sub.s16 	%rs36, %rs31, %rs35;
	cvt.u32.u16 	%r294, %rs36;
	add.s32 	%r26, %r216, %r294;
	mul.wide.u16 	%r295, %rs33, -15360;
	or.b32  	%r296, %r295, %r294;
	mad.lo.s32 	%r27, %r290, 224, %r296;
	add.s32 	%r297, %r211, 6;
	cvt.u16.u32 	%rs37, %r297;
	mul.hi.u16 	%rs38, %rs37, 18079;
	shr.u16 	%rs39, %rs38, 8;
	cvt.u32.u16 	%r298, %rs39;
	add.s32 	%r28, %r209, %r298;
	shr.u16 	%rs40, %rs38, 4;
	cvt.u32.u16 	%r299, %rs40;
	add.s32 	%r29, %r212, %r299;
	add.s32 	%r300, %r211, -922;
	selp.b32 	%r301, %r297, %r300, %p35;
	mul.hi.u32 	%r302, %r301, -1925330167;
	shr.u32 	%r303, %r302, 5;
	or.b32  	%r304, %r303, %r214;
	setp.eq.s32 	%p48, %r304, 0;
	add.s32 	%r305, %r303, %r214;
	setp.gt.u32 	%p49, %r305, 224;
	or.pred  	%p7, %p48, %p49;
	mul.lo.s16 	%rs41, %rs40, 58;
	sub.s16 	%rs42, %rs37, %rs41;
	cvt.u32.u16 	%r307, %rs42;
	or.b32  	%r30, %r216, %r307;
	add.s32 	%r31, %r216, %r307;
	mul.wide.u16 	%r308, %rs39, -15360;
	or.b32  	%r309, %r308, %r307;
	mad.lo.s32 	%r32, %r303, 224, %r309;
	add.s32 	%r310, %r211, 7;
	cvt.u16.u32 	%rs43, %r310;
	mul.hi.u16 	%rs44, %rs43, 18079;
	shr.u16 	%rs45, %rs44, 8;
	cvt.u32.u16 	%r311, %rs45;
	add.s32 	%r33, %r209, %r311;
	shr.u16 	%rs46, %rs44, 4;
	cvt.u32.u16 	%r312, %rs46;
	add.s32 	%r34, %r212, %r312;
	add.s32 	%r313, %r211, -921;
	selp.b32 	%r314, %r310, %r313, %p35;
	mul.hi.u32 	%r315, %r314, -1925330167;
	shr.u32 	%r316, %r315, 5;
	or.b32  	%r317, %r316, %r214;
	setp.eq.s32 	%p50, %r317, 0;
	add.s32 	%r318, %r316, %r214;
	setp.gt.u32 	%p51, %r318, 224;
	or.pred  	%p8, %p50, %p51;
	mul.lo.s16 	%rs47, %rs46, 58;
	sub.s16 	%rs48, %rs43, %rs47;
	cvt.u32.u16 	%r320, %rs48;
	add.s32 	%r35, %r216, %r320;
	mul.wide.u16 	%r321, %rs45, -15360;
	or.b32  	%r322, %r321, %r320;
	mad.lo.s32 	%r36, %r316, 224, %r322;
	add.s32 	%r323, %r211, 8;
	cvt.u16.u32 	%rs49, %r323;
	mul.hi.u16 	%rs50, %rs49, 18079;
	shr.u16 	%rs51, %rs50, 8;
	cvt.u32.u16 	%r324, %rs51;
	add.s32 	%r37, %r209, %r324;
	shr.u16 	%rs52, %rs50, 4;
	cvt.u32.u16 	%r325, %rs52;
	add.s32 	%r38, %r212, %r325;
	add.s32 	%r326, %r211, -920;
	selp.b32 	%r327, %r323, %r326, %p35;
	mul.hi.u32 	%r328, %r327, -1925330167;
	shr.u32 	%r329, %r328, 5;
	or.b32  	%r330, %r329, %r214;
	setp.eq.s32 	%p52, %r330, 0;
	add.s32 	%r331, %r329, %r214;
	setp.gt.u32 	%p53, %r331, 224;
	or.pred  	%p9, %p52, %p53;
	mul.lo.s16 	%rs53, %rs52, 58;
	sub.s16 	%rs54, %rs49, %rs53;
	cvt.u32.u16 	%r333, %rs54;
	or.b32  	%r39, %r216, %r333;
	add.s32 	%r40, %r216, %r333;
	mul.wide.u16 	%r334, %rs51, -15360;
	or.b32  	%r335, %r334, %r333;
	mad.lo.s32 	%r41, %r329, 224, %r335;
	add.s32 	%r336, %r211, 9;
	cvt.u16.u32 	%rs55, %r336;
	mul.hi.u16 	%rs56, %rs55, 18079;
	shr.u16 	%rs57, %rs56, 8;
	cvt.u32.u16 	%r337, %rs57;
	add.s32 	%r42, %r209, %r337;
	shr.u16 	%rs58, %rs56, 4;
	cvt.u32.u16 	%r338, %rs58;
	add.s32 	%r43, %r212, %r338;
	add.s32 	%r339, %r211, -919;
	selp.b32 	%r340, %r336, %r339, %p35;
	mul.hi.u32 	%r341, %r340, -1925330167;
	shr.u32 	%r342, %r341, 5;
	or.b32  	%r343, %r342, %r214;
	setp.eq.s32 	%p54, %r343, 0;
	add.s32 	%r344, %r342, %r214;
	setp.gt.u32 	%p55, %r344, 224;
	or.pred  	%p10, %p54, %p55;
	mul.lo.s16 	%rs59, %rs58, 58;
	sub.s16 	%rs60, %rs55, %rs59;
	cvt.u32.u16 	%r346, %rs60;
	add.s32 	%r44, %r216, %r346;
	mul.wide.u16 	%r347, %rs57, -15360;
	or.b32  	%r348, %r347, %r346;
	mad.lo.s32 	%r45, %r342, 224, %r348;
	add.s32 	%r349, %r211, 10;
	cvt.u16.u32 	%rs61, %r349;
	mul.hi.u16 	%rs62, %rs61, 18079;
	shr.u16 	%rs63, %rs62, 8;
	cvt.u32.u16 	%r350, %rs63;
	add.s32 	%r46, %r209, %r350;
	shr.u16 	%rs64, %rs62, 4;
	cvt.u32.u16 	%r351, %rs64;
	add.s32 	%r47, %r212, %r351;
	add.s32 	%r352, %r211, -918;
	setp.lt.u32 	%p56, %r210, 27;
	selp.b32 	%r353, %r349, %r352, %p56;
	mul.hi.u32 	%r354, %r353, -1925330167;
	shr.u32 	%r355, %r354, 5;
	or.b32  	%r356, %r355, %r214;
	setp.eq.s32 	%p57, %r356, 0;
	add.s32 	%r357, %r355, %r214;
	setp.gt.u32 	%p58, %r357, 224;
	or.pred  	%p11, %p57, %p58;
	mul.lo.s16 	%rs65, %rs64, 58;
	sub.s16 	%rs66, %rs61, %rs65;
	cvt.u32.u16 	%r359, %rs66;
	or.b32  	%r48, %r216, %r359;
	add.s32 	%r49, %r216, %r359;
	mul.wide.u16 	%r360, %rs63, -15360;
	or.b32  	%r361, %r360, %r359;
	mad.lo.s32 	%r50, %r355, 224, %r361;
	add.s32 	%r362, %r211, 11;
	cvt.u16.u32 	%rs67, %r362;
	mul.hi.u16 	%rs68, %rs67, 18079;
	shr.u16 	%rs69, %rs68, 8;
	cvt.u32.u16 	%r363, %rs69;
	add.s32 	%r51, %r209, %r363;
	shr.u16 	%rs70, %rs68, 4;
	cvt.u32.u16 	%r364, %rs70;
	add.s32 	%r52, %r212, %r364;
	add.s32 	%r365, %r211, -917;
	selp.b32 	%r366, %r362, %r365, %p56;
	mul.hi.u32 	%r367, %r366, -1925330167;
	shr.u32 	%r368, %r367, 5;
	or.b32  	%r369, %r368, %r214;
	setp.eq.s32 	%p59, %r369, 0;
	add.s32 	%r370, %r368, %r214;
	setp.gt.u32 	%p60, %r370, 224;
	or.pred  	%p12, %p59, %p60;
	mul.lo.s16 	%rs71, %rs70, 58;
	sub.s16 	%rs72, %rs67, %rs71;
	cvt.u32.u16 	%r372, %rs72;
	add.s32 	%r53, %r216, %r372;
	mul.wide.u16 	%r373, %rs69, -15360;
	or.b32  	%r374, %r373, %r372;
	mad.lo.s32 	%r54, %r368, 224, %r374;
	add.s32 	%r375, %r211, 12;
	cvt.u16.u32 	%rs73, %r375;
	mul.hi.u16 	%rs74, %rs73, 18079;
	shr.u16 	%rs75, %rs74, 8;
	cvt.u32.u16 	%r376, %rs75;
	add.s32 	%r55, %r209, %r376;
	shr.u16 	%rs76, %rs74, 4;
	cvt.u32.u16 	%r377, %rs76;
	add.s32 	%r56, %r212, %r377;
	add.s32 	%r378, %r211, -916;
	selp.b32 	%r379, %r375, %r378, %p56;
	mul.hi.u32 	%r380, %r379, -1925330167;
	shr.u32 	%r381, %r380, 5;
	or.b32  	%r382, %r381, %r214;
	setp.eq.s32 	%p61, %r382, 0;
	add.s32 	%r383, %r381, %r214;
	setp.gt.u32 	%p62, %r383, 224;
	or.pred  	%p13, %p61, %p62;
	mul.lo.s16 	%rs77, %rs76, 58;
	sub.s16 	%rs78, %rs73, %rs77;
	cvt.u32.u16 	%r385, %rs78;
	or.b32  	%r57, %r216, %r385;
	add.s32 	%r58, %r216, %r385;
	mul.wide.u16 	%r386, %rs75, -15360;
	or.b32  	%r387, %r386, %r385;
	mad.lo.s32 	%r59, %r381, 224, %r387;
	add.s32 	%r388, %r211, 13;
	cvt.u16.u32 	%rs79, %r388;
	mul.hi.u16 	%rs80, %rs79, 18079;
	shr.u16 	%rs81, %rs80, 8;
	cvt.u32.u16 	%r389, %rs81;
	add.s32 	%r60, %r209, %r389;
	shr.u16 	%rs82, %rs80, 4;
	cvt.u32.u16 	%r390, %rs82;
	add.s32 	%r61, %r212, %r390;
	add.s32 	%r391, %r211, -915;
	selp.b32 	%r392, %r388, %r391, %p56;
	mul.hi.u32 	%r393, %r392, -1925330167;
	shr.u32 	%r394, %r393, 5;
	or.b32  	%r395, %r394, %r214;
	setp.eq.s32 	%p63, %r395, 0;
	add.s32 	%r396, %r394, %r214;
	setp.gt.u32 	%p64, %r396, 224;
	or.pred  	%p14, %p63, %p64;
	mul.lo.s16 	%rs83, %rs82, 58;
	sub.s16 	%rs84, %rs79, %rs83;
	cvt.u32.u16 	%r398, %rs84;
	add.s32 	%r62, %r216, %r398;
	mul.wide.u16 	%r399, %rs81, -15360;
	or.b32  	%r400, %r399, %r398;
	mad.lo.s32 	%r63, %r394, 224, %r400;
	add.s32 	%r401, %r211, 14;
	cvt.u16.u32 	%rs85, %r401;
	mul.hi.u16 	%rs86, %rs85, 18079;
	shr.u16 	%rs87, %rs86, 8;
	cvt.u32.u16 	%r402, %rs87;
	add.s32 	%r64, %r209, %r402;
	shr.u16 	%rs88, %rs86, 4;
	cvt.u32.u16 	%r403, %rs88;
	add.s32 	%r65, %r212, %r403;
	add.s32 	%r404, %r211, -914;
	selp.b32 	%r405, %r401, %r404, %p56;
	mul.hi.u32 	%r406, %r405, -1925330167;
	shr.u32 	%r407, %r406, 5;
	or.b32  	%r408, %r407, %r214;
	setp.eq.s32 	%p65, %r408, 0;
	add.s32 	%r409, %r407, %r214;
	setp.gt.u32 	%p66, %r409, 224;
	or.pred  	%p15, %p65, %p66;
	mul.lo.s16 	%rs89, %rs88, 58;
	sub.s16 	%rs90, %rs85, %rs89;
	cvt.u32.u16 	%r411, %rs90;
	or.b32  	%r66, %r216, %r411;
	add.s32 	%r67, %r216, %r411;
	mul.wide.u16 	%r412, %rs87, -15360;
	or.b32  	%r413, %r412, %r411;
	mad.lo.s32 	%r68, %r407, 224, %r413;
	add.s32 	%r414, %r211, 15;
	cvt.u16.u32 	%rs91, %r414;
	mul.hi.u16 	%rs92, %rs91, 18079;
	shr.u16 	%rs93, %rs92, 8;
	cvt.u32.u16 	%r415, %rs93;
	add.s32 	%r69, %r209, %r415;
	shr.u16 	%rs94, %rs92, 4;
	cvt.u32.u16 	%r416, %rs94;
	add.s32 	%r70, %r212, %r416;
	add.s32 	%r417, %r211, -913;
	selp.b32 	%r418, %r414, %r417, %p56;
	mul.hi.u32 	%r419, %r418, -1925330167;
	shr.u32 	%r420, %r419, 5;
	or.b32  	%r421, %r420, %r214;
	setp.eq.s32 	%p67, %r421, 0;
	add.s32 	%r422, %r420, %r214;
	setp.gt.u32 	%p68, %r422, 224;
	or.pred  	%p16, %p67, %p68;
	mul.lo.s16 	%rs95, %rs94, 58;
	sub.s16 	%rs96, %rs91, %rs95;
	cvt.u32.u16 	%r424, %rs96;
	add.s32 	%r71, %r216, %r424;
	mul.wide.u16 	%r425, %rs93, -15360;
	or.b32  	%r426, %r425, %r424;
	mad.lo.s32 	%r72, %r420, 224, %r426;
	add.s32 	%r427, %r211, 16;
	cvt.u16.u32 	%rs97, %r427;
	mul.hi.u16 	%rs98, %rs97, 18079;
	shr.u16 	%rs99, %rs98, 8;
	cvt.u32.u16 	%r428, %rs99;
	add.s32 	%r73, %r209, %r428;
	shr.u16 	%rs100, %rs98, 4;
	cvt.u32.u16 	%r429, %rs100;
	add.s32 	%r74, %r212, %r429;
	add.s32 	%r430, %r211, -912;
	selp.b32 	%r431, %r427, %r430, %p56;
	mul.hi.u32 	%r432, %r431, -1925330167;
	shr.u32 	%r433, %r432, 5;
	or.b32  	%r434, %r433, %r214;
	setp.eq.s32 	%p69, %r434, 0;
	add.s32 	%r435, %r433, %r214;
	setp.gt.u32 	%p70, %r435, 224;
	or.pred  	%p17, %p69, %p70;
	mul.lo.s16 	%rs101, %rs100, 58;
	sub.s16 	%rs102, %rs97, %rs101;
	cvt.u32.u16 	%r437, %rs102;
	or.b32  	%r75, %r216, %r437;
	add.s32 	%r76, %r216, %r437;
	mul.wide.u16 	%r438, %rs99, -15360;
	or.b32  	%r439, %r438, %r437;
	mad.lo.s32 	%r77, %r433, 224, %r439;
	add.s32 	%r440, %r211, 17;
	cvt.u16.u32 	%rs103, %r440;
	mul.hi.u16 	%rs104, %rs103, 18079;
	shr.u16 	%rs105, %rs104, 8;
	cvt.u32.u16 	%r441, %rs105;
	add.s32 	%r78, %r209, %r441;
	shr.u16 	%rs106, %rs104, 4;
	cvt.u32.u16 	%r442, %rs106;
	add.s32 	%r79, %r212, %r442;
	add.s32 	%r443, %r211, -911;
	selp.b32 	%r444, %r440, %r443, %p56;
	mul.hi.u32 	%r445, %r444, -1925330167;
	shr.u32 	%r446, %r445, 5;
	or.b32  	%r447, %r446, %r214;
	setp.eq.s32 	%p71, %r447, 0;
	add.s32 	%r448, %r446, %r214;
	setp.gt.u32 	%p72, %r448, 224;
	or.pred  	%p18, %p71, %p72;
	mul.lo.s16 	%rs107, %rs106, 58;
	sub.s16 	%rs108, %rs103, %rs107;
	cvt.u32.u16 	%r450, %rs108;
	add.s32 	%r80, %r216, %r450;
	mul.wide.u16 	%r451, %rs105, -15360;
	or.b32  	%r452, %r451, %r450;
	mad.lo.s32 	%r81, %r446, 224, %r452;
	add.s32 	%r453, %r211, 18;
	cvt.u16.u32 	%rs109, %r453;
	mul.hi.u16 	%rs110, %rs109, 18079;
	shr.u16 	%rs111, %rs110, 8;
	cvt.u32.u16 	%r454, %rs111;
	add.s32 	%r82, %r209, %r454;
	shr.u16 	%rs112, %rs110, 4;
	cvt.u32.u16 	%r455, %rs112;
	add.s32 	%r83, %r212, %r455;
	add.s32 	%r456, %r211, -910;
	selp.b32 	%r457, %r453, %r456, %p56;
	mul.hi.u32 	%r458, %r457, -1925330167;
	shr.u32 	%r459, %r458, 5;
	or.b32  	%r460, %r459, %r214;
	setp.eq.s32 	%p73, %r460, 0;
	add.s32 	%r461, %r459, %r214;
	setp.gt.u32 	%p74, %r461, 224;
	or.pred  	%p19, %p73, %p74;
	mul.lo.s16 	%rs113, %rs112, 58;
	sub.s16 	%rs114, %rs109, %rs113;
	cvt.u32.u16 	%r463, %rs114;
	or.b32  	%r84, %r216, %r463;
	add.s32 	%r85, %r216, %r463;
	mul.wide.u16 	%r464, %rs111, -15360;
	or.b32  	%r465, %r464, %r463;
	mad.lo.s32 	%r86, %r459, 224, %r465;
	add.s32 	%r466, %r211, 19;
	cvt.u16.u32 	%rs115, %r466;
	mul.hi.u16 	%rs116, %rs115, 18079;
	shr.u16 	%rs117, %rs116, 8;
	cvt.u32.u16 	%r467, %rs117;
	add.s32 	%r87, %r209, %r467;
	shr.u16 	%rs118, %rs116, 4;
	cvt.u32.u16 	%r468, %rs118;
	add.s32 	%r88, %r212, %r468;
	add.s32 	%r469, %r211, -909;
	selp.b32 	%r470, %r466, %r469, %p56;
	mul.hi.u32 	%r471, %r470, -1925330167;
	shr.u32 	%r472, %r471, 5;
	or.b32  	%r473, %r472, %r214;
	setp.eq.s32 	%p75, %r473, 0;
	add.s32 	%r474, %r472, %r214;
	setp.gt.u32 	%p76, %r474, 224;
	or.pred  	%p20, %p75, %p76;
	mul.lo.s16 	%rs119, %rs118, 58;
	sub.s16 	%rs120, %rs115, %rs119;
	cvt.u32.u16 	%r476, %rs120;
	add.s32 	%r89, %r216, %r476;
	mul.wide.u16 	%r477, %rs117, -15360;
	or.b32  	%r478, %r477, %r476;
	mad.lo.s32 	%r90, %r472, 224, %r478;
	add.s32 	%r479, %r211, 20;
	cvt.u16.u32 	%rs121, %r479;
	mul.hi.u16 	%rs122, %rs121, 18079;
	shr.u16 	%rs123, %rs122, 8;
	cvt.u32.u16 	%r480, %rs123;
	add.s32 	%r91, %r209, %r480;
	shr.u16 	%rs124, %rs122, 4;
	cvt.u32.u16 	%r481, %rs124;
	add.s32 	%r92, %r212, %r481;
	add.s32 	%r482, %r211, -908;
	selp.b32 	%r483, %r479, %r482, %p56;
	mul.hi.u32 	%r484, %r483, -1925330167;
	shr.u32 	%r485, %r484, 5;
	or.b32  	%r486, %r485, %r214;
	setp.eq.s32 	%p77, %r486, 0;
	add.s32 	%r487, %r485, %r214;
	setp.gt.u32 	%p78, %r487, 224;
	or.pred  	%p21, %p77, %p78;
	mul.lo.s16 	%rs125, %rs124, 58;
	sub.s16 	%rs126, %rs121, %rs125;
	cvt.u32.u16 	%r489, %rs126;
	or.b32  	%r93, %r216, %r489;
	add.s32 	%r94, %r216, %r489;
	mul.wide.u16 	%r490, %rs123, -15360;
	or.b32  	%r491, %r490, %r489;
	mad.lo.s32 	%r95, %r485, 224, %r491;
	add.s32 	%r492, %r211, 21;
	cvt.u16.u32 	%rs127, %r492;
	mul.hi.u16 	%rs128, %rs127, 18079;
	shr.u16 	%rs129, %rs128, 8;
	cvt.u32.u16 	%r493, %rs129;
	add.s32 	%r96, %r209, %r493;
	shr.u16 	%rs130, %rs128, 4;
	cvt.u32.u16 	%r494, %rs130;
	add.s32 	%r97, %r212, %r494;
	add.s32 	%r495, %r211, -907;
	selp.b32 	%r496, %r492, %r495, %p56;
	mul.hi.u32 	%r497, %r496, -1925330167;
	shr.u32 	%r498, %r497, 5;
	or.b32  	%r499, %r498, %r214;
	setp.eq.s32 	%p79, %r499, 0;
	add.s32 	%r500, %r498, %r214;
	setp.gt.u32 	%p80, %r500, 224;
	or.pred  	%p22, %p79, %p80;
	mul.lo.s16 	%rs131, %rs130, 58;
	sub.s16 	%rs132, %rs127, %rs131;
	cvt.u32.u16 	%r502, %rs132;
	add.s32 	%r98, %r216, %r502;
	mul.wide.u16 	%r503, %rs129, -15360;
	or.b32  	%r504, %r503, %r502;
	mad.lo.s32 	%r99, %r498, 224, %r504;
	add.s32 	%r505, %r211, 22;
	cvt.u16.u32 	%rs133, %r505;
	mul.hi.u16 	%rs134, %rs133, 18079;
	shr.u16 	%rs135, %rs134, 8;
	cvt.u32.u16 	%r506, %rs135;
	add.s32 	%r100, %r209, %r506;
	shr.u16 	%rs136, %rs134, 4;
	cvt.u32.u16 	%r507, %rs136;
	add.s32 	%r101, %r212, %r507;
	add.s32 	%r508, %r211, -906;
	selp.b32 	%r509, %r505, %r508, %p56;
	mul.hi.u32 	%r510, %r509, -1925330167;
	shr.u32 	%r511, %r510, 5;
	or.b32  	%r512, %r511, %r214;
	setp.eq.s32 	%p81, %r512, 0;
	add.s32 	%r513, %r511, %r214;
	setp.gt.u32 	%p82, %r513, 224;
	or.pred  	%p23, %p81, %p82;
	mul.lo.s16 	%rs137, %rs136, 58;
	sub.s16 	%rs138, %rs133, %rs137;
	cvt.u32.u16 	%r515, %rs138;
	or.b32  	%r102, %r216, %r515;
	add.s32 	%r103, %r216, %r515;
	mul.wide.u16 	%r516, %rs135, -15360;
	or.b32  	%r517, %r516, %r515;
	mad.lo.s32 	%r104, %r511, 224, %r517;
	add.s32 	%r518, %r211, 23;
	cvt.u16.u32 	%rs139, %r518;
	mul.hi.u16 	%rs140, %rs139, 18079;
	shr.u16 	%rs141, %rs140, 8;
	cvt.u32.u16 	%r519, %rs141;
	add.s32 	%r105, %r209, %r519;
	shr.u16 	%rs142, %rs140, 4;
	cvt.u32.u16 	%r520, %rs142;
	add.s32 	%r106, %r212, %r520;
	add.s32 	%r521, %r211, -905;
	selp.b32 	%r522, %r518, %r521, %p56;
	mul.hi.u32 	%r523, %r522, -1925330167;
	shr.u32 	%r524, %r523, 5;
	or.b32  	%r525, %r524, %r214;
	setp.eq.s32 	%p83, %r525, 0;
	add.s32 	%r526, %r524, %r214;
	setp.gt.u32 	%p84, %r526, 224;
	or.pred  	%p24, %p83, %p84;
	mul.lo.s16 	%rs143, %rs142, 58;
	sub.s16 	%rs144, %rs139, %rs143;
	cvt.u32.u16 	%r528, %rs144;
	add.s32 	%r107, %r216, %r528;
	mul.wide.u16 	%r529, %rs141, -15360;
	or.b32  	%r530, %r529, %r528;
	mad.lo.s32 	%r108, %r524, 224, %r530;
	add.s32 	%r531, %r211, 24;
	cvt.u16.u32 	%rs145, %r531;
	mul.hi.u16 	%rs146, %rs145, 18079;
	shr.u16 	%rs147, %rs146, 8;
	cvt.u32.u16 	%r532, %rs147;
	add.s32 	%r109, %r209, %r532;
	shr.u16 	%rs148, %rs146, 4;
	cvt.u32.u16 	%r533, %rs148;
	add.s32 	%r110, %r212, %r533;
	add.s32 	%r534, %r211, -904;
	selp.b32 	%r535, %r531, %r534, %p56;
	mul.hi.u32 	%r536, %r535, -1925330167;
	shr.u32 	%r537, %r536, 5;
	or.b32  	%r538, %r537, %r214;
	setp.eq.s32 	%p85, %r538, 0;
	add.s32 	%r539, %r537, %r214;
	setp.gt.u32 	%p86, %r539, 224;
	or.pred  	%p25, %p85, %p86;
	mul.lo.s16 	%rs149, %rs148, 58;
	sub.s16 	%rs150, %rs145, %rs149;
	cvt.u32.u16 	%r541, %rs150;
	or.b32  	%r111, %r216, %r541;
	add.s32 	%r112, %r216, %r541;
	mul.wide.u16 	%r542, %rs147, -15360;
	or.b32  	%r543, %r542, %r541;
	mad.lo.s32 	%r113, %r537, 224, %r543;
	add.s32 	%r544, %r211, 25;
	cvt.u16.u32 	%rs151, %r544;
	mul.hi.u16 	%rs152, %rs151, 18079;
	shr.u16 	%rs153, %rs152, 8;
	cvt.u32.u16 	%r545, %rs153;
	add.s32 	%r114, %r209, %r545;
	shr.u16 	%rs154, %rs152, 4;
	cvt.u32.u16 	%r546, %rs154;
	add.s32 	%r115, %r212, %r546;
	add.s32 	%r547, %r211, -903;
	selp.b32 	%r548, %r544, %r547, %p56;
	mul.hi.u32 	%r549, %r548, -1925330167;
	shr.u32 	%r550, %r549, 5;
	or.b32  	%r551, %r550, %r214;
	setp.eq.s32 	%p87, %r551, 0;
	add.s32 	%r552, %r550, %r214;
	setp.gt.u32 	%p88, %r552, 224;
	or.pred  	%p26, %p87, %p88;
	mul.lo.s16 	%rs155, %rs154, 58;
	sub.s16 	%rs156, %rs151, %rs155;
	cvt.u32.u16 	%r554, %rs156;
	add.s32 	%r116, %r216, %r554;
	mul.wide.u16 	%r555, %rs153, -15360;
	or.b32  	%r556, %r555, %r554;
	mad.lo.s32 	%r117, %r550, 224, %r556;
	add.s32 	%r557, %r211, 26;
	cvt.u16.u32 	%rs157, %r557;
	mul.hi.u16 	%rs158, %rs157, 18079;
	shr.u16 	%rs159, %rs158, 8;
	cvt.u32.u16 	%r558, %rs159;
	add.s32 	%r118, %r209, %r558;
	shr.u16 	%rs160, %rs158, 4;
	cvt.u32.u16 	%r559, %rs160;
	add.s32 	%r119, %r212, %r559;
	add.s32 	%r560, %r211, -902;
	selp.b32 	%r561, %r557, %r560, %p56;
	mul.hi.u32 	%r562, %r561, -1925330167;
	shr.u32 	%r563, %r562, 5;
	or.b32  	%r564, %r563, %r214;
	setp.eq.s32 	%p89, %r564, 0;
	add.s32 	%r565, %r563, %r214;
	setp.gt.u32 	%p90, %r565, 224;
	or.pred  	%p27, %p89, %p90;
	mul.lo.s16 	%rs161, %rs160, 58;
	sub.s16 	%rs162, %rs157, %rs161;
	cvt.u32.u16 	%r567, %rs162;
	or.b32  	%r120, %r216, %r567;
	add.s32 	%r121, %r216, %r567;
	mul.wide.u16 	%r568, %rs159, -15360;
	or.b32  	%r569, %r568, %r567;
	mad.lo.s32 	%r122, %r563, 224, %r569;
	add.s32 	%r570, %r211, 27;
	cvt.u16.u32 	%rs163, %r570;
	mul.hi.u16 	%rs164, %rs163, 18079;
	shr.u16 	%rs165, %rs164, 8;
	cvt.u32.u16 	%r571, %rs165;
	add.s32 	%r123, %r209, %r571;
	shr.u16 	%rs166, %rs164, 4;
	cvt.u32.u16 	%r572, %rs166;
	add.s32 	%r124, %r212, %r572;
	add.s32 	%r573, %r211, -901;
	selp.b32 	%r574, %r570, %r573, %p56;
	mul.hi.u32 	%r575, %r574, -1925330167;
	shr.u32 	%r576, %r575, 5;
	or.b32  	%r577, %r576, %r214;
	setp.eq.s32 	%p91, %r577, 0;
	add.s32 	%r578, %r576, %r214;
	setp.gt.u32 	%p92, %r578, 224;
	or.pred  	%p28, %p91, %p92;
	mul.lo.s16 	%rs167, %rs166, 58;
	sub.s16 	%rs168, %rs163, %rs167;
	cvt.u32.u16 	%r580, %rs168;
	add.s32 	%r125, %r216, %r580;
	mul.wide.u16 	%r581, %rs165, -15360;
	or.b32  	%r582, %r581, %r580;
	mad.lo.s32 	%r126, %r576, 224, %r582;
	add.s32 	%r583, %r211, 28;
	cvt.u16.u32 	%rs169, %r583;
	mul.hi.u16 	%rs170, %rs169, 18079;
	shr.u16 	%rs171, %rs170, 8;
	cvt.u32.u16 	%r584, %rs171;
	add.s32 	%r127, %r209, %r584;
	shr.u16 	%rs172, %rs170, 4;
	cvt.u32.u16 	%r585, %rs172;
	add.s32 	%r128, %r212, %r585;
	add.s32 	%r586, %r211, -900;
	selp.b32 	%r587, %r583, %r586, %p56;
	mul.hi.u32 	%r588, %r587, -1925330167;
	shr.u32 	%r589, %r588, 5;
	or.b32  	%r590, %r589, %r214;
	setp.eq.s32 	%p93, %r590, 0;
	add.s32 	%r591, %r589, %r214;
	setp.gt.u32 	%p94, %r591, 224;
	or.pred  	%p29, %p93, %p94;
	mul.lo.s16 	%rs173, %rs172, 58;
	sub.s16 	%rs174, %rs169, %rs173;
	cvt.u32.u16 	%r593, %rs174;
	or.b32  	%r129, %r216, %r593;
	add.s32 	%r130, %r216, %r593;
	mul.wide.u16 	%r594, %rs171, -15360;
	or.b32  	%r595, %r594, %r593;
	mad.lo.s32 	%r131, %r589, 224, %r595;
	add.s32 	%r596, %r211, 29;
	cvt.u16.u32 	%rs175, %r596;
	mul.hi.u16 	%rs176, %rs175, 18079;
	shr.u16 	%rs177, %rs176, 8;
	cvt.u32.u16 	%r597, %rs177;
	add.s32 	%r132, %r209, %r597;
	shr.u16 	%rs178, %rs176, 4;
	cvt.u32.u16 	%r598, %rs178;
	add.s32 	%r133, %r212, %r598;
	add.s32 	%r599, %r211, -899;
	selp.b32 	%r600, %r596, %r599, %p56;
	mul.hi.u32 	%r601, %r600, -1925330167;
	shr.u32 	%r602, %r601, 5;
	or.b32  	%r603, %r602, %r214;
	setp.eq.s32 	%p95, %r603, 0;
	add.s32 	%r604, %r602, %r214;
	setp.gt.u32 	%p96, %r604, 224;
	or.pred  	%p30, %p95, %p96;
	mul.lo.s16 	%rs179, %rs178, 58;
	sub.s16 	%rs180, %rs175, %rs179;
	cvt.u32.u16 	%r606, %rs180;
	add.s32 	%r134, %r216, %r606;
	mul.wide.u16 	%r607, %rs177, -15360;
	or.b32  	%r608, %r607, %r606;
	mad.lo.s32 	%r135, %r602, 224, %r608;
	add.s32 	%r609, %r211, 30;
	cvt.u16.u32 	%rs181, %r609;
	mul.hi.u16 	%rs182, %rs181, 18079;
	shr.u16 	%rs183, %rs182, 8;
	cvt.u32.u16 	%r610, %rs183;
	add.s32 	%r136, %r209, %r610;
	shr.u16 	%rs184, %rs182, 4;
	cvt.u32.u16 	%r611, %rs184;
	add.s32 	%r137, %r212, %r611;
	add.s32 	%r612, %r211, -898;
	selp.b32 	%r613, %r609, %r612, %p56;
	mul.hi.u32 	%r614, %r613, -1925330167;
	shr.u32 	%r615, %r614, 5;
	or.b32  	%r616, %r615, %r214;
	setp.eq.s32 	%p97, %r616, 0;
	add.s32 	%r617, %r615, %r214;
	setp.gt.u32 	%p98, %r617, 224;
	or.pred  	%p31, %p97, %p98;
	mul.lo.s16 	%rs185, %rs184, 58;
	sub.s16 	%rs186, %rs181, %rs185;
	cvt.u32.u16 	%r619, %rs186;
	or.b32  	%r138, %r216, %r619;
	add.s32 	%r139, %r216, %r619;
	mul.wide.u16 	%r620, %rs183, -15360;
	or.b32  	%r621, %r620, %r619;
	mad.lo.s32 	%r140, %r615, 224, %r621;
	add.s32 	%r622, %r211, 31;
	cvt.u16.u32 	%rs187, %r622;
	mul.hi.u16 	%rs188, %rs187, 18079;
	shr.u16 	%rs189, %rs188, 8;
	cvt.u32.u16 	%r623, %rs189;
	add.s32 	%r141, %r209, %r623;
	shr.u16 	%rs190, %rs188, 4;
	cvt.u32.u16 	%r624, %rs190;
	add.s32 	%r142, %r212, %r624;
	add.s32 	%r625, %r211, -897;
	selp.b32 	%r626, %r622, %r625, %p56;
	mul.hi.u32 	%r627, %r626, -1925330167;
	shr.u32 	%r628, %r627, 5;
	or.b32  	%r629, %r628, %r214;
	setp.eq.s32 	%p99, %r629, 0;
	add.s32 	%r630, %r628, %r214;
	setp.gt.u32 	%p100, %r630, 224;
	or.pred  	%p32, %p99, %p100;
	mul.lo.s16 	%rs191, %rs190, 58;
	sub.s16 	%rs192, %rs187, %rs191;
	cvt.u32.u16 	%r632, %rs192;
	add.s32 	%r143, %r216, %r632;
	mul.wide.u16 	%r633, %rs189, -15360;
	or.b32  	%r634, %r633, %r632;
	mad.lo.s32 	%r144, %r628, 224, %r634;
	add.s32 	%r635, %r211, 32;
	cvt.u16.u32 	%rs193, %r635;
	mul.hi.u16 	%rs194, %rs193, 18079;
	shr.u16 	%rs195, %rs194, 8;
	cvt.u32.u16 	%r636, %rs195;
	add.s32 	%r145, %r209, %r636;
	shr.u16 	%rs196, %rs194, 4;
	cvt.u32.u16 	%r637, %rs196;
	add.s32 	%r146, %r212, %r637;
	add.s32 	%r638, %r211, -896;
	selp.b32 	%r639, %r635, %r638, %p56;
	mul.hi.u32 	%r640, %r639, -1925330167;
	shr.u32 	%r641, %r640, 5;
	or.b32  	%r642, %r641, %r214;
	setp.eq.s32 	%p101, %r642, 0;
	add.s32 	%r643, %r641, %r214;
	setp.gt.u32 	%p102, %r643, 224;
	or.pred  	%p33, %p101, %p102;
	mul.lo.s16 	%rs197, %rs196, 58;
	sub.s16 	%rs198, %rs193, %rs197;
	cvt.u32.u16 	%r645, %rs198;
	or.b32  	%r147, %r216, %r645;
	add.s32 	%r148, %r216, %r645;
	mul.wide.u16 	%r646, %rs195, -15360;
	or.b32  	%r647, %r646, %r645;
	mad.lo.s32 	%r149, %r641, 224, %r647;
	add.s32 	%r648, %r211, 33;
	cvt.u16.u32 	%rs199, %r648;
	mul.hi.u16 	%rs200, %rs199, 18079;
	shr.u16 	%rs201, %rs200, 8;
	cvt.u32.u16 	%r649, %rs201;
	add.s32 	%r150, %r209, %r649;
	shr.u16 	%rs202, %rs200, 4;
	cvt.u32.u16 	%r650, %rs202;
	add.s32 	%r151, %r212, %r650;
	add.s32 	%r651, %r211, -895;
	selp.b32 	%r652, %r648, %r651, %p56;
	mul.hi.u32 	%r653, %r652, -1925330167;
	shr.u32 	%r654, %r653, 5;
	or.b32  	%r655, %r654, %r214;
	setp.eq.s32 	%p103, %r655, 0;
	add.s32 	%r656, %r654, %r214;
	setp.gt.u32 	%p104, %r656, 224;
	or.pred  	%p34, %p103, %p104;
	mul.lo.s16 	%rs203, %rs202, 58;
	sub.s16 	%rs204, %rs199, %rs203;
	cvt.u32.u16 	%r658, %rs204;
	add.s32 	%r152, %r216, %r658;
	mul.wide.u16 	%r659, %rs201, -15360;
	or.b32  	%r660, %r659, %r658;
	mad.lo.s32 	%r153, %r654, 224, %r660;
	cvt.u16.u32 	%rs205, %r210;
	mul.lo.s16 	%rs206, %rs205, 11;
	mul.hi.u16 	%rs207, %rs206, 3641;
	shr.u16 	%rs208, %rs207, 2;
	cvt.u32.u16 	%r661, %rs208;
	add.s32 	%r154, %r217, %r661;
	mul.hi.u16 	%rs209, %rs206, 7282;
	cvt.u32.u16 	%r662, %rs209;
	add.s32 	%r155, %r218, %r662;
	mul.hi.u16 	%rs210, %rs206, 21846;
	cvt.u32.u16 	%r663, %rs210;
	add.s32 	%r156, %r219, %r663;
	mul.wide.u16 	%r664, %rs208, 576;
	mul.lo.s16 	%rs211, %rs208, 72;
	sub.s16 	%rs212, %rs206, %rs211;
	cvt.u32.u16 	%r665, %rs212;
	add.s32 	%r157, %r664, %r665;
	add.s16 	%rs213, %rs206, 1;
	mul.hi.u16 	%rs214, %rs213, 3641;
	shr.u16 	%rs215, %rs214, 2;
	cvt.u32.u16 	%r666, %rs215;
	add.s32 	%r158, %r217, %r666;
	mul.hi.u16 	%rs216, %rs213, 7282;
	cvt.u32.u16 	%r667, %rs216;
	add.s32 	%r159, %r218, %r667;
	mul.hi.u16 	%rs217, %rs213, 21846;
	cvt.u32.u16 	%r668, %rs217;
	add.s32 	%r160, %r219, %r668;
	mul.wide.u16 	%r669, %rs215, 576;
	mul.lo.s16 	%rs218, %rs215, 72;
	sub.s16 	%rs219, %rs213, %rs218;
	cvt.u32.u16 	%r670, %rs219;
	add.s32 	%r161, %r669, %r670;
	add.s16 	%rs220, %rs206, 2;
	mul.hi.u16 	%rs221, %rs220, 3641;
	shr.u16 	%rs222, %rs221, 2;
	cvt.u32.u16 	%r671, %rs222;
	add.s32 	%r162, %r217, %r671;
	mul.hi.u16 	%rs223, %rs220, 7282;
	cvt.u32.u16 	%r672, %rs223;
	add.s32 	%r163, %r218, %r672;
	mul.hi.u16 	%rs224, %rs220, 21846;
	cvt.u32.u16 	%r673, %rs224;
	add.s32 	%r164, %r219, %r673;
	mul.wide.u16 	%r674, %rs222, 576;
	mul.lo.s16 	%rs225, %rs222, 72;
	sub.s16 	%rs226, %rs220, %rs225;
	cvt.u32.u16 	%r675, %rs226;
	add.s32 	%r165, %r674, %r675;
	add.s16 	%rs227, %rs206, 3;
	mul.hi.u16 	%rs228, %rs227, 3641;
	shr.u16 	%rs229, %rs228, 2;
	cvt.u32.u16 	%r676, %rs229;
	add.s32 	%r166, %r217, %r676;
	mul.hi.u16 	%rs230, %rs227, 7282;
	cvt.u32.u16 	%r677, %rs230;
	add.s32 	%r167, %r218, %r677;
	mul.hi.u16 	%rs231, %rs227, 21846;
	cvt.u32.u16 	%r678, %rs231;
	add.s32 	%r168, %r219, %r678;
	mul.wide.u16 	%r679, %rs229, 576;
	mul.lo.s16 	%rs232, %rs229, 72;
	sub.s16 	%rs233, %rs227, %rs232;
	cvt.u32.u16 	%r680, %rs233;
	add.s32 	%r169, %r679, %r680;
	add.s16 	%rs234, %rs206, 4;
	mul.hi.u16 	%rs235, %rs234, 3641;
	shr.u16 	%rs236, %rs235, 2;
	cvt.u32.u16 	%r681, %rs236;
	add.s32 	%r170, %r217, %r681;
	mul.hi.u16 	%rs237, %rs234, 7282;
	cvt.u32.u16 	%r682, %rs237;
	add.s32 	%r171, %r218, %r682;
	mul.hi.u16 	%rs238, %rs234, 21846;
	cvt.u32.u16 	%r683, %rs238;
	add.s32 	%r172, %r219, %r683;
	mul.wide.u16 	%r684, %rs236, 576;
	mul.lo.s16 	%rs239, %rs236, 72;
	sub.s16 	%rs240, %rs234, %rs239;
	cvt.u32.u16 	%r685, %rs240;
	add.s32 	%r173, %r684, %r685;
	add.s16 	%rs241, %rs206, 5;
	mul.hi.u16 	%rs242, %rs241, 3641;
	shr.u16 	%rs243, %rs242, 2;
	cvt.u32.u16 	%r686, %rs243;
	add.s32 	%r174, %r217, %r686;
	mul.hi.u16 	%rs244, %rs241, 7282;
	cvt.u32.u16 	%r687, %rs244;
	add.s32 	%r175, %r218, %r687;
	mul.hi.u16 	%rs245, %rs241, 21846;
	cvt.u32.u16 	%r688, %rs245;
	add.s32 	%r176, %r219, %r688;
	mul.wide.u16 	%r689, %rs243, 576;
	mul.lo.s16 	%rs246, %rs243, 72;
	sub.s16 	%rs247, %rs241, %rs246;
	cvt.u32.u16 	%r690, %rs247;
	add.s32 	%r177, %r689, %r690;
	add.s16 	%rs248, %rs206, 6;
	mul.hi.u16 	%rs249, %rs248, 3641;
	shr.u16 	%rs250, %rs249, 2;
	cvt.u32.u16 	%r691, %rs250;
	add.s32 	%r178, %r217, %r691;
	mul.hi.u16 	%rs251, %rs248, 7282;
	cvt.u32.u16 	%r692, %rs251;
	add.s32 	%r179, %r218, %r692;
	mul.hi.u16 	%rs252, %rs248, 21846;
	cvt.u32.u16 	%r693, %rs252;
	add.s32 	%r180, %r219, %r693;
	mul.wide.u16 	%r694, %rs250, 576;
	mul.lo.s16 	%rs253, %rs250, 72;
	sub.s16 	%rs254, %rs248, %rs253;
	cvt.u32.u16 	%r695, %rs254;
	add.s32 	%r181, %r694, %r695;
	add.s16 	%rs255, %rs206, 7;
	mul.hi.u16 	%rs256, %rs255, 3641;
	shr.u16 	%rs257, %rs256, 2;
	cvt.u32.u16 	%r696, %rs257;
	add.s32 	%r182, %r217, %r696;
	mul.hi.u16 	%rs258, %rs255, 7282;
	cvt.u32.u16 	%r697, %rs258;
	add.s32 	%r183, %r218, %r697;
	mul.hi.u16 	%rs259, %rs255, 21846;
	cvt.u32.u16 	%r698, %rs259;
	add.s32 	%r184, %r219, %r698;
	mul.wide.u16 	%r699, %rs257, 576;
	mul.lo.s16 	%rs260, %rs257, 72;
	sub.s16 	%rs261, %rs255, %rs260;
	cvt.u32.u16 	%r700, %rs261;
	add.s32 	%r185, %r699, %r700;
	add.s16 	%rs262, %rs206, 8;
	mul.hi.u16 	%rs263, %rs262, 3641;
	shr.u16 	%rs264, %rs263, 2;
	cvt.u32.u16 	%r701, %rs264;
	add.s32 	%r186, %r217, %r701;
	mul.hi.u16 	%rs265, %rs262, 7282;
	cvt.u32.u16 	%r702, %rs265;
	add.s32 	%r187, %r218, %r702;
	mul.hi.u16 	%rs266, %rs262, 21846;
	cvt.u32.u16 	%r703, %rs266;
	add.s32 	%r188, %r219, %r703;
	mul.wide.u16 	%r704, %rs264, 576;
	mul.lo.s16 	%rs267, %rs264, 72;
	sub.s16 	%rs268, %rs262, %rs267;
	cvt.u32.u16 	%r705, %rs268;
	add.s32 	%r189, %r704, %r705;
	add.s16 	%rs269, %rs206, 9;
	mul.hi.u16 	%rs270, %rs269, 3641;
	shr.u16 	%rs271, %rs270, 2;
	cvt.u32.u16 	%r706, %rs271;
	add.s32 	%r190, %r217, %r706;
	mul.hi.u16 	%rs272, %rs269, 7282;
	cvt.u32.u16 	%r707, %rs272;
	add.s32 	%r191, %r218, %r707;
	mul.hi.u16 	%rs273, %rs269, 21846;
	cvt.u32.u16 	%r708, %rs273;
	add.s32 	%r192, %r219, %r708;
	mul.wide.u16 	%r709, %rs271, 576;
	mul.lo.s16 	%rs274, %rs271, 72;
	sub.s16 	%rs275, %rs269, %rs274;
	cvt.u32.u16 	%r710, %rs275;
	add.s32 	%r193, %r709, %r710;
	add.s16 	%rs276, %rs206, 10;
	mul.hi.u16 	%rs277, %rs276, 3641;
	shr.u16 	%rs278, %rs277, 2;
	cvt.u32.u16 	%r711, %rs278;
	add.s32 	%r194, %r217, %r711;
	mul.hi.u16 	%rs279, %rs276, 7282;
	cvt.u32.u16 	%r712, %rs279;
	add.s32 	%r195, %r218, %r712;
	mul.hi.u16 	%rs280, %rs276, 21846;
	cvt.u32.u16 	%r713, %rs280;
	add.s32 	%r196, %r219, %r713;
	mul.wide.u16 	%r714, %rs278, 576;
	mul.lo.s16 	%rs281, %rs278, 72;
	sub.s16 	%rs282, %rs276, %rs281;
	cvt.u32.u16 	%r715, %rs282;
	add.s32 	%r197, %r714, %r715;
	mov.b32 	%r1716, 0;
	mov.f32 	%f1113, 0f00000000;
	mov.f32 	%f1114, %f1113;
	mov.f32 	%f1115, %f1113;
	mov.f32 	%f1116, %f1113;
	mov.f32 	%f1117, %f1113;
	mov.f32 	%f1118, %f1113;
	mov.f32 	%f1119, %f1113;
	mov.f32 	%f1120, %f1113;
	mov.f32 	%f1121, %f1113;
	mov.f32 	%f1122, %f1113;
	mov.f32 	%f1123, %f1113;
	mov.f32 	%f1124, %f1113;
	mov.f32 	%f1125, %f1113;
	mov.f32 	%f1126, %f1113;
	mov.f32 	%f1127, %f1113;
	mov.f32 	%f1128, %f1113;
	mov.f32 	%f1129, %f1113;
	mov.f32 	%f1130, %f1113;
	mov.f32 	%f1131, %f1113;
	mov.f32 	%f1132, %f1113;
	mov.f32 	%f1133, %f1113;
	mov.f32 	%f1134, %f1113;
	mov.f32 	%f1135, %f1113;
	mov.f32 	%f1136, %f1113;
	mov.f32 	%f1137, %f1113;
	mov.f32 	%f1138, %f1113;
	mov.f32 	%f1139, %f1113;
	mov.f32 	%f1140, %f1113;
	mov.f32 	%f1141, %f1113;
	mov.f32 	%f1142, %f1113;
	mov.f32 	%f1143, %f1113;
	mov.f32 	%f1144, %f1113;
	mov.f32 	%f1145, %f1113;
	mov.f32 	%f1146, %f1113;
	mov.f32 	%f1147, %f1113;
	mov.f32 	%f1148, %f1113;
	mov.f32 	%f1149, %f1113;
	mov.f32 	%f1150, %f1113;
	mov.f32 	%f1151, %f1113;
	mov.f32 	%f1152, %f1113;
	mov.f32 	%f1153, %f1113;
	mov.f32 	%f1154, %f1113;
	mov.f32 	%f1155, %f1113;
	mov.f32 	%f1156, %f1113;
	mov.f32 	%f1157, %f1113;
	mov.f32 	%f1158, %f1113;
	mov.f32 	%f1159, %f1113;
	mov.f32 	%f1160, %f1113;
	mov.f32 	%f1161, %f1113;
	mov.f32 	%f1162, %f1113;
	mov.f32 	%f1163, %f1113;
	mov.f32 	%f1164, %f1113;
	mov.f32 	%f1165, %f1113;
	mov.f32 	%f1166, %f1113;
	mov.f32 	%f1167, %f1113;
	mov.f32 	%f1168, %f1113;
	mov.f32 	%f1169, %f1113;
	mov.f32 	%f1170, %f1113;
	mov.f32 	%f1171, %f1113;
	mov.f32 	%f1172, %f1113;
	mov.f32 	%f1173, %f1113;
	mov.f32 	%f1174, %f1113;
	mov.f32 	%f1175, %f1113;
	mov.f32 	%f1176, %f1113;
	mov.f32 	%f1177, %f1113;
	mov.f32 	%f1178, %f1113;
	mov.f32 	%f1179, %f1113;
	mov.f32 	%f1180, %f1113;
	mov.f32 	%f1181, %f1113;
	mov.f32 	%f1182, %f1113;
	mov.f32 	%f1183, %f1113;
	mov.f32 	%f1184, %f1113;
	mov.f32 	%f1185, %f1113;
	mov.f32 	%f1186, %f1113;
	mov.f32 	%f1187, %f1113;
	mov.f32 	%f1188, %f1113;
	mov.f32 	%f1189, %f1113;
	mov.f32 	%f1190, %f1113;
	mov.f32 	%f1191, %f1113;
	mov.f32 	%f1192, %f1113;
	mov.f32 	%f1193, %f1113;
	mov.f32 	%f1194, %f1113;
	mov.f32 	%f1195, %f1113;
	mov.f32 	%f1196, %f1113;
	mov.f32 	%f1197, %f1113;
	mov.f32 	%f1198, %f1113;
	mov.f32 	%f1199, %f1113;
	mov.f32 	%f1200, %f1113;
	mov.f32 	%f1201, %f1113;
	mov.f32 	%f1202, %f1113;
	mov.f32 	%f1203, %f1113;
	mov.f32 	%f1204, %f1113;
	mov.f32 	%f1205, %f1113;
	mov.f32 	%f1206, %f1113;
	mov.f32 	%f1207, %f1113;
	mov.f32 	%f1208, %f1113;
	mov.f32 	%f1209, %f1113;
	mov.f32 	%f1210, %f1113;
	mov.f32 	%f1211, %f1113;
	mov.f32 	%f1212, %f1113;
	mov.f32 	%f1213, %f1113;
	mov.f32 	%f1214, %f1113;
	mov.f32 	%f1215, %f1113;
	mov.f32 	%f1216, %f1113;
	mov.f32 	%f1217, %f1113;
	mov.f32 	%f1218, %f1113;
	mov.f32 	%f1219, %f1113;
	mov.f32 	%f1220, %f1113;
	mov.f32 	%f1221, %f1113;
	mov.f32 	%f1222, %f1113;
	mov.f32 	%f1223, %f1113;
	mov.f32 	%f1224, %f1113;
$L__BB0_1:
	mov.u32 	%r716, %tid.x;
	setp.gt.u32 	%p105, %r716, 54;
	mov.u32 	%r718, %tid.z;
	mul.lo.s32 	%r719, %r716, 34;
	mad.lo.s32 	%r720, %r718, 1856, %r719;
	setp.gt.u32 	%p106, %r720, 7423;
	setp.gt.u32 	%p107, %r2, 127;
	setp.gt.u32 	%p108, %r1, 7;
	bar.sync 	0;
	or.pred  	%p109, %p108, %p107;
	or.pred  	%p110, %p109, %p106;
	or.pred  	%p111, %p110, %p105;
	@%p111 bra 	$L__BB0_5;
	setp.gt.u32 	%p112, %r4, 224;
	setp.eq.s32 	%p113, %r3, 0;
	or.pred  	%p114, %p1, %p113;
	or.pred  	%p115, %p114, %p112;
	mov.f32 	%f966, 0f00000000;
	@%p115 bra 	$L__BB0_4;
	ld.param.u64 	%rd142, [default_function_kernel0_param_0];
	mov.u32 	%r723, %tid.z;
	mov.u32 	%r724, %ctaid.y;
	mul.lo.s32 	%r725, %r724, 3136;
	mad.lo.s32 	%r726, %r723, 100352, %r725;
	mov.u32 	%r727, %ctaid.x;
	mad.lo.s32 	%r728, %r727, 56, %r726;
	mad.lo.s32 	%r729, %r1716, 401408, %r728;
	add.s32 	%r730, %r729, %r5;
	add.s32 	%r731, %r730, -225;
	cvta.to.global.u64 	%rd4, %rd142;
	mul.wide.s32 	%rd5, %r731, 4;
	add.s64 	%rd6, %rd4, %rd5;
	ld.global.nc.f32 	%f966, [%rd6];
$L__BB0_4:
	mov.u32 	%r732, %tid.z;
	mov.u32 	%r733, %tid.x;
	mul.lo.s32 	%r734, %r733, 34;
	mad.lo.s32 	%r735, %r732, 1856, %r734;
	shl.b32 	%r736, %r735, 2;
	mov.u32 	%r737, _ZZ24default_function_kernel0E15pad_temp_shared;
	add.s32 	%r738, %r737, %r736;
	st.shared.f32 	[%r738], %f966;
$L__BB0_5:
	mov.u32 	%r739, %tid.z;
	mov.u32 	%r740, %tid.x;
	mul.lo.s32 	%r742, %r740, 34;
	mad.lo.s32 	%r743, %r739, 1856, %r742;
	setp.gt.u32 	%p116, %r743, 7422;
	setp.gt.u32 	%p117, %r7, 127;
	setp.gt.u32 	%p118, %r6, 7;
	setp.gt.u32 	%p119, %r740, 54;
	or.pred  	%p120, %p118, %p117;
	or.pred  	%p121, %p120, %p116;
	or.pred  	%p122, %p121, %p119;
	@%p122 bra 	$L__BB0_9;
	setp.gt.u32 	%p123, %r8, 224;
	or.pred  	%p124, %p2, %p123;
	mov.f32 	%f967, 0f00000000;
	@%p124 bra 	$L__BB0_8;
	ld.param.u64 	%rd143, [default_function_kernel0_param_0];
	mov.u32 	%r746, %tid.z;
	mov.u32 	%r747, %ctaid.y;
	mul.lo.s32 	%r748, %r747, 3136;
	mad.lo.s32 	%r749, %r746, 100352, %r748;
	mov.u32 	%r750, %ctaid.x;
	mad.lo.s32 	%r751, %r750, 56, %r749;
	mad.lo.s32 	%r752, %r1716, 401408, %r751;
	add.s32 	%r753, %r752, %r9;
	add.s32 	%r754, %r753, -225;
	cvta.to.global.u64 	%rd7, %rd143;
	mul.wide.s32 	%rd8, %r754, 4;
	add.s64 	%rd9, %rd7, %rd8;
	ld.global.nc.f32 	%f967, [%rd9];
$L__BB0_8:
	mov.u32 	%r755, %tid.z;
	mov.u32 	%r756, %tid.x;
	mul.lo.s32 	%r757, %r756, 34;
	mad.lo.s32 	%r758, %r755, 1856, %r757;
	shl.b32 	%r759, %r758, 2;
	mov.u32 	%r760, _ZZ24default_function_kernel0E15pad_temp_shared;
	add.s32 	%r761, %r760, %r759;
	st.shared.f32 	[%r761+4], %f967;
$L__BB0_9:
	mov.u32 	%r762, %tid.z;
	mov.u32 	%r763, %tid.x;
	mul.lo.s32 	%r765, %r763, 34;
	mad.lo.s32 	%r766, %r762, 1856, %r765;
	setp.gt.u32 	%p125, %r766, 7421;
	setp.gt.u32 	%p126, %r11, 127;
	setp.gt.u32 	%p127, %r10, 7;
	setp.gt.u32 	%p128, %r763, 54;
	or.pred  	%p129, %p127, %p126;
	or.pred  	%p130, %p129, %p125;
	or.pred  	%p131, %p130, %p128;
	@%p131 bra 	$L__BB0_13;
	setp.gt.u32 	%p132, %r13, 224;
	setp.eq.s32 	%p133, %r12, 0;
	or.pred  	%p134, %p3, %p133;
	or.pred  	%p135, %p134, %p132;
	mov.f32 	%f968, 0f00000000;
	@%p135 bra 	$L__BB0_12;
	ld.param.u64 	%rd144, [default_function_kernel0_param_0];
	mov.u32 	%r769, %tid.z;
	mov.u32 	%r770, %ctaid.y;
	mul.lo.s32 	%r771, %r770, 3136;
	mad.lo.s32 	%r772, %r769, 100352, %r771;
	mov.u32 	%r773, %ctaid.x;
	mad.lo.s32 	%r774, %r773, 56, %r772;
	mad.lo.s32 	%r775, %r1716, 401408, %r774;
	add.s32 	%r776, %r775, %r14;
	add.s32 	%r777, %r776, -225;
	cvta.to.global.u64 	%rd10, %rd144;
	mul.wide.s32 	%rd11, %r777, 4;
	add.s64 	%rd12, %rd10, %rd11;
	ld.global.nc.f32 	%f968, [%rd12];
$L__BB0_12:
	mov.u32 	%r778, %tid.z;
	mov.u32 	%r779, %tid.x;
	mul.lo.s32 	%r780, %r779, 34;
	mad.lo.s32 	%r781, %r778, 1856, %r780;
	shl.b32 	%r782, %r781, 2;
	mov.u32 	%r783, _ZZ24default_function_kernel0E15pad_temp_shared;
	add.s32 	%r784, %r783, %r782;
	st.shared.f32 	[%r784+8], %f968;
$L__BB0_13:
	mov.u32 	%r785, %tid.z;
	mov.u32 	%r786, %tid.x;
	mul.lo.s32 	%r788, %r786, 34;
	mad.lo.s32 	%r789, %r785, 1856, %r788;
	setp.gt.u32 	%p136, %r789, 7420;
	setp.gt.u32 	%p137, %r16, 127;
	setp.gt.u32 	%p138, %r15, 7;
	setp.gt.u32 	%p139, %r786, 54;
	or.pred  	%p140, %p138, %p137;
	or.pred  	%p141, %p140, %p136;
	or.pred  	%p142, %p141, %p139;
	@%p142 bra 	$L__BB0_17;
	setp.gt.u32 	%p143, %r17, 224;
	or.pred  	%p144, %p4, %p143;
	mov.f32 	%f969, 0f00000000;
	@%p144 bra 	$L__BB0_16;
	ld.param.u64 	%rd145, [default_function_kernel0_param_0];
	mov.u32 	%r792, %tid.z;
	mov.u32 	%r793, %ctaid.y;
	mul.lo.s32 	%r794, %r793, 3136;
	mad.lo.s32 	%r795, %r792, 100352, %r794;
	mov.u32 	%r796, %ctaid.x;
	mad.lo.s32 	%r797, %r796, 56, %r795;
	mad.lo.s32 	%r798, %r1716, 401408, %r797;
	add.s32 	%r799, %r798, %r18;
	add.s32 	%r800, %r799, -225;
	cvta.to.global.u64 	%rd13, %rd145;
	mul.wide.s32 	%rd14, %r800, 4;
	add.s64 	%rd15, %rd13, %rd14;
	ld.global.nc.f32 	%f969, [%rd15];
$L__BB0_16:
	mov.u32 	%r801, %tid.z;
	mov.u32 	%r802, %tid.x;
	mul.lo.s32 	%r803, %r802, 34;
	mad.lo.s32 	%r804, %r801, 1856, %r803;
	shl.b32 	%r805, %r804, 2;
	mov.u32 	%r806, _ZZ24default_function_kernel0E15pad_temp_shared;
	add.s32 	%r807, %r806, %r805;
	st.shared.f32 	[%r807+12], %f969;
$L__BB0_17:
	mov.u32 	%r808, %tid.z;
	mov.u32 	%r809, %tid.x;
	mul.lo.s32 	%r811, %r809, 34;
	mad.lo.s32 	%r812, %r808, 1856, %r811;
	setp.gt.u32 	%p145, %r812, 7419;
	setp.gt.u32 	%p146, %r20, 127;
	setp.gt.u32 	%p147, %r19, 7;
	setp.gt.u32 	%p148, %r809, 54;
	or.pred  	%p149, %p147, %p146;
	or.pred  	%p150, %p149, %p145;
	or.pred  	%p151, %p150, %p148;
	@%p151 bra 	$L__BB0_21;
	setp.gt.u32 	%p152, %r22, 224;
	setp.eq.s32 	%p153, %r21, 0;
	or.pred  	%p154, %p5, %p153;
	or.pred  	%p155, %p154, %p152;
	mov.f32 	%f970, 0f00000000;
	@%p155 bra 	$L__BB0_20;
	ld.param.u64 	%rd146, [default_function_kernel0_param_0];
	mov.u32 	%r815, %tid.z;
	mov.u32 	%r816, %ctaid.y;
	mul.lo.s32 	%r817, %r816, 3136;
	mad.lo.s32 	%r818, %r815, 100352, %r817;
	mov.u32 	%r819, %ctaid.x;
	mad.lo.s32 	%r820, %r819, 56, %r818;
	mad.lo.s32 	%r821, %r1716, 401408, %r820;
	add.s32 	%r822, %r821, %r23;
	add.s32 	%r823, %r822, -225;
	cvta.to.global.u64 	%rd16, %rd146;
	mul.wide.s32 	%rd17, %r823, 4;
	add.s64 	%rd18, %rd16, %rd17;
	ld.global.nc.f32 	%f970, [%rd18];
$L__BB0_20:
	mov.u32 	%r824, %tid.z;
	mov.u32 	%r825, %tid.x;
	mul.lo.s32 	%r826, %r825, 34;
	mad.lo.s32 	%r827, %r824, 1856, %r826;
	shl.b32 	%r828, %r827, 2;
	mov.u32 	%r829, _ZZ24default_function_kernel0E15pad_temp_shared;
	add.s32 	%r830, %r829, %r828;
	st.shared.f32 	[%r830+16], %f970;
$L__BB0_21:
	mov.u32 	%r831, %tid.z;
	mov.u32 	%r832, %tid.x;
	mul.lo.s32 	%r834, %r832, 34;
	mad.lo.s32 	%r835, %r831, 1856, %r834;
	setp.gt.u32 	%p156, %r835, 7418;
	setp.gt.u32 	%p157, %r25, 127;
	setp.gt.u32 	%p158, %r24, 7;
	setp.gt.u32 	%p159, %r832, 54;
	or.pred  	%p160, %p158, %p157;
	or.pred  	%p161, %p160, %p156;
	or.pred  	%p162, %p161, %p159;
	@%p162 bra 	$L__BB0_25;
	setp.gt.u32 	%p163, %r26, 224;
	or.pred  	%p164, %p6, %p163;
	mov.f32 	%f971, 0f00000000;
	@%p164 bra 	$L__BB0_24;
	ld.param.u64 	%rd147, [default_function_kernel0_param_0];
	mov.u32 	%r838, %tid.z;
	mov.u32 	%r839, %ctaid.y;
	mul.lo.s32 	%r840, %r839, 3136;
	mad.lo.s32 	%r841, %r838, 100352, %r840;
	mov.u32 	%r842, %ctaid.x;
	mad.lo.s32 	%r843, %r842, 56, %r841;
	mad.lo.s32 	%r844, %r1716, 401408, %r843;
	add.s32 	%r845, %r844, %r27;
	add.s32 	%r846, %r845, -225;
	cvta.to.global.u64 	%rd19, %rd147;
	mul.wide.s32 	%rd20, %r846, 4;
	add.s64 	%rd21, %rd19, %rd20;
	ld.global.nc.f32 	%f971, [%rd21];
$L__BB0_24:
	mov.u32 	%r847, %tid.z;
	mov.u32 	%r848, %tid.x;
	mul.lo.s32 	%r849, %r848, 34;
	mad.lo.s32 	%r850, %r847, 1856, %r849;
	shl.b32 	%r851, %r850, 2;
	mov.u32 	%r852, _ZZ24default_function_kernel0E15pad_temp_shared;
	add.s32 	%r853, %r852, %r851;
	st.shared.f32 	[%r853+20], %f971;
$L__BB0_25:
	mov.u32 	%r854, %tid.z;
	mov.u32 	%r855, %tid.x;
	mul.lo.s32 	%r857, %r855, 34;
	mad.lo.s32 	%r858, %r854, 1856, %r857;
	setp.gt.u32 	%p165, %r858, 7417;
	setp.gt.u32 	%p166, %r29, 127;
	setp.gt.u32 	%p167, %r28, 7;
	setp.gt.u32 	%p168, %r855, 54;
	or.pred  	%p169, %p167, %p166;
	or.pred  	%p170, %p169, %p165;
	or.pred  	%p171, %p170, %p168;
	@%p171 bra 	$L__BB0_29;
	setp.gt.u32 	%p172, %r31, 224;
	setp.eq.s32 	%p173, %r30, 0;
	or.pred  	%p174, %p7, %p173;
	or.pred  	%p175, %p174, %p172;
	mov.f32 	%f972, 0f00000000;
	@%p175 bra 	$L__BB0_28;
	ld.param.u64 	%rd148, [default_function_kernel0_param_0];
	mov.u32 	%r861, %tid.z;
	mov.u32 	%r862, %ctaid.y;
	mul.lo.s32 	%r863, %r862, 3136;
	mad.lo.s32 	%r864, %r861, 100352, %r863;
	mov.u32 	%r865, %ctaid.x;
	mad.lo.s32 	%r866, %r865, 56, %r864;
	mad.lo.s32 	%r867, %r1716, 401408, %r866;
	add.s32 	%r868, %r867, %r32;
	add.s32 	%r869, %r868, -225;
	cvta.to.global.u64 	%rd22, %rd148;
	mul.wide.s32 	%rd23, %r869, 4;
	add.s64 	%rd24, %rd22, %rd23;
	ld.global.nc.f32 	%f972, [%rd24];
$L__BB0_28:
	mov.u32 	%r870, %tid.z;
	mov.u32 	%r871, %tid.x;
	mul.lo.s32 	%r872, %r871, 34;
	mad.lo.s32 	%r873, %r870, 1856, %r872;
	shl.b32 	%r874, %r873, 2;
	mov.u32 	%r875, _ZZ24default_function_kernel0E15pad_temp_shared;
	add.s32 	%r876, %r875, %r874;
	st.shared.f32 	[%r876+24], %f972;
$L__BB0_29:
	mov.u32 	%r877, %tid.z;
	mov.u32 	%r878, %tid.x;
	mul.lo.s32 	%r880, %r878, 34;
	mad.lo.s32 	%r881, %r877, 1856, %r880;
	setp.gt.u32 	%p176, %r881, 7416;
	setp.gt.u32 	%p177, %r34, 127;
	setp.gt.u32 	%p178, %r33, 7;
	setp.gt.u32 	%p179, %r878, 54;
	or.pred  	%p180, %p178, %p177;
	or.pred  	%p181, %p180, %p176;
	or.pred  	%p182, %p181, %p179;
	@%p182 bra 	$L__BB0_33;
	setp.gt.u32 	%p183, %r35, 224;
	or.pred  	%p184, %p8, %p183;
	mov.f32 	%f973, 0f00000000;
	@%p184 bra 	$L__BB0_32;
	ld.param.u64 	%rd149, [default_function_kernel0_param_0];
	mov.u32 	%r884, %tid.z;
	mov.u32 	%r885, %ctaid.y;
	mul.lo.s32 	%r886, %r885, 3136;
	mad.lo.s32 	%r887, %r884, 100352, %r886;
	mov.u32 	%r888, %ctaid.x;
	mad.lo.s32 	%r889, %r888, 56, %r887;
	mad.lo.s32 	%r890, %r1716, 401408, %r889;
	add.s32 	%r891, %r890, %r36;
	add.s32 	%r892, %r891, -225;
	cvta.to.global.u64 	%rd25, %rd149;
	mul.wide.s32 	%rd26, %r892, 4;
	add.s64 	%rd27, %rd25, %rd26;
	ld.global.nc.f32 	%f973, [%rd27];
$L__BB0_32:
	mov.u32 	%r893, %tid.z;
	mov.u32 	%r894, %tid.x;
	mul.lo.s32 	%r895, %r894, 34;
	mad.lo.s32 	%r896, %r893, 1856, %r895;
	shl.b32 	%r897, %r896, 2;
	mov.u32 	%r898, _ZZ24default_function_kernel0E15pad_temp_shared;
	add.s32 	%r899, %r898, %r897;
	st.shared.f32 	[%r899+28], %f973;
$L__BB0_33:
	mov.u32 	%r900, %tid.z;
	mov.u32 	%r901, %tid.x;
	mul.lo.s32 	%r903, %r901, 34;
	mad.lo.s32 	%r904, %r900, 1856, %r903;
	setp.gt.u32 	%p185, %r904, 7415;
	setp.gt.u32 	%p186, %r38, 127;
	setp.gt.u32 	%p187, %r37, 7;
	setp.gt.u32 	%p188, %r901, 54;
	or.pred  	%p189, %p187, %p186;
	or.pred  	%p190, %p189, %p185;
	or.pred  	%p191, %p190, %p188;
	@%p191 bra 	$L__BB0_37;
	setp.gt.u32 	%p192, %r40, 224;
	setp.eq.s32 	%p193, %r39, 0;
	or.pred  	%p194, %p9, %p193;
	or.pred  	%p195, %p194, %p192;
	mov.f32 	%f974, 0f00000000;
	@%p195 bra 	$L__BB0_36;
	ld.param.u64 	%rd150, [default_function_kernel0_param_0];
	mov.u32 	%r907, %tid.z;
	mov.u32 	%r908, %ctaid.y;
	mul.lo.s32 	%r909, %r908, 3136;
	mad.lo.s32 	%r910, %r907, 100352, %r909;
	mov.u32 	%r911, %ctaid.x;
	mad.lo.s32 	%r912, %r911, 56, %r910;
	mad.lo.s32 	%r913, %r1716, 401408, %r912;
	add.s32 	%r914, %r913, %r41;
	add.s32 	%r915, %r914, -225;
	cvta.to.global.u64 	%rd28, %rd150;
	mul.wide.s32 	%rd29, %r915, 4;
	add.s64 	%rd30, %rd28, %rd29;
	ld.global.nc.f32 	%f974, [%rd30];
$L__BB0_36:
	mov.u32 	%r916, %tid.z;
	mov.u32 	%r917, %tid.x;
	mul.lo.s32 	%r918, %r917, 34;
	mad.lo.s32 	%r919, %r916, 1856, %r918;
	shl.b32 	%r920, %r919, 2;
	mov.u32 	%r921, _ZZ24default_function_kernel0E15pad_temp_shared;
	add.s32 	%r922, %r921, %r920;
	st.shared.f32 	[%r922+32], %f974;
$L__BB0_37:
	mov.u32 	%r923, %tid.z;
	mov.u32 	%r924, %tid.x;
	mul.lo.s32 	%r926, %r924, 34;
	mad.lo.s32 	%r927, %r923, 1856, %r926;
	setp.gt.u32 	%p196, %r927, 7414;
	setp.gt.u32 	%p197, %r43, 127;
	setp.gt.u32 	%p198, %r42, 7;
	setp.gt.u32 	%p199, %r924, 54;
	or.pred  	%p200, %p198, %p197;
	or.pred  	%p201, %p200, %p196;
	or.pred  	%p202, %p201, %p199;
	@%p202 bra 	$L__BB0_41;
	setp.gt.u32 	%p203, %r44, 224;
	or.pred  	%p204, %p10, %p203;
	mov.f32 	%f975, 0f00000000;
	@%p204 bra 	$L__BB0_40;
	ld.param.u64 	%rd151, [default_function_kernel0_param_0];
	mov.u32 	%r930, %tid.z;
	mov.u32 	%r931, %ctaid.y;
	mul.lo.s32 	%r932, %r931, 3136;
	mad.lo.s32 	%r933, %r930, 100352, %r932;
	mov.u32 	%r934, %ctaid.x;
	mad.lo.s32 	%r935, %r934, 56, %r933;
	mad.lo.s32 	%r936, %r1716, 401408, %r935;
	add.s32 	%r937, %r936, %r45;
	add.s32 	%r938, %r937, -225;
	cvta.to.global.u64 	%rd31, %rd151;
	mul.wide.s32 	%rd32, %r938, 4;
	add.s64 	%rd33, %rd31, %rd32;
	ld.global.nc.f32 	%f975, [%rd33];
$L__BB0_40:
	mov.u32 	%r939, %tid.z;
	mov.u32 	%r940, %tid.x;
	mul.lo.s32 	%r941, %r940, 34;
	mad.lo.s32 	%r942, %r939, 1856, %r941;
	shl.b32 	%r943, %r942, 2;
	mov.u32 	%r944, _ZZ24default_function_kernel0E15pad_temp_shared;
	add.s32 	%r945, %r944, %r943;
	st.shared.f32 	[%r945+36], %f975;
$L__BB0_41:
	mov.u32 	%r946, %tid.z;
	mov.u32 	%r947, %tid.x;
	mul.lo.s32 	%r949, %r947, 34;
	mad.lo.s32 	%r950, %r946, 1856, %r949;
	setp.gt.u32 	%p205, %r950, 7413;
	setp.gt.u32 	%p206, %r47, 127;
	setp.gt.u32 	%p207, %r46, 7;
	setp.gt.u32 	%p208, %r947, 54;
	or.pred  	%p209, %p207, %p206;
	or.pred  	%p210, %p209, %p205;
	or.pred  	%p211, %p210, %p208;
	@%p211 bra 	$L__BB0_45;
	setp.gt.u32 	%p212, %r49, 224;
	setp.eq.s32 	%p213, %r48, 0;
	or.pred  	%p214, %p11, %p213;
	or.pred  	%p215, %p214, %p212;
	mov.f32 	%f976, 0f00000000;
	@%p215 bra 	$L__BB0_44;
	ld.param.u64 	%rd152, [default_function_kernel0_param_0];
	mov.u32 	%r953, %tid.z;
	mov.u32 	%r954, %ctaid.y;
	mul.lo.s32 	%r955, %r954, 3136;
	mad.lo.s32 	%r956, %r953, 100352, %r955;
	mov.u32 	%r957, %ctaid.x;
	mad.lo.s32 	%r958, %r957, 56, %r956;
	mad.lo.s32 	%r959, %r1716, 401408, %r958;
	add.s32 	%r960, %r959, %r50;
	add.s32 	%r961, %r960, -225;
	cvta.to.global.u64 	%rd34, %rd152;
	mul.wide.s32 	%rd35, %r961, 4;
	add.s64 	%rd36, %rd34, %rd35;
	ld.global.nc.f32 	%f976, [%rd36];
$L__BB0_44:
	mov.u32 	%r962, %tid.z;
	mov.u32 	%r963, %tid.x;
	mul.lo.s32 	%r964, %r963, 34;
	mad.lo.s32 	%r965, %r962, 1856, %r964;
	shl.b32 	%r966, %r965, 2;
	mov.u32 	%r967, _ZZ24default_function_kernel0E15pad_temp_shared;
	add.s32 	%r968, %r967, %r966;
	st.shared.f32 	[%r968+40], %f976;
$L__BB0_45:
	mov.u32 	%r969, %tid.z;
	mov.u32 	%r970, %tid.x;
	mul.lo.s32 	%r972, %r970, 34;
	mad.lo.s32 	%r973, %r969, 1856, %r972;
	setp.gt.u32 	%p216, %r973, 7412;
	setp.gt.u32 	%p217, %r52, 127;
	setp.gt.u32 	%p218, %r51, 7;
	setp.gt.u32 	%p219, %r970, 54;
	or.pred  	%p220, %p218, %p217;
	or.pred  	%p221, %p220, %p216;
	or.pred  	%p222, %p221, %p219;
	@%p222 bra 	$L__BB0_49;
	setp.gt.u32 	%p223, %r53, 224;
	or.pred  	%p224, %p12, %p223;
	mov.f32 	%f977, 0f00000000;
	@%p224 bra 	$L__BB0_48;
	ld.param.u64 	%rd153, [default_function_kernel0_param_0];
	mov.u32 	%r976, %tid.z;
	mov.u32 	%r977, %ctaid.y;
	mul.lo.s32 	%r978, %r977, 3136;
	mad.lo.s32 	%r979, %r976, 100352, %r978;
	mov.u32 	%r980, %ctaid.x;
	mad.lo.s32 	%r981, %r980, 56, %r979;
	mad.lo.s32 	%r982, %r1716, 401408, %r981;
	add.s32 	%r983, %r982, %r54;
	add.s32 	%r984, %r983, -225;
	cvta.to.global.u64 	%rd37, %rd153;
	mul.wide.s32 	%rd38, %r984, 4;
	add.s64 	%rd39, %rd37, %rd38;
	ld.global.nc.f32 	%f977, [%rd39];
$L__BB0_48:
	mov.u32 	%r985, %tid.z;
	mov.u32 	%r986, %tid.x;
	mul.lo.s32 	%r987, %r986, 34;
	mad.lo.s32 	%r988, %r985, 1856, %r987;
	shl.b32 	%r989, %r988, 2;
	mov.u32 	%r990, _ZZ24default_function_kernel0E15pad_temp_shared;
	add.s32 	%r991, %r990, %r989;
	st.shared.f32 	[%r991+44], %f977;
$L__BB0_49:
	mov.u32 	%r992, %tid.z;
	mov.u32 	%r993, %tid.x;
	mul.lo.s32 	%r995, %r993, 34;
	mad.lo.s32 	%r996, %r992, 1856, %r995;
	setp.gt.u32 	%p225, %r996, 7411;
	setp.gt.u32 	%p226, %r56, 127;
	setp.gt.u32 	%p227, %r55, 7;
	setp.gt.u32 	%p228, %r993, 54;
	or.pred  	%p229, %p227, %p226;
	or.pred  	%p230, %p229, %p225;
	or.pred  	%p231, %p230, %p228;
	@%p231 bra 	$L__BB0_53;
	setp.gt.u32 	%p232, %r58, 224;
	setp.eq.s32 	%p233, %r57, 0;
	or.pred  	%p234, %p13, %p233;
	or.pred  	%p235, %p234, %p232;
	mov.f32 	%f978, 0f00000000;
	@%p235 bra 	$L__BB0_52;
	ld.param.u64 	%rd154, [default_function_kernel0_param_0];
	mov.u32 	%r999, %tid.z;
	mov.u32 	%r1000, %ctaid.y;
	mul.lo.s32 	%r1001, %r1000, 3136;
	mad.lo.s32 	%r1002, %r999, 100352, %r1001;
	mov.u32 	%r1003, %ctaid.x;
	mad.lo.s32 	%r1004, %r1003, 56, %r1002;
	mad.lo.s32 	%r1005, %r1716, 401408, %r1004;
	add.s32 	%r1006, %r1005, %r59;
	add.s32 	%r1007, %r1006, -225;
	cvta.to.global.u64 	%rd40, %rd154;
	mul.wide.s32 	%rd41, %r1007, 4;
	add.s64 	%rd42, %rd40, %rd41;
	ld.global.nc.f32 	%f978, [%rd42];
$L__BB0_52:
	mov.u32 	%r1008, %tid.z;
	mov.u32 	%r1009, %tid.x;
	mul.lo.s32 	%r1010, %r1009, 34;
	mad.lo.s32 	%r1011, %r1008, 1856, %r1010;
	shl.b32 	%r1012, %r1011, 2;
	mov.u32 	%r1013, _ZZ24default_function_kernel0E15pad_temp_shared;
	add.s32 	%r1014, %r1013, %r1012;
	st.shared.f32 	[%r1014+48], %f978;
$L__BB0_53:
	mov.u32 	%r1015, %tid.z;
	mov.u32 	%r1016, %tid.x;
	mul.lo.s32 	%r1018, %r1016, 34;
	mad.lo.s32 	%r1019, %r1015, 1856, %r1018;
	setp.gt.u32 	%p236, %r1019, 7410;
	setp.gt.u32 	%p237, %r61, 127;
	setp.gt.u32 	%p238, %r60, 7;
	setp.gt.u32 	%p239, %r1016, 54;
	or.pred  	%p240, %p238, %p237;
	or.pred  	%p241, %p240, %p236;
	or.pred  	%p242, %p241, %p239;
	@%p242 bra 	$L__BB0_57;
	setp.gt.u32 	%p243, %r62, 224;
	or.pred  	%p244, %p14, %p243;
	mov.f32 	%f979, 0f00000000;
	@%p244 bra 	$L__BB0_56;
	ld.param.u64 	%rd155, [default_function_kernel0_param_0];
	mov.u32 	%r1022, %tid.z;
	mov.u32 	%r1023, %ctaid.y;
	mul.lo.s32 	%r1024, %r1023, 3136;
	mad.lo.s32 	%r1025, %r1022, 100352, %r1024;
	mov.u32 	%r1026, %ctaid.x;
	mad.lo.s32 	%r1027, %r1026, 56, %r1025;
	mad.lo.s32 	%r1028, %r1716, 401408, %r1027;
	add.s32 	%r1029, %r1028, %r63;
	add.s32 	%r1030, %r1029, -225;
	cvta.to.global.u64 	%rd43, %rd155;
	mul.wide.s32 	%rd44, %r1030, 4;
	add.s64 	%rd45, %rd43, %rd44;
	ld.global.nc.f32 	%f979, [%rd45];
$L__BB0_56:
	mov.u32 	%r1031, %tid.z;
	mov.u32 	%r1032, %tid.x;
	mul.lo.s32 	%r1033, %r1032, 34;
	mad.lo.s32 	%r1034, %r1031, 1856, %r1033;
	shl.b32 	%r1035, %r1034, 2;
	mov.u32 	%r1036, _ZZ24default_function_kernel0E15pad_temp_shared;
	add.s32 	%r1037, %r1036, %r1035;
	st.shared.f32 	[%r1037+52], %f979;
$L__BB0_57:
	mov.u32 	%r1038, %tid.z;
	mov.u32 	%r1039, %tid.x;
	mul.lo.s32 	%r1041, %r1039, 34;
	mad.lo.s32 	%r1042, %r1038, 1856, %r1041;
	setp.gt.u32 	%p245, %r1042, 7409;
	setp.gt.u32 	%p246, %r65, 127;
	setp.gt.u32 	%p247, %r64, 7;
	setp.gt.u32 	%p248, %r1039, 54;
	or.pred  	%p249, %p247, %p246;
	or.pred  	%p250, %p249, %p245;
	or.pred  	%p251, %p250, %p248;
	@%p251 bra 	$L__BB0_61;
	setp.gt.u32 	%p252, %r67, 224;
	setp.eq.s32 	%p253, %r66, 0;
	or.pred  	%p254, %p15, %p253;
	or.pred  	%p255, %p254, %p252;
	mov.f32 	%f980, 0f00000000;
	@%p255 bra 	$L__BB0_60;
	ld.param.u64 	%rd156, [default_function_kernel0_param_0];
	mov.u32 	%r1045, %tid.z;
	mov.u32 	%r1046, %ctaid.y;
	mul.lo.s32 	%r1047, %r1046, 3136;
	mad.lo.s32 	%r1048, %r1045, 100352, %r1047;
	mov.u32 	%r1049, %ctaid.x;
	mad.lo.s32 	%r1050, %r1049, 56, %r1048;
	mad.lo.s32 	%r1051, %r1716, 401408, %r1050;
	add.s32 	%r1052, %r1051, %r68;
	add.s32 	%r1053, %r1052, -225;
	cvta.to.global.u64 	%rd46, %rd156;
	mul.wide.s32 	%rd47, %r1053, 4;
	add.s64 	%rd48, %rd46, %rd47;
	ld.global.nc.f32 	%f980, [%rd48];
$L__BB0_60:
	mov.u32 	%r1054, %tid.z;
	mov.u32 	%r1055, %tid.x;
	mul.lo.s32 	%r1056, %r1055, 34;
	mad.lo.s32 	%r1057, %r1054, 1856, %r1056;
	shl.b32 	%r1058, %r1057, 2;
	mov.u32 	%r1059, _ZZ24default_function_kernel0E15pad_temp_shared;
	add.s32 	%r1060, %r1059, %r1058;
	st.shared.f32 	[%r1060+56], %f980;
$L__BB0_61:
	mov.u32 	%r1061, %tid.z;
	mov.u32 	%r1062, %tid.x;
	mul.lo.s32 	%r1064, %r1062, 34;
	mad.lo.s32 	%r1065, %r1061, 1856, %r1064;
	setp.gt.u32 	%p256, %r1065, 7408;
	setp.gt.u32 	%p257, %r70, 127;
	setp.gt.u32 	%p258, %r69, 7;
	setp.gt.u32 	%p259, %r1062, 54;
	or.pred  	%p260, %p258, %p257;
	or.pred  	%p261, %p260, %p256;
	or.pred  	%p262, %p261, %p259;
	@%p262 bra 	$L__BB0_65;
	setp.gt.u32 	%p263, %r71, 224;
	or.pred  	%p264, %p16, %p263;
	mov.f32 	%f981, 0f00000000;
	@%p264 bra 	$L__BB0_64;
	ld.param.u64 	%rd157, [default_function_kernel0_param_0];
	mov.u32 	%r1068, %tid.z;
	mov.u32 	%r1069, %ctaid.y;
	mul.lo.s32 	%r1070, %r1069, 3136;
	mad.lo.s32 	%r1071, %r1068, 100352, %r1070;
	mov.u32 	%r1072, %ctaid.x;
	mad.lo.s32 	%r1073, %r1072, 56, %r1071;
	mad.lo.s32 	%r1074, %r1716, 401408, %r1073;
	add.s32 	%r1075, %r1074, %r72;
	add.s32 	%r1076, %r1075, -225;
	cvta.to.global.u64 	%rd49, %rd157;
	mul.wide.s32 	%rd50, %r1076, 4;
	add.s64 	%rd51, %rd49, %rd50;
	ld.global.nc.f32 	%f981, [%rd51];
$L__BB0_64:
	mov.u32 	%r1077, %tid.z;
	mov.u32 	%r1078, %tid.x;
	mul.lo.s32 	%r1079, %r1078, 34;
	mad.lo.s32 	%r1080, %r1077, 1856, %r1079;
	shl.b32 	%r1081, %r1080, 2;
	mov.u32 	%r1082, _ZZ24default_function_kernel0E15pad_temp_shared;
	add.s32 	%r1083, %r1082, %r1081;
	st.shared.f32 	[%r1083+60], %f981;
$L__BB0_65:
	mov.u32 	%r1084, %tid.z;
	mov.u32 	%r1085, %tid.x;
	mul.lo.s32 	%r1087, %r1085, 34;
	mad.lo.s32 	%r1088, %r1084, 1856, %r1087;
	setp.gt.u32 	%p265, %r1088, 7407;
	setp.gt.u32 	%p266, %r74, 127;
	setp.gt.u32 	%p267, %r73, 7;
	setp.gt.u32 	%p268, %r1085, 54;
	or.pred  	%p269, %p267, %p266;
	or.pred  	%p270, %p269, %p265;
	or.pred  	%p271, %p270, %p268;
	@%p271 bra 	$L__BB0_69;
	setp.gt.u32 	%p272, %r76, 224;
	setp.eq.s32 	%p273, %r75, 0;
	or.pred  	%p274, %p17, %p273;
	or.pred  	%p275, %p274, %p272;
	mov.f32 	%f982, 0f00000000;
	@%p275 bra 	$L__BB0_68;
	ld.param.u64 	%rd158, [default_function_kernel0_param_0];
	mov.u32 	%r1091, %tid.z;
	mov.u32 	%r1092, %ctaid.y;
	mul.lo.s32 	%r1093, %r1092, 3136;
	mad.lo.s32 	%r1094, %r1091, 100352, %r1093;
	mov.u32 	%r1095, %ctaid.x;
	mad.lo.s32 	%r1096, %r1095, 56, %r1094;
	mad.lo.s32 	%r1097, %r1716, 401408, %r1096;
	add.s32 	%r1098, %r1097, %r77;
	add.s32 	%r1099, %r1098, -225;
	cvta.to.global.u64 	%rd52, %rd158;
	mul.wide.s32 	%rd53, %r1099, 4;
	add.s64 	%rd54, %rd52, %rd53;
	ld.global.nc.f32 	%f982, [%rd54];
$L__BB0_68:
	mov.u32 	%r1100, %tid.z;
	mov.u32 	%r1101, %tid.x;
	mul.lo.s32 	%r1102, %r1101, 34;
	mad.lo.s32 	%r1103, %r1100, 1856, %r1102;
	shl.b32 	%r1104, %r1103, 2;
	mov.u32 	%r1105, _ZZ24default_function_kernel0E15pad_temp_shared;
	add.s32 	%r1106, %r1105, %r1104;
	st.shared.f32 	[%r1106+64], %f982;
$L__BB0_69:
	mov.u32 	%r1107, %tid.z;
	mov.u32 	%r1108, %tid.x;
	mul.lo.s32 	%r1110, %r1108, 34;
	mad.lo.s32 	%r1111, %r1107, 1856, %r1110;
	setp.gt.u32 	%p276, %r1111, 7406;
	setp.gt.u32 	%p277, %r79, 127;
	setp.gt.u32 	%p278, %r78, 7;
	setp.gt.u32 	%p279, %r1108, 54;
	or.pred  	%p280, %p278, %p277;
	or.pred  	%p281, %p280, %p276;
	or.pred  	%p282, %p281, %p279;
	@%p282 bra 	$L__BB0_73;
	setp.gt.u32 	%p283, %r80, 224;
	or.pred  	%p284, %p18, %p283;
	mov.f32 	%f983, 0f00000000;
	@%p284 bra 	$L__BB0_72;
	ld.param.u64 	%rd159, [default_function_kernel0_param_0];
	mov.u32 	%r1114, %tid.z;
	mov.u32 	%r1115, %ctaid.y;
	mul.lo.s32 	%r1116, %r1115, 3136;
	mad.lo.s32 	%r1117, %r1114, 100352, %r1116;
	mov.u32 	%r1118, %ctaid.x;
	mad.lo.s32 	%r1119, %r1118, 56, %r1117;
	mad.lo.s32 	%r1120, %r1716, 401408, %r1119;
	add.s32 	%r1121, %r1120, %r81;
	add.s32 	%r1122, %r1121, -225;
	cvta.to.global.u64 	%rd55, %rd159;
	mul.wide.s32 	%rd56, %r1122, 4;
	add.s64 	%rd57, %rd55, %rd56;
	ld.global.nc.f32 	%f983, [%rd57];
$L__BB0_72:
	mov.u32 	%r1123, %tid.z;
	mov.u32 	%r1124, %tid.x;
	mul.lo.s32 	%r1125, %r1124, 34;
	mad.lo.s32 	%r1126, %r1123, 1856, %r1125;
	shl.b32 	%r1127, %r1126, 2;
	mov.u32 	%r1128, _ZZ24default_function_kernel0E15pad_temp_shared;
	add.s32 	%r1129, %r1128, %r1127;
	st.shared.f32 	[%r1129+68], %f983;
$L__BB0_73:
	mov.u32 	%r1130, %tid.z;
	mov.u32 	%r1131, %tid.x;
	mul.lo.s32 	%r1133, %r1131, 34;
	mad.lo.s32 	%r1134, %r1130, 1856, %r1133;
	setp.gt.u32 	%p285, %r1134, 7405;
	setp.gt.u32 	%p286, %r83, 127;
	setp.gt.u32 	%p287, %r82, 7;
	setp.gt.u32 	%p288, %r1131, 54;
	or.pred  	%p289, %p287, %p286;
	or.pred  	%p290, %p289, %p285;
	or.pred  	%p291, %p290, %p288;
	@%p291 bra 	$L__BB0_77;
	setp.gt.u32 	%p292, %r85, 224;
	setp.eq.s32 	%p293, %r84, 0;
	or.pred  	%p294, %p19, %p293;
	or.pred  	%p295, %p294, %p292;
	mov.f32 	%f984, 0f00000000;
	@%p295 bra 	$L__BB0_76;
	ld.param.u64 	%rd160, [default_function_kernel0_param_0];
	mov.u32 	%r1137, %tid.z;
	mov.u32 	%r1138, %ctaid.y;
	mul.lo.s32 	%r1139, %r1138, 3136;
	mad.lo.s32 	%r1140, %r1137, 100352, %r1139;
	mov.u32 	%r1141, %ctaid.x;
	mad.lo.s32 	%r1142, %r1141, 56, %r1140;
	mad.lo.s32 	%r1143, %r1716, 401408, %r1142;
	add.s32 	%r1144, %r1143, %r86;
	add.s32 	%r1145, %r1144, -225;
	cvta.to.global.u64 	%rd58, %rd160;
	mul.wide.s32 	%rd59, %r1145, 4;
	add.s64 	%rd60, %rd58, %rd59;
	ld.global.nc.f32 	%f984, [%rd60];
$L__BB0_76:
	mov.u32 	%r1146, %tid.z;
	mov.u32 	%r1147, %tid.x;
	mul.lo.s32 	%r1148, %r1147, 34;
	mad.lo.s32 	%r1149, %r1146, 1856, %r1148;
	shl.b32 	%r1150, %r1149, 2;
	mov.u32 	%r1151, _ZZ24default_function_kernel0E15pad_temp_shared;
	add.s32 	%r1152, %r1151, %r1150;
	st.shared.f32 	[%r1152+72], %f984;
$L__BB0_77:
	mov.u32 	%r1153, %tid.z;
	mov.u32 	%r1154, %tid.x;
	mul.lo.s32 	%r1156, %r1154, 34;
	mad.lo.s32 	%r1157, %r1153, 1856, %r1156;
	setp.gt.u32 	%p296, %r1157, 7404;
	setp.gt.u32 	%p297, %r88, 127;
	setp.gt.u32 	%p298, %r87, 7;
	setp.gt.u32 	%p299, %r1154, 54;
	or.pred  	%p300, %p298, %p297;
	or.pred  	%p301, %p300, %p296;
	or.pred  	%p302, %p301, %p299;
	@%p302 bra 	$L__BB0_81;
	setp.gt.u32 	%p303, %r89, 224;
	or.pred  	%p304, %p20, %p303;
	mov.f32 	%f985, 0f00000000;
	@%p304 bra 	$L__BB0_80;
	ld.param.u64 	%rd161, [default_function_kernel0_param_0];
	mov.u32 	%r1160, %tid.z;
	mov.u32 	%r1161, %ctaid.y;
	mul.lo.s32 	%r1162, %r1161, 3136;
	mad.lo.s32 	%r1163, %r1160, 100352, %r1162;
	mov.u32 	%r1164, %ctaid.x;
	mad.lo.s32 	%r1165, %r1164, 56, %r1163;
	mad.lo.s32 	%r1166, %r1716, 401408, %r1165;
	add.s32 	%r1167, %r1166, %r90;
	add.s32 	%r1168, %r1167, -225;
	cvta.to.global.u64 	%rd61, %rd161;
	mul.wide.s32 	%rd62, %r1168, 4;
	add.s64 	%rd63, %rd61, %rd62;
	ld.global.nc.f32 	%f985, [%rd63];
$L__BB0_80:
	mov.u32 	%r1169, %tid.z;
	mov.u32 	%r1170, %tid.x;
	mul.lo.s32 	%r1171, %r1170, 34;
	mad.lo.s32 	%r1172, %r1169, 1856, %r1171;
	shl.b32 	%r1173, %r1172, 2;
	mov.u32 	%r1174, _ZZ24default_function_kernel0E15pad_temp_shared;
	add.s32 	%r1175, %r1174, %r1173;
	st.shared.f32 	[%r1175+76], %f985;
$L__BB0_81:
	mov.u32 	%r1176, %tid.x;
	setp.gt.u32 	%p305, %r1176, 53;
	mov.u32 	%r1178, %tid.z;
	mul.lo.s32 	%r1179, %r1176, 34;
	mad.lo.s32 	%r1180, %r1178, 1856, %r1179;
	setp.gt.u32 	%p306, %r1180, 7403;
	setp.gt.u32 	%p307, %r92, 127;
	setp.gt.u32 	%p308, %r91, 7;
	or.pred  	%p309, %p308, %p307;
	or.pred  	%p310, %p309, %p306;
	or.pred  	%p311, %p310, %p305;
	@%p311 bra 	$L__BB0_85;
	setp.gt.u32 	%p312, %r94, 224;
	setp.eq.s32 	%p313, %r93, 0;
	or.pred  	%p314, %p21, %p313;
	or.pred  	%p315, %p314, %p312;
	mov.f32 	%f986, 0f00000000;
	@%p315 bra 	$L__BB0_84;
	ld.param.u64 	%rd162, [default_function_kernel0_param_0];
	mov.u32 	%r1183, %tid.z;
	mov.u32 	%r1184, %ctaid.y;
	mul.lo.s32 	%r1185, %r1184, 3136;
	mad.lo.s32 	%r1186, %r1183, 100352, %r1185;
	mov.u32 	%r1187, %ctaid.x;
	mad.lo.s32 	%r1188, %r1187, 56, %r1186;
	mad.lo.s32 	%r1189, %r1716, 401408, %r1188;
	add.s32 	%r1190, %r1189, %r95;
	add.s32 	%r1191, %r1190, -225;
	cvta.to.global.u64 	%rd64, %rd162;
	mul.wide.s32 	%rd65, %r1191, 4;
	add.s64 	%rd66, %rd64, %rd65;
	ld.global.nc.f32 	%f986, [%rd66];
$L__BB0_84:
	mov.u32 	%r1192, %tid.z;
	mov.u32 	%r1193, %tid.x;
	mul.lo.s32 	%r1194, %r1193, 34;
	mad.lo.s32 	%r1195, %r1192, 1856, %r1194;
	shl.b32 	%r1196, %r1195, 2;
	mov.u32 	%r1197, _ZZ24default_function_kernel0E15pad_temp_shared;
	add.s32 	%r1198, %r1197, %r1196;
	st.shared.f32 	[%r1198+80], %f986;
$L__BB0_85:
	mov.u32 	%r1199, %tid.z;
	mov.u32 	%r1200, %tid.x;
	mul.lo.s32 	%r1202, %r1200, 34;
	mad.lo.s32 	%r1203, %r1199, 1856, %r1202;
	setp.gt.u32 	%p316, %r1203, 7402;
	setp.gt.u32 	%p317, %r97, 127;
	setp.gt.u32 	%p318, %r96, 7;
	setp.gt.u32 	%p319, %r1200, 53;
	or.pred  	%p320, %p318, %p317;
	or.pred  	%p321, %p320, %p316;
	or.pred  	%p322, %p321, %p319;
	@%p322 bra 	$L__BB0_89;
	setp.gt.u32 	%p323, %r98, 224;
	or.pred  	%p324, %p22, %p323;
	mov.f32 	%f987, 0f00000000;
	@%p324 bra 	$L__BB0_88;
	ld.param.u64 	%rd163, [default_function_kernel0_param_0];
	mov.u32 	%r1206, %tid.z;
	mov.u32 	%r1207, %ctaid.y;
	mul.lo.s32 	%r1208, %r1207, 3136;
	mad.lo.s32 	%r1209, %r1206, 100352, %r1208;
	mov.u32 	%r1210, %ctaid.x;
	mad.lo.s32 	%r1211, %r1210, 56, %r1209;
	mad.lo.s32 	%r1212, %r1716, 401408, %r1211;
	add.s32 	%r1213, %r1212, %r99;
	add.s32 	%r1214, %r1213, -225;
	cvta.to.global.u64 	%rd67, %rd163;
	mul.wide.s32 	%rd68, %r1214, 4;
	add.s64 	%rd69, %rd67, %rd68;
	ld.global.nc.f32 	%f987, [%rd69];
$L__BB0_88:
	mov.u32 	%r1215, %tid.z;
	mov.u32 	%r1216, %tid.x;
	mul.lo.s32 	%r1217, %r1216, 34;
	mad.lo.s32 	%r1218, %r1215, 1856, %r1217;
	shl.b32 	%r1219, %r1218, 2;
	mov.u32 	%r1220, _ZZ24default_function_kernel0E15pad_temp_shared;
	add.s32 	%r1221, %r1220, %r1219;
	st.shared.f32 	[%r1221+84], %f987;
$L__BB0_89:
	mov.u32 	%r1222, %tid.z;
	mov.u32 	%r1223, %tid.x;
	mul.lo.s32 	%r1225, %r1223, 34;
	mad.lo.s32 	%r1226, %r1222, 1856, %r1225;
	setp.gt.u32 	%p325, %r1226, 7401;
	setp.gt.u32 	%p326, %r101, 127;
	setp.gt.u32 	%p327, %r100, 7;
	setp.gt.u32 	%p328, %r1223, 53;
	or.pred  	%p329, %p327, %p326;
	or.pred  	%p330, %p329, %p325;
	or.pred  	%p331, %p330, %p328;
	@%p331 bra 	$L__BB0_93;
	setp.gt.u32 	%p332, %r103, 224;
	setp.eq.s32 	%p333, %r102, 0;
	or.pred  	%p334, %p23, %p333;
	or.pred  	%p335, %p334, %p332;
	mov.f32 	%f988, 0f00000000;
	@%p335 bra 	$L__BB0_92;
	ld.param.u64 	%rd164, [default_function_kernel0_param_0];
	mov.u32 	%r1229, %tid.z;
	mov.u32 	%r1230, %ctaid.y;
	mul.lo.s32 	%r1231, %r1230, 3136;
	mad.lo.s32 	%r1232, %r1229, 100352, %r1231;
	mov.u32 	%r1233, %ctaid.x;
	mad.lo.s32 	%r1234, %r1233, 56, %r1232;
	mad.lo.s32 	%r1235, %r1716, 401408, %r1234;
	add.s32 	%r1236, %r1235, %r104;
	add.s32 	%r1237, %r1236, -225;
	cvta.to.global.u64 	%rd70, %rd164;
	mul.wide.s32 	%rd71, %r1237, 4;
	add.s64 	%rd72, %rd70, %rd71;
	ld.global.nc.f32 	%f988, [%rd72];
$L__BB0_92:
	mov.u32 	%r1238, %tid.z;
	mov.u32 	%r1239, %tid.x;
	mul.lo.s32 	%r1240, %r1239, 34;
	mad.lo.s32 	%r1241, %r1238, 1856, %r1240;
	shl.b32 	%r1242, %r1241, 2;
	mov.u32 	%r1243, _ZZ24default_function_kernel0E15pad_temp_shared;
	add.s32 	%r1244, %r1243, %r1242;
	st.shared.f32 	[%r1244+88], %f988;
$L__BB0_93:
	mov.u32 	%r1245, %tid.z;
	mov.u32 	%r1246, %tid.x;
	mul.lo.s32 	%r1248, %r1246, 34;
	mad.lo.s32 	%r1249, %r1245, 1856, %r1248;
	setp.gt.u32 	%p336, %r1249, 7400;
	setp.gt.u32 	%p337, %r106, 127;
	setp.gt.u32 	%p338, %r105, 7;
	setp.gt.u32 	%p339, %r1246, 53;
	or.pred  	%p340, %p338, %p337;
	or.pred  	%p341, %p340, %p336;
	or.pred  	%p342, %p341, %p339;
	@%p342 bra 	$L__BB0_97;
	setp.gt.u32 	%p343, %r107, 224;
	or.pred  	%p344, %p24, %p343;
	mov.f32 	%f989, 0f00000000;
	@%p344 bra 	$L__BB0_96;
	ld.param.u64 	%rd165, [default_function_kernel0_param_0];
	mov.u32 	%r1252, %tid.z;
	mov.u32 	%r1253, %ctaid.y;
	mul.lo.s32 	%r1254, %r1253, 3136;
	mad.lo.s32 	%r1255, %r1252, 100352, %r1254;
	mov.u32 	%r1256, %ctaid.x;
	mad.lo.s32 	%r1257, %r1256, 56, %r1255;
	mad.lo.s32 	%r1258, %r1716, 401408, %r1257;
	add.s32 	%r1259, %r1258, %r108;
	add.s32 	%r1260, %r1259, -225;
	cvta.to.global.u64 	%rd73, %rd165;
	mul.wide.s32 	%rd74, %r1260, 4;
	add.s64 	%rd75, %rd73, %rd74;
	ld.global.nc.f32 	%f989, [%rd75];
$L__BB0_96:
	mov.u32 	%r1261, %tid.z;
	mov.u32 	%r1262, %tid.x;
	mul.lo.s32 	%r1263, %r1262, 34;
	mad.lo.s32 	%r1264, %r1261, 1856, %r1263;
	shl.b32 	%r1265, %r1264, 2;
	mov.u32 	%r1266, _ZZ24default_function_kernel0E15pad_temp_shared;
	add.s32 	%r1267, %r1266, %r1265;
	st.shared.f32 	[%r1267+92], %f989;
$L__BB0_97:
	mov.u32 	%r1268, %tid.z;
	mov.u32 	%r1269, %tid.x;
	mul.lo.s32 	%r1271, %r1269, 34;
	mad.lo.s32 	%r1272, %r1268, 1856, %r1271;
	setp.gt.u32 	%p345, %r1272, 7399;
	setp.gt.u32 	%p346, %r110, 127;
	setp.gt.u32 	%p347, %r109, 7;
	setp.gt.u32 	%p348, %r1269, 53;
	or.pred  	%p349, %p347, %p346;
	or.pred  	%p350, %p349, %p345;
	or.pred  	%p351, %p350, %p348;
	@%p351 bra 	$L__BB0_101;
	setp.gt.u32 	%p352, %r112, 224;
	setp.eq.s32 	%p353, %r111, 0;
	or.pred  	%p354, %p25, %p353;
	or.pred  	%p355, %p354, %p352;
	mov.f32 	%f990, 0f00000000;
	@%p355 bra 	$L__BB0_100;
	ld.param.u64 	%rd166, [default_function_kernel0_param_0];
	mov.u32 	%r1275, %tid.z;
	mov.u32 	%r1276, %ctaid.y;
	mul.lo.s32 	%r1277, %r1276, 3136;
	mad.lo.s32 	%r1278, %r1275, 100352, %r1277;
	mov.u32 	%r1279, %ctaid.x;
	mad.lo.s32 	%r1280, %r1279, 56, %r1278;
	mad.lo.s32 	%r1281, %r1716, 401408, %r1280;
	add.s32 	%r1282, %r1281, %r113;
	add.s32 	%r1283, %r1282, -225;
	cvta.to.global.u64 	%rd76, %rd166;
	mul.wide.s32 	%rd77, %r1283, 4;
	add.s64 	%rd78, %rd76, %rd77;
	ld.global.nc.f32 	%f990, [%rd78];
$L__BB0_100:
	mov.u32 	%r1284, %tid.z;
	mov.u32 	%r1285, %tid.x;
	mul.lo.s32 	%r1286, %r1285, 34;
	mad.lo.s32 	%r1287, %r1284, 1856, %r1286;
	shl.b32 	%r1288, %r1287, 2;
	mov.u32 	%r1289, _ZZ24default_function_kernel0E15pad_temp_shared;
	add.s32 	%r1290, %r1289, %r1288;
	st.shared.f32 	[%r1290+96], %f990;
$L__BB0_101:
	mov.u32 	%r1291, %tid.z;
	mov.u32 	%r1292, %tid.x;
	mul.lo.s32 	%r1294, %r1292, 34;
	mad.lo.s32 	%r1295, %r1291, 1856, %r1294;
	setp.gt.u32 	%p356, %r1295, 7398;
	setp.gt.u32 	%p357, %r115, 127;
	setp.gt.u32 	%p358, %r114, 7;
	setp.gt.u32 	%p359, %r1292, 53;
	or.pred  	%p360, %p358, %p357;
	or.pred  	%p361, %p360, %p356;
	or.pred  	%p362, %p361, %p359;
	@%p362 bra 	$L__BB0_105;
	setp.gt.u32 	%p363, %r116, 224;
	or.pred  	%p364, %p26, %p363;
	mov.f32 	%f991, 0f00000000;
	@%p364 bra 	$L__BB0_104;
	ld.param.u64 	%rd167, [default_function_kernel0_param_0];
	mov.u32 	%r1298, %tid.z;
	mov.u32 	%r1299, %ctaid.y;
	mul.lo.s32 	%r1300, %r1299, 3136;
	mad.lo.s32 	%r1301, %r1298, 100352, %r1300;
	mov.u32 	%r1302, %ctaid.x;
	mad.lo.s32 	%r1303, %r1302, 56, %r1301;
	mad.lo.s32 	%r1304, %r1716, 401408, %r1303;
	add.s32 	%r1305, %r1304, %r117;
	add.s32 	%r1306, %r1305, -225;
	cvta.to.global.u64 	%rd79, %rd167;
	mul.wide.s32 	%rd80, %r1306, 4;
	add.s64 	%rd81, %rd79, %rd80;
	ld.global.nc.f32 	%f991, [%rd81];
$L__BB0_104:
	mov.u32 	%r1307, %tid.z;
	mov.u32 	%r1308, %tid.x;
	mul.lo.s32 	%r1309, %r1308, 34;
	mad.lo.s32 	%r1310, %r1307, 1856, %r1309;
	shl.b32 	%r1311, %r1310, 2;
	mov.u32 	%r1312, _ZZ24default_function_kernel0E15pad_temp_shared;
	add.s32 	%r1313, %r1312, %r1311;
	st.shared.f32 	[%r1313+100], %f991;
$L__BB0_105:
	mov.u32 	%r1314, %tid.z;
	mov.u32 	%r1315, %tid.x;
	mul.lo.s32 	%r1317, %r1315, 34;
	mad.lo.s32 	%r1318, %r1314, 1856, %r1317;
	setp.gt.u32 	%p365, %r1318, 7397;
	setp.gt.u32 	%p366, %r119, 127;
	setp.gt.u32 	%p367, %r118, 7;
	setp.gt.u32 	%p368, %r1315, 53;
	or.pred  	%p369, %p367, %p366;
	or.pred  	%p370, %p369, %p365;
	or.pred  	%p371, %p370, %p368;
	@%p371 bra 	$L__BB0_109;
	setp.gt.u32 	%p372, %r121, 224;
	setp.eq.s32 	%p373, %r120, 0;
	or.pred  	%p374, %p27, %p373;
	or.pred  	%p375, %p374, %p372;
	mov.f32 	%f992, 0f00000000;
	@%p375 bra 	$L__BB0_108;
	ld.param.u64 	%rd168, [default_function_kernel0_param_0];
	mov.u32 	%r1321, %tid.z;
	mov.u32 	%r1322, %ctaid.y;
	mul.lo.s32 	%r1323, %r1322, 3136;
	mad.lo.s32 	%r1324, %r1321, 100352, %r1323;
	mov.u32 	%r1325, %ctaid.x;
	mad.lo.s32 	%r1326, %r1325, 56, %r1324;
	mad.lo.s32 	%r1327, %r1716, 401408, %r1326;
	add.s32 	%r1328, %r1327, %r122;
	add.s32 	%r1329, %r1328, -225;
	cvta.to.global.u64 	%rd82, %rd168;
	mul.wide.s32 	%rd83, %r1329, 4;
	add.s64 	%rd84, %rd82, %rd83;
	ld.global.nc.f32 	%f992, [%rd84];
$L__BB0_108:
	mov.u32 	%r1330, %tid.z;
	mov.u32 	%r1331, %tid.x;
	mul.lo.s32 	%r1332, %r1331, 34;
	mad.lo.s32 	%r1333, %r1330, 1856, %r1332;
	shl.b32 	%r1334, %r1333, 2;
	mov.u32 	%r1335, _ZZ24default_function_kernel0E15pad_temp_shared;
	add.s32 	%r1336, %r1335, %r1334;
	st.shared.f32 	[%r1336+104], %f992;
$L__BB0_109:
	mov.u32 	%r1337, %tid.z;
	mov.u32 	%r1338, %tid.x;
	mul.lo.s32 	%r1340, %r1338, 34;
	mad.lo.s32 	%r1341, %r1337, 1856, %r1340;
	setp.gt.u32 	%p376, %r1341, 7396;
	setp.gt.u32 	%p377, %r124, 127;
	setp.gt.u32 	%p378, %r123, 7;
	setp.gt.u32 	%p379, %r1338, 53;
	or.pred  	%p380, %p378, %p377;
	or.pred  	%p381, %p380, %p376;
	or.pred  	%p382, %p381, %p379;
	@%p382 bra 	$L__BB0_113;
	setp.gt.u32 	%p383, %r125, 224;
	or.pred  	%p384, %p28, %p383;
	mov.f32 	%f993, 0f00000000;
	@%p384 bra 	$L__BB0_112;
	ld.param.u64 	%rd169, [default_function_kernel0_param_0];
	mov.u32 	%r1344, %tid.z;
	mov.u32 	%r1345, %ctaid.y;
	mul.lo.s32 	%r1346, %r1345, 3136;
	mad.lo.s32 	%r1347, %r1344, 100352, %r1346;
	mov.u32 	%r1348, %ctaid.x;
	mad.lo.s32 	%r1349, %r1348, 56, %r1347;
	mad.lo.s32 	%r1350, %r1716, 401408, %r1349;
	add.s32 	%r1351, %r1350, %r126;
	add.s32 	%r1352, %r1351, -225;
	cvta.to.global.u64 	%rd85, %rd169;
	mul.wide.s32 	%rd86, %r1352, 4;
	add.s64 	%rd87, %rd85, %rd86;
	ld.global.nc.f32 	%f993, [%rd87];
$L__BB0_112:
	mov.u32 	%r1353, %tid.z;
	mov.u32 	%r1354, %tid.x;
	mul.lo.s32 	%r1355, %r1354, 34;
	mad.lo.s32 	%r1356, %r1353, 1856, %r1355;
	shl.b32 	%r1357, %r1356, 2;
	mov.u32 	%r1358, _ZZ24default_function_kernel0E15pad_temp_shared;
	add.s32 	%r1359, %r1358, %r1357;
	st.shared.f32 	[%r1359+108], %f993;
$L__BB0_113:
	mov.u32 	%r1360, %tid.z;
	mov.u32 	%r1361, %tid.x;
	mul.lo.s32 	%r1363, %r1361, 34;
	mad.lo.s32 	%r1364, %r1360, 1856, %r1363;
	setp.gt.u32 	%p385, %r1364, 7395;
	setp.gt.u32 	%p386, %r128, 127;
	setp.gt.u32 	%p387, %r127, 7;
	setp.gt.u32 	%p388, %r1361, 53;
	or.pred  	%p389, %p387, %p386;
	or.pred  	%p390, %p389, %p385;
	or.pred  	%p391, %p390, %p388;
	@%p391 bra 	$L__BB0_117;
	setp.gt.u32 	%p392, %r130, 224;
	setp.eq.s32 	%p393, %r129, 0;
	or.pred  	%p394, %p29, %p393;
	or.pred  	%p395, %p394, %p392;
	mov.f32 	%f994, 0f00000000;
	@%p395 bra 	$L__BB0_116;
	ld.param.u64 	%rd170, [default_function_kernel0_param_0];
	mov.u32 	%r1367, %tid.z;
	mov.u32 	%r1368, %ctaid.y;
	mul.lo.s32 	%r1369, %r1368, 3136;
	mad.lo.s32 	%r1370, %r1367, 100352, %r1369;
	mov.u32 	%r1371, %ctaid.x;
	mad.lo.s32 	%r1372, %r1371, 56, %r1370;
	mad.lo.s32 	%r1373, %r1716, 401408, %r1372;
	add.s32 	%r1374, %r1373, %r131;
	add.s32 	%r1375, %r1374, -225;
	cvta.to.global.u64 	%rd88, %rd170;
	mul.wide.s32 	%rd89, %r1375, 4;
	add.s64 	%rd90, %rd88, %rd89;
	ld.global.nc.f32 	%f994, [%rd90];
$L__BB0_116:
	mov.u32 	%r1376, %tid.z;
	mov.u32 	%r1377, %tid.x;
	mul.lo.s32 	%r1378, %r1377, 34;
	mad.lo.s32 	%r1379, %r1376, 1856, %r1378;
	shl.b32 	%r1380, %r1379, 2;
	mov.u32 	%r1381, _ZZ24default_function_kernel0E15pad_temp_shared;
	add.s32 	%r1382, %r1381, %r1380;
	st.shared.f32 	[%r1382+112], %f994;
$L__BB0_117:
	mov.u32 	%r1383, %tid.z;
	mov.u32 	%r1384, %tid.x;
	mul.lo.s32 	%r1386, %r1384, 34;
	mad.lo.s32 	%r1387, %r1383, 1856, %r1386;
	setp.gt.u32 	%p396, %r1387, 7394;
	setp.gt.u32 	%p397, %r133, 127;
	setp.gt.u32 	%p398, %r132, 7;
	setp.gt.u32 	%p399, %r1384, 53;
	or.pred  	%p400, %p398, %p397;
	or.pred  	%p401, %p400, %p396;
	or.pred  	%p402, %p401, %p399;
	@%p402 bra 	$L__BB0_121;
	setp.gt.u32 	%p403, %r134, 224;
	or.pred  	%p404, %p30, %p403;
	mov.f32 	%f995, 0f00000000;
	@%p404 bra 	$L__BB0_120;
	ld.param.u64 	%rd171, [default_function_kernel0_param_0];
	mov.u32 	%r1390, %tid.z;
	mov.u32 	%r1391, %ctaid.y;
	mul.lo.s32 	%r1392, %r1391, 3136;
	mad.lo.s32 	%r1393, %r1390, 100352, %r1392;
	mov.u32 	%r1394, %ctaid.x;
	mad.lo.s32 	%r1395, %r1394, 56, %r1393;
	mad.lo.s32 	%r1396, %r1716, 401408, %r1395;
	add.s32 	%r1397, %r1396, %r135;
	add.s32 	%r1398, %r1397, -225;
	cvta.to.global.u64 	%rd91, %rd171;
	mul.wide.s32 	%rd92, %r1398, 4;
	add.s64 	%rd93, %rd91, %rd92;
	ld.global.nc.f32 	%f995, [%rd93];
$L__BB0_120:
	mov.u32 	%r1399, %tid.z;
	mov.u32 	%r1400, %tid.x;
	mul.lo.s32 	%r1401, %r1400, 34;
	mad.lo.s32 	%r1402, %r1399, 1856, %r1401;
	shl.b32 	%r1403, %r1402, 2;
	mov.u32 	%r1404, _ZZ24default_function_kernel0E15pad_temp_shared;
	add.s32 	%r1405, %r1404, %r1403;
	st.shared.f32 	[%r1405+116], %f995;
$L__BB0_121:
	mov.u32 	%r1406, %tid.z;
	mov.u32 	%r1407, %tid.x;
	mul.lo.s32 	%r1409, %r1407, 34;
	mad.lo.s32 	%r1410, %r1406, 1856, %r1409;
	setp.gt.u32 	%p405, %r1410, 7393;
	setp.gt.u32 	%p406, %r137, 127;
	setp.gt.u32 	%p407, %r136, 7;
	setp.gt.u32 	%p408, %r1407, 53;
	or.pred  	%p409, %p407, %p406;
	or.pred  	%p410, %p409, %p405;
	or.pred  	%p411, %p410, %p408;
	@%p411 bra 	$L__BB0_125;
	setp.gt.u32 	%p412, %r139, 224;
	setp.eq.s32 	%p413, %r138, 0;
	or.pred  	%p414, %p31, %p413;
	or.pred  	%p415, %p414, %p412;
	mov.f32 	%f996, 0f00000000;
	@%p415 bra 	$L__BB0_124;
	ld.param.u64 	%rd172, [default_function_kernel0_param_0];
	mov.u32 	%r1413, %tid.z;
	mov.u32 	%r1414, %ctaid.y;
	mul.lo.s32 	%r1415, %r1414, 3136;
	mad.lo.s32 	%r1416, %r1413, 100352, %r1415;
	mov.u32 	%r1417, %ctaid.x;
	mad.lo.s32 	%r1418, %r1417, 56, %r1416;
	mad.lo.s32 	%r1419, %r1716, 401408, %r1418;
	add.s32 	%r1420, %r1419, %r140;
	add.s32 	%r1421, %r1420, -225;
	cvta.to.global.u64 	%rd94, %rd172;
	mul.wide.s32 	%rd95, %r1421, 4;
	add.s64 	%rd96, %rd94, %rd95;
	ld.global.nc.f32 	%f996, [%rd96];
$L__BB0_124:
	mov.u32 	%r1422, %tid.z;
	mov.u32 	%r1423, %tid.x;
	mul.lo.s32 	%r1424, %r1423, 34;
	mad.lo.s32 	%r1425, %r1422, 1856, %r1424;
	shl.b32 	%r1426, %r1425, 2;
	mov.u32 	%r1427, _ZZ24default_function_kernel0E15pad_temp_shared;
	add.s32 	%r1428, %r1427, %r1426;
	st.shared.f32 	[%r1428+120], %f996;
$L__BB0_125:
	mov.u32 	%r1429, %tid.z;
	mov.u32 	%r1430, %tid.x;
	mul.lo.s32 	%r1432, %r1430, 34;
	mad.lo.s32 	%r1433, %r1429, 1856, %r1432;
	setp.gt.u32 	%p416, %r1433, 7392;
	setp.gt.u32 	%p417, %r142, 127;
	setp.gt.u32 	%p418, %r141, 7;
	setp.gt.u32 	%p419, %r1430, 53;
	or.pred  	%p420, %p418, %p417;
	or.pred  	%p421, %p420, %p416;
	or.pred  	%p422, %p421, %p419;
	@%p422 bra 	$L__BB0_129;
	setp.gt.u32 	%p423, %r143, 224;
	or.pred  	%p424, %p32, %p423;
	mov.f32 	%f997, 0f00000000;
	@%p424 bra 	$L__BB0_128;
	ld.param.u64 	%rd173, [default_function_kernel0_param_0];
	mov.u32 	%r1436, %tid.z;
	mov.u32 	%r1437, %ctaid.y;
	mul.lo.s32 	%r1438, %r1437, 3136;
	mad.lo.s32 	%r1439, %r1436, 100352, %r1438;
	mov.u32 	%r1440, %ctaid.x;
	mad.lo.s32 	%r1441, %r1440, 56, %r1439;
	mad.lo.s32 	%r1442, %r1716, 401408, %r1441;
	add.s32 	%r1443, %r1442, %r144;
	add.s32 	%r1444, %r1443, -225;
	cvta.to.global.u64 	%rd97, %rd173;
	mul.wide.s32 	%rd98, %r1444, 4;
	add.s64 	%rd99, %rd97, %rd98;
	ld.global.nc.f32 	%f997, [%rd99];
$L__BB0_128:
	mov.u32 	%r1445, %tid.z;
	mov.u32 	%r1446, %tid.x;
	mul.lo.s32 	%r1447, %r1446, 34;
	mad.lo.s32 	%r1448, %r1445, 1856, %r1447;
	shl.b32 	%r1449, %r1448, 2;
	mov.u32 	%r1450, _ZZ24default_function_kernel0E15pad_temp_shared;
	add.s32 	%r1451, %r1450, %r1449;
	st.shared.f32 	[%r1451+124], %f997;
$L__BB0_129:
	mov.u32 	%r1452, %tid.z;
	mov.u32 	%r1453, %tid.x;
	mul.lo.s32 	%r1455, %r1453, 34;
	mad.lo.s32 	%r1456, %r1452, 1856, %r1455;
	setp.gt.u32 	%p425, %r1456, 7391;
	setp.gt.u32 	%p426, %r146, 127;
	setp.gt.u32 	%p427, %r145, 7;
	setp.gt.u32 	%p428, %r1453, 53;
	or.pred  	%p429, %p427, %p426;
	or.pred  	%p430, %p429, %p425;
	or.pred  	%p431, %p430, %p428;
	@%p431 bra 	$L__BB0_133;
	setp.gt.u32 	%p432, %r148, 224;
	setp.eq.s32 	%p433, %r147, 0;
	or.pred  	%p434, %p33, %p433;
	or.pred  	%p435, %p434, %p432;
	mov.f32 	%f998, 0f00000000;
	@%p435 bra 	$L__BB0_132;
	ld.param.u64 	%rd174, [default_function_kernel0_param_0];
	mov.u32 	%r1459, %tid.z;
	mov.u32 	%r1460, %ctaid.y;
	mul.lo.s32 	%r1461, %r1460, 3136;
	mad.lo.s32 	%r1462, %r1459, 100352, %r1461;
	mov.u32 	%r1463, %ctaid.x;
	mad.lo.s32 	%r1464, %r1463, 56, %r1462;
	mad.lo.s32 	%r1465, %r1716, 401408, %r1464;
	add.s32 	%r1466, %r1465, %r149;
	add.s32 	%r1467, %r1466, -225;
	cvta.to.global.u64 	%rd100, %rd174;
	mul.wide.s32 	%rd101, %r1467, 4;
	add.s64 	%rd102, %rd100, %rd101;
	ld.global.nc.f32 	%f998, [%rd102];
$L__BB0_132:
	mov.u32 	%r1468, %tid.z;
	mov.u32 	%r1469, %tid.x;
	mul.lo.s32 	%r1470, %r1469, 34;
	mad.lo.s32 	%r1471, %r1468, 1856, %r1470;
	shl.b32 	%r1472, %r1471, 2;
	mov.u32 	%r1473, _ZZ24default_function_kernel0E15pad_temp_shared;
	add.s32 	%r1474, %r1473, %r1472;
	st.shared.f32 	[%r1474+128], %f998;
$L__BB0_133:
	mov.u32 	%r1475, %tid.z;
	mov.u32 	%r1476, %tid.x;
	mul.lo.s32 	%r1478, %r1476, 34;
	mad.lo.s32 	%r1479, %r1475, 1856, %r1478;
	setp.gt.u32 	%p436, %r1479, 7390;
	setp.gt.u32 	%p437, %r151, 127;
	setp.gt.u32 	%p438, %r150, 7;
	setp.gt.u32 	%p439, %r1476, 53;
	or.pred  	%p440, %p438, %p437;
	or.pred  	%p441, %p440, %p436;
	or.pred  	%p442, %p441, %p439;
	@%p442 bra 	$L__BB0_137;
	setp.gt.u32 	%p443, %r152, 224;
	or.pred  	%p444, %p34, %p443;
	mov.f32 	%f999, 0f00000000;
	@%p444 bra 	$L__BB0_136;
	ld.param.u64 	%rd175, [default_function_kernel0_param_0];
	mov.u32 	%r1482, %tid.z;
	mov.u32 	%r1483, %ctaid.y;
	mul.lo.s32 	%r1484, %r1483, 3136;
	mad.lo.s32 	%r1485, %r1482, 100352, %r1484;
	mov.u32 	%r1486, %ctaid.x;
	mad.lo.s32 	%r1487, %r1486, 56, %r1485;
	mad.lo.s32 	%r1488, %r1716, 401408, %r1487;
	add.s32 	%r1489, %r1488, %r153;
	add.s32 	%r1490, %r1489, -225;
	cvta.to.global.u64 	%rd103, %rd175;
	mul.wide.s32 	%rd104, %r1490, 4;
	add.s64 	%rd105, %rd103, %rd104;
	ld.global.nc.f32 	%f999, [%rd105];
$L__BB0_136:
	mov.u32 	%r1491, %tid.z;
	mov.u32 	%r1492, %tid.x;
	mul.lo.s32 	%r1493, %r1492, 34;
	mad.lo.s32 	%r1494, %r1491, 1856, %r1493;
	shl.b32 	%r1495, %r1494, 2;
	mov.u32 	%r1496, _ZZ24default_function_kernel0E15pad_temp_shared;
	add.s32 	%r1497, %r1496, %r1495;
	st.shared.f32 	[%r1497+132], %f999;
$L__BB0_137:
	mov.u32 	%r1498, %tid.x;
	setp.gt.u32 	%p445, %r1498, 52;
	mov.u32 	%r1500, %tid.z;
	mul.lo.s32 	%r1501, %r1498, 11;
	mad.lo.s32 	%r1502, %r1500, 576, %r1501;
	setp.gt.u32 	%p446, %r1502, 2303;
	setp.gt.u32 	%p447, %r156, 767;
	setp.gt.u32 	%p448, %r155, 255;
	setp.gt.u32 	%p449, %r154, 31;
	or.pred  	%p450, %p449, %p448;
	or.pred  	%p451, %p450, %p447;
	or.pred  	%p452, %p451, %p446;
	or.pred  	%p453, %p452, %p445;
	@%p453 bra 	$L__BB0_139;
	ld.param.u64 	%rd176, [default_function_kernel0_param_1];
	mov.u32 	%r1506, %tid.z;
	mul.lo.s32 	%r1507, %r1506, 4608;
	mad.lo.s32 	%r1508, %r1716, 72, %r1507;
	add.s32 	%r1509, %r1508, %r157;
	cvta.to.global.u64 	%rd106, %rd176;
	mul.wide.u32 	%rd107, %r1509, 4;
	add.s64 	%rd108, %rd106, %rd107;
	ld.global.nc.f32 	%f555, [%rd108];
	mov.u32 	%r1510, %tid.x;
	mul.lo.s32 	%r1511, %r1510, 11;
	mad.lo.s32 	%r1512, %r1506, 576, %r1511;
	shl.b32 	%r1513, %r1512, 2;
	mov.u32 	%r1514, _ZZ24default_function_kernel0E13kernel_shared;
	add.s32 	%r1515, %r1514, %r1513;
	st.shared.f32 	[%r1515], %f555;
$L__BB0_139:
	mov.u32 	%r1516, %tid.z;
	mov.u32 	%r1517, %tid.x;
	mul.lo.s32 	%r1519, %r1517, 11;
	mad.lo.s32 	%r1520, %r1516, 576, %r1519;
	setp.gt.u32 	%p454, %r1520, 2302;
	setp.gt.u32 	%p455, %r160, 767;
	setp.gt.u32 	%p456, %r159, 255;
	setp.gt.u32 	%p457, %r158, 31;
	setp.gt.u32 	%p458, %r1517, 52;
	or.pred  	%p459, %p457, %p456;
	or.pred  	%p460, %p459, %p455;
	or.pred  	%p461, %p460, %p454;
	or.pred  	%p462, %p461, %p458;
	@%p462 bra 	$L__BB0_141;
	ld.param.u64 	%rd177, [default_function_kernel0_param_1];
	mov.u32 	%r1524, %tid.z;
	mul.lo.s32 	%r1525, %r1524, 4608;
	mad.lo.s32 	%r1526, %r1716, 72, %r1525;
	add.s32 	%r1527, %r1526, %r161;
	cvta.to.global.u64 	%rd109, %rd177;
	mul.wide.u32 	%rd110, %r1527, 4;
	add.s64 	%rd111, %rd109, %rd110;
	ld.global.nc.f32 	%f556, [%rd111];
	mov.u32 	%r1528, %tid.x;
	mul.lo.s32 	%r1529, %r1528, 11;
	mad.lo.s32 	%r1530, %r1524, 576, %r1529;
	shl.b32 	%r1531, %r1530, 2;
	mov.u32 	%r1532, _ZZ24default_function_kernel0E13kernel_shared;
	add.s32 	%r1533, %r1532, %r1531;
	st.shared.f32 	[%r1533+4], %f556;
$L__BB0_141:
	mov.u32 	%r1534, %tid.z;
	mov.u32 	%r1535, %tid.x;
	mul.lo.s32 	%r1537, %r1535, 11;
	mad.lo.s32 	%r1538, %r1534, 576, %r1537;
	setp.gt.u32 	%p463, %r1538, 2301;
	setp.gt.u32 	%p464, %r164, 767;
	setp.gt.u32 	%p465, %r163, 255;
	setp.gt.u32 	%p466, %r162, 31;
	setp.gt.u32 	%p467, %r1535, 52;
	or.pred  	%p468, %p466, %p465;
	or.pred  	%p469, %p468, %p464;
	or.pred  	%p470, %p469, %p463;
	or.pred  	%p471, %p470, %p467;
	@%p471 bra 	$L__BB0_143;
	ld.param.u64 	%rd178, [default_function_kernel0_param_1];
	mov.u32 	%r1542, %tid.z;
	mul.lo.s32 	%r1543, %r1542, 4608;
	mad.lo.s32 	%r1544, %r1716, 72, %r1543;
	add.s32 	%r1545, %r1544, %r165;
	cvta.to.global.u64 	%rd112, %rd178;
	mul.wide.u32 	%rd113, %r1545, 4;
	add.s64 	%rd114, %rd112, %rd113;
	ld.global.nc.f32 	%f557, [%rd114];
	mov.u32 	%r1546, %tid.x;
	mul.lo.s32 	%r1547, %r1546, 11;
	mad.lo.s32 	%r1548, %r1542, 576, %r1547;
	shl.b32 	%r1549, %r1548, 2;
	mov.u32 	%r1550, _ZZ24default_function_kernel0E13kernel_shared;
	add.s32 	%r1551, %r1550, %r1549;
	st.shared.f32 	[%r1551+8], %f557;
$L__BB0_143:
	mov.u32 	%r1552, %tid.z;
	mov.u32 	%r1553, %tid.x;
	mul.lo.s32 	%r1555, %r1553, 11;
	mad.lo.s32 	%r1556, %r1552, 576, %r1555;
	setp.gt.u32 	%p472, %r1556, 2300;
	setp.gt.u32 	%p473, %r168, 767;
	setp.gt.u32 	%p474, %r167, 255;
	setp.gt.u32 	%p475, %r166, 31;
	setp.gt.u32 	%p476, %r1553, 52;
	or.pred  	%p477, %p475, %p474;
	or.pred  	%p478, %p477, %p473;
	or.pred  	%p479, %p478, %p472;
	or.pred  	%p480, %p479, %p476;
	@%p480 bra 	$L__BB0_145;
	ld.param.u64 	%rd179, [default_function_kernel0_param_1];
	mov.u32 	%r1560, %tid.z;
	mul.lo.s32 	%r1561, %r1560, 4608;
	mad.lo.s32 	%r1562, %r1716, 72, %r1561;
	add.s32 	%r1563, %r1562, %r169;
	cvta.to.global.u64 	%rd115, %rd179;
	mul.wide.u32 	%rd116, %r1563, 4;
	add.s64 	%rd117, %rd115, %rd116;
	ld.global.nc.f32 	%f558, [%rd117];
	mov.u32 	%r1564, %tid.x;
	mul.lo.s32 	%r1565, %r1564, 11;
	mad.lo.s32 	%r1566, %r1560, 576, %r1565;
	shl.b32 	%r1567, %r1566, 2;
	mov.u32 	%r1568, _ZZ24default_function_kernel0E13kernel_shared;
	add.s32 	%r1569, %r1568, %r1567;
	st.shared.f32 	[%r1569+12], %f558;
$L__BB0_145:
	mov.u32 	%r1570, %tid.x;
	setp.gt.u32 	%p481, %r1570, 51;
	mov.u32 	%r1572, %tid.z;
	mul.lo.s32 	%r1573, %r1570, 11;
	mad.lo.s32 	%r1574, %r1572, 576, %r1573;
	setp.gt.u32 	%p482, %r1574, 2299;
	setp.gt.u32 	%p483, %r172, 767;
	setp.gt.u32 	%p484, %r171, 255;
	setp.gt.u32 	%p485, %r170, 31;
	or.pred  	%p486, %p485, %p484;
	or.pred  	%p487, %p486, %p483;
	or.pred  	%p488, %p487, %p482;
	or.pred  	%p489, %p488, %p481;
	@%p489 bra 	$L__BB0_147;
	ld.param.u64 	%rd180, [default_function_kernel0_param_1];
	mov.u32 	%r1578, %tid.z;
	mul.lo.s32 	%r1579, %r1578, 4608;
	mad.lo.s32 	%r1580, %r1716, 72, %r1579;
	add.s32 	%r1581, %r1580, %r173;
	cvta.to.global.u64 	%rd118, %rd180;
	mul.wide.u32 	%rd119, %r1581, 4;
	add.s64 	%rd120, %rd118, %rd119;
	ld.global.nc.f32 	%f559, [%rd120];
	mov.u32 	%r1582, %tid.x;
	mul.lo.s32 	%r1583, %r1582, 11;
	mad.lo.s32 	%r1584, %r1578, 576, %r1583;
	shl.b32 	%r1585, %r1584, 2;
	mov.u32 	%r1586, _ZZ24default_function_kernel0E13kernel_shared;
	add.s32 	%r1587, %r1586, %r1585;
	st.shared.f32 	[%r1587+16], %f559;
$L__BB0_147:
	mov.u32 	%r1588, %tid.z;
	mov.u32 	%r1589, %tid.x;
	mul.lo.s32 	%r1591, %r1589, 11;
	mad.lo.s32 	%r1592, %r1588, 576, %r1591;
	setp.gt.u32 	%p490, %r1592, 2298;
	setp.gt.u32 	%p491, %r176, 767;
	setp.gt.u32 	%p492, %r175, 255;
	setp.gt.u32 	%p493, %r174, 31;
	setp.gt.u32 	%p494, %r1589, 51;
	or.pred  	%p495, %p493, %p492;
	or.pred  	%p496, %p495, %p491;
	or.pred  	%p497, %p496, %p490;
	or.pred  	%p498, %p497, %p494;
	@%p498 bra 	$L__BB0_149;
	ld.param.u64 	%rd181, [default_function_kernel0_param_1];
	mov.u32 	%r1596, %tid.z;
	mul.lo.s32 	%r1597, %r1596, 4608;
	mad.lo.s32 	%r1598, %r1716, 72, %r1597;
	add.s32 	%r1599, %r1598, %r177;
	cvta.to.global.u64 	%rd121, %rd181;
	mul.wide.u32 	%rd122, %r1599, 4;
	add.s64 	%rd123, %rd121, %rd122;
	ld.global.nc.f32 	%f560, [%rd123];
	mov.u32 	%r1600, %tid.x;
	mul.lo.s32 	%r1601, %r1600, 11;
	mad.lo.s32 	%r1602, %r1596, 576, %r1601;
	shl.b32 	%r1603, %r1602, 2;
	mov.u32 	%r1604, _ZZ24default_function_kernel0E13kernel_shared;
	add.s32 	%r1605, %r1604, %r1603;
	st.shared.f32 	[%r1605+20], %f560;
$L__BB0_149:
	mov.u32 	%r1606, %tid.z;
	mov.u32 	%r1607, %tid.x;
	mul.lo.s32 	%r1609, %r1607, 11;
	mad.lo.s32 	%r1610, %r1606, 576, %r1609;
	setp.gt.u32 	%p499, %r1610, 2297;
	setp.gt.u32 	%p500, %r180, 767;
	setp.gt.u32 	%p501, %r179, 255;
	setp.gt.u32 	%p502, %r178, 31;
	setp.gt.u32 	%p503, %r1607, 51;
	or.pred  	%p504, %p502, %p501;
	or.pred  	%p505, %p504, %p500;
	or.pred  	%p506, %p505, %p499;
	or.pred  	%p507, %p506, %p503;
	@%p507 bra 	$L__BB0_151;
	ld.param.u64 	%rd182, [default_function_kernel0_param_1];
	mov.u32 	%r1614, %tid.z;
	mul.lo.s32 	%r1615, %r1614, 4608;
	mad.lo.s32 	%r1616, %r1716, 72, %r1615;
	add.s32 	%r1617, %r1616, %r181;
	cvta.to.global.u64 	%rd124, %rd182;
	mul.wide.u32 	%rd125, %r1617, 4;
	add.s64 	%rd126, %rd124, %rd125;
	ld.global.nc.f32 	%f561, [%rd126];
	mov.u32 	%r1618, %tid.x;
	mul.lo.s32 	%r1619, %r1618, 11;
	mad.lo.s32 	%r1620, %r1614, 576, %r1619;
	shl.b32 	%r1621, %r1620, 2;
	mov.u32 	%r1622, _ZZ24default_function_kernel0E13kernel_shared;
	add.s32 	%r1623, %r1622, %r1621;
	st.shared.f32 	[%r1623+24], %f561;
$L__BB0_151:
	mov.u32 	%r1624, %tid.z;
	mov.u32 	%r1625, %tid.x;
	mul.lo.s32 	%r1627, %r1625, 11;
	mad.lo.s32 	%r1628, %r1624, 576, %r1627;
	setp.gt.u32 	%p508, %r1628, 2296;
	setp.gt.u32 	%p509, %r184, 767;
	setp.gt.u32 	%p510, %r183, 255;
	setp.gt.u32 	%p511, %r182, 31;
	setp.gt.u32 	%p512, %r1625, 51;
	or.pred  	%p513, %p511, %p510;
	or.pred  	%p514, %p513, %p509;
	or.pred  	%p515, %p514, %p508;
	or.pred  	%p516, %p515, %p512;
	@%p516 bra 	$L__BB0_153;
	ld.param.u64 	%rd183, [default_function_kernel0_param_1];
	mov.u32 	%r1632, %tid.z;
	mul.lo.s32 	%r1633, %r1632, 4608;
	mad.lo.s32 	%r1634, %r1716, 72, %r1633;
	add.s32 	%r1635, %r1634, %r185;
	cvta.to.global.u64 	%rd127, %rd183;
	mul.wide.u32 	%rd128, %r1635, 4;
	add.s64 	%rd129, %rd127, %rd128;
	ld.global.nc.f32 	%f562, [%rd129];
	mov.u32 	%r1636, %tid.x;
	mul.lo.s32 	%r1637, %r1636, 11;
	mad.lo.s32 	%r1638, %r1632, 576, %r1637;
	shl.b32 	%r1639, %r1638, 2;
	mov.u32 	%r1640, _ZZ24default_function_kernel0E13kernel_shared;
	add.s32 	%r1641, %r1640, %r1639;
	st.shared.f32 	[%r1641+28], %f562;
$L__BB0_153:
	mov.u32 	%r1642, %tid.z;
	mov.u32 	%r1643, %tid.x;
	mul.lo.s32 	%r1645, %r1643, 11;
	mad.lo.s32 	%r1646, %r1642, 576, %r1645;
	setp.gt.u32 	%p517, %r1646, 2295;
	setp.gt.u32 	%p518, %r188, 767;
	setp.gt.u32 	%p519, %r187, 255;
	setp.gt.u32 	%p520, %r186, 31;
	setp.gt.u32 	%p521, %r1643, 51;
	or.pred  	%p522, %p520, %p519;
	or.pred  	%p523, %p522, %p518;
	or.pred  	%p524, %p523, %p517;
	or.pred  	%p525, %p524, %p521;
	@%p525 bra 	$L__BB0_155;
	ld.param.u64 	%rd184, [default_function_kernel0_param_1];
	mov.u32 	%r1650, %tid.z;
	mul.lo.s32 	%r1651, %r1650, 4608;
	mad.lo.s32 	%r1652, %r1716, 72, %r1651;
	add.s32 	%r1653, %r1652, %r189;
	cvta.to.global.u64 	%rd130, %rd184;
	mul.wide.u32 	%rd131, %r1653, 4;
	add.s64 	%rd132, %rd130, %rd131;
	ld.global.nc.f32 	%f563, [%rd132];
	mov.u32 	%r1654, %tid.x;
	mul.lo.s32 	%r1655, %r1654, 11;
	mad.lo.s32 	%r1656, %r1650, 576, %r1655;
	shl.b32 	%r1657, %r1656, 2;
	mov.u32 	%r1658, _ZZ24default_function_kernel0E13kernel_shared;
	add.s32 	%r1659, %r1658, %r1657;
	st.shared.f32 	[%r1659+32], %f563;
$L__BB0_155:
	mov.u32 	%r1660, %tid.z;
	mov.u32 	%r1661, %tid.x;
	mul.lo.s32 	%r1663, %r1661, 11;
	mad.lo.s32 	%r1664, %r1660, 576, %r1663;
	setp.gt.u32 	%p526, %r1664, 2294;
	setp.gt.u32 	%p527, %r192, 767;
	setp.gt.u32 	%p528, %r191, 255;
	setp.gt.u32 	%p529, %r190, 31;
	setp.gt.u32 	%p530, %r1661, 51;
	or.pred  	%p531, %p529, %p528;
	or.pred  	%p532, %p531, %p527;
	or.pred  	%p533, %p532, %p526;
	or.pred  	%p534, %p533, %p530;
	@%p534 bra 	$L__BB0_157;
	ld.param.u64 	%rd185, [default_function_kernel0_param_1];
	mov.u32 	%r1668, %tid.z;
	mul.lo.s32 	%r1669, %r1668, 4608;
	mad.lo.s32 	%r1670, %r1716, 72, %r1669;
	add.s32 	%r1671, %r1670, %r193;
	cvta.to.global.u64 	%rd133, %rd185;
	mul.wide.u32 	%rd134, %r1671, 4;
	add.s64 	%rd135, %rd133, %rd134;
	ld.global.nc.f32 	%f564, [%rd135];
	mov.u32 	%r1672, %tid.x;
	mul.lo.s32 	%r1673, %r1672, 11;
	mad.lo.s32 	%r1674, %r1668, 576, %r1673;
	shl.b32 	%r1675, %r1674, 2;
	mov.u32 	%r1676, _ZZ24default_function_kernel0E13kernel_shared;
	add.s32 	%r1677, %r1676, %r1675;
	st.shared.f32 	[%r1677+36], %f564;
$L__BB0_157:
	mov.u32 	%r1678, %tid.z;
	mov.u32 	%r1679, %tid.x;
	mul.lo.s32 	%r1681, %r1679, 11;
	mad.lo.s32 	%r1682, %r1678, 576, %r1681;
	setp.gt.u32 	%p535, %r1682, 2293;
	setp.gt.u32 	%p536, %r196, 767;
	setp.gt.u32 	%p537, %r195, 255;
	setp.gt.u32 	%p538, %r194, 31;
	setp.gt.u32 	%p539, %r1679, 51;
	or.pred  	%p540, %p538, %p537;
	or.pred  	%p541, %p540, %p536;
	or.pred  	%p542, %p541, %p535;
	or.pred  	%p543, %p542, %p539;
	@%p543 bra 	$L__BB0_159;
	ld.param.u64 	%rd186, [default_function_kernel0_param_1];
	mov.u32 	%r1686, %tid.z;
	mul.lo.s32 	%r1687, %r1686, 4608;
	mad.lo.s32 	%r1688, %r1716, 72, %r1687;
	add.s32 	%r1689, %r1688, %r197;
	cvta.to.global.u64 	%rd136, %rd186;
	mul.wide.u32 	%rd137, %r1689, 4;
	add.s64 	%rd138, %rd136, %rd137;
	ld.global.nc.f32 	%f565, [%rd138];
	mov.u32 	%r1690, %tid.x;
	mul.lo.s32 	%r1691, %r1690, 11;
	mad.lo.s32 	%r1692, %r1686, 576, %r1691;
	shl.b32 	%r1693, %r1692, 2;
	mov.u32 	%r1694, _ZZ24default_function_kernel0E13kernel_shared;
	add.s32 	%r1695, %r1694, %r1693;
	st.shared.f32 	[%r1695+40], %f565;
$L__BB0_159:
	bar.sync 	0;
	mov.b32 	%r1717, 0;
$L__BB0_160:
	mov.u32 	%r1698, %tid.x;
	shl.b32 	%r1699, %r1698, 2;
	mov.u32 	%r1700, _ZZ24default_function_kernel0E15pad_temp_shared;
	add.s32 	%r1701, %r1699, %r1700;
	mad.lo.s32 	%r1702, %r1717, 3712, %r1701;
	add.s32 	%r1718, %r1702, 1624;
	ld.shared.f32 	%f1112, [%r1702+1624];
	mov.b32 	%r1719, 1152;
$L__BB0_161:
	ld.shared.f32 	%f566, [%r1718+-1624];
	ld.shared.f32 	%f567, [%r1718+-1620];
	ld.shared.f32 	%f568, [%r1718+-1616];
	ld.shared.f32 	%f569, [%r1718+-1392];
	ld.shared.f32 	%f570, [%r1718+-1388];
	ld.shared.f32 	%f571, [%r1718+-1384];
	ld.shared.f32 	%f572, [%r1718+-1160];
	ld.shared.f32 	%f573, [%r1718+-1156];
	ld.shared.f32 	%f574, [%r1718+-1152];
	ld.shared.f32 	%f575, [%r1718+-928];
	ld.shared.f32 	%f576, [%r1718+-924];
	ld.shared.f32 	%f577, [%r1718+-920];
	ld.shared.f32 	%f578, [%r1718+-696];
	ld.shared.f32 	%f579, [%r1718+-692];
	ld.shared.f32 	%f580, [%r1718+-688];
	ld.shared.f32 	%f581, [%r1718+-464];
	ld.shared.f32 	%f582, [%r1718+-460];
	ld.shared.f32 	%f583, [%r1718+-456];
	ld.shared.f32 	%f584, [%r1718+-232];
	ld.shared.f32 	%f585, [%r1718+-228];
	ld.shared.f32 	%f586, [%r1718+-224];
	ld.shared.f32 	%f587, [%r1718+4];
	ld.shared.f32 	%f588, [%r1718+8];
	add.s32 	%r203, %r1718, 232;
	ld.shared.f32 	%f407, [%r1718+232];
	ld.shared.f32 	%f589, [%r1718+236];
	ld.shared.f32 	%f590, [%r1718+240];
	ld.shared.f32 	%f591, [%r1718+464];
	ld.shared.f32 	%f592, [%r1718+468];
	ld.shared.f32 	%f593, [%r1718+472];
	ld.shared.f32 	%f594, [%r1718+696];
	ld.shared.f32 	%f595, [%r1718+700];
	ld.shared.f32 	%f596, [%r1718+704];
	ld.shared.f32 	%f597, [%r1718+928];
	ld.shared.f32 	%f598, [%r1718+932];
	ld.shared.f32 	%f599, [%r1718+936];
	ld.shared.f32 	%f600, [%r1718+1160];
	ld.shared.f32 	%f601, [%r1718+1164];
	ld.shared.f32 	%f602, [%r1718+1168];
	ld.shared.f32 	%f603, [%r1718+1392];
	ld.shared.f32 	%f604, [%r1718+1396];
	ld.shared.f32 	%f605, [%r1718+1400];
	mov.u32 	%r1703, %tid.z;
	mov.u32 	%r1704, _ZZ24default_function_kernel0E13kernel_shared;
	mad.lo.s32 	%r1705, %r1703, 2304, %r1704;
	mad.lo.s32 	%r1706, %r1717, 36, %r1705;
	add.s32 	%r1707, %r1706, %r1719;
	ld.shared.f32 	%f606, [%r1707+-1152];
	ld.shared.f32 	%f607, [%r1707+-1148];
	ld.shared.f32 	%f608, [%r1707+-1144];
	ld.shared.f32 	%f609, [%r1707+-864];
	ld.shared.f32 	%f610, [%r1707+-860];
	ld.shared.f32 	%f611, [%r1707+-856];
	ld.shared.f32 	%f612, [%r1707+-576];
	ld.shared.f32 	%f613, [%r1707+-572];
	ld.shared.f32 	%f614, [%r1707+-568];
	ld.shared.f32 	%f615, [%r1707+-288];
	ld.shared.f32 	%f616, [%r1707+-284];
	ld.shared.f32 	%f617, [%r1707+-280];
	ld.shared.f32 	%f618, [%r1707];
	ld.shared.f32 	%f619, [%r1707+4];
	ld.shared.f32 	%f620, [%r1707+8];
	ld.shared.f32 	%f621, [%r1707+288];
	ld.shared.f32 	%f622, [%r1707+292];
	ld.shared.f32 	%f623, [%r1707+296];
	ld.shared.f32 	%f624, [%r1707+576];
	ld.shared.f32 	%f625, [%r1707+580];
	ld.shared.f32 	%f626, [%r1707+584];
	ld.shared.f32 	%f627, [%r1707+864];
	ld.shared.f32 	%f628, [%r1707+868];
	ld.shared.f32 	%f629, [%r1707+872];
	fma.rn.f32 	%f630, %f566, %f606, %f1158;
	fma.rn.f32 	%f631, %f569, %f606, %f1157;
	fma.rn.f32 	%f632, %f572, %f606, %f1156;
	fma.rn.f32 	%f633, %f575, %f606, %f1155;
	fma.rn.f32 	%f634, %f578, %f606, %f1154;
	fma.rn.f32 	%f635, %f581, %f606, %f1153;
	fma.rn.f32 	%f636, %f584, %f606, %f1152;
	fma.rn.f32 	%f637, %f1112, %f606, %f1151;
	fma.rn.f32 	%f638, %f407, %f606, %f1150;
	fma.rn.f32 	%f639, %f591, %f606, %f1149;
	fma.rn.f32 	%f640, %f594, %f606, %f1148;
	fma.rn.f32 	%f641, %f597, %f606, %f1147;
	fma.rn.f32 	%f642, %f600, %f606, %f1146;
	fma.rn.f32 	%f643, %f603, %f606, %f1145;
	fma.rn.f32 	%f644, %f566, %f609, %f1144;
	fma.rn.f32 	%f645, %f569, %f609, %f1143;
	fma.rn.f32 	%f646, %f572, %f609, %f1142;
	fma.rn.f32 	%f647, %f575, %f609, %f1141;
	fma.rn.f32 	%f648, %f578, %f609, %f1140;
	fma.rn.f32 	%f649, %f581, %f609, %f1139;
	fma.rn.f32 	%f650, %f584, %f609, %f1138;
	fma.rn.f32 	%f651, %f1112, %f609, %f1137;
	fma.rn.f32 	%f652, %f407, %f609, %f1136;
	fma.rn.f32 	%f653, %f591, %f609, %f1135;
	fma.rn.f32 	%f654, %f594, %f609, %f1134;
	fma.rn.f32 	%f655, %f597, %f609, %f1133;
	fma.rn.f32 	%f656, %f600, %f609, %f1132;
	fma.rn.f32 	%f657, %f603, %f609, %f1131;
	fma.rn.f32 	%f658, %f566, %f612, %f1130;
	fma.rn.f32 	%f659, %f569, %f612, %f1129;
	fma.rn.f32 	%f660, %f572, %f612, %f1128;
	fma.rn.f32 	%f661, %f575, %f612, %f1127;
	fma.rn.f32 	%f662, %f578, %f612, %f1126;
	fma.rn.f32 	%f663, %f581, %f612, %f1125;
	fma.rn.f32 	%f664, %f584, %f612, %f1124;
	fma.rn.f32 	%f665, %f1112, %f612, %f1123;
	fma.rn.f32 	%f666, %f407, %f612, %f1122;
	fma.rn.f32 	%f667, %f591, %f612, %f1121;
	fma.rn.f32 	%f668, %f594, %f612, %f1120;
	fma.rn.f32 	%f669, %f597, %f612, %f1119;
	fma.rn.f32 	%f670, %f600, %f612, %f1118;
	fma.rn.f32 	%f671, %f603, %f612, %f1117;
	fma.rn.f32 	%f672, %f566, %f615, %f1116;
	fma.rn.f32 	%f673, %f569, %f615, %f1115;
	fma.rn.f32 	%f674, %f572, %f615, %f1114;
	fma.rn.f32 	%f675, %f575, %f615, %f1113;
	fma.rn.f32 	%f676, %f578, %f615, %f1159;
	fma.rn.f32 	%f677, %f581, %f615, %f1160;
	fma.rn.f32 	%f678, %f584, %f615, %f1161;
	fma.rn.f32 	%f679, %f1112, %f615, %f1162;
	fma.rn.f32 	%f680, %f407, %f615, %f1163;
	fma.rn.f32 	%f681, %f591, %f615, %f1164;
	fma.rn.f32 	%f682, %f594, %f615, %f1165;
	fma.rn.f32 	%f683, %f597, %f615, %f1166;
	fma.rn.f32 	%f684, %f600, %f615, %f1167;
	fma.rn.f32 	%f685, %f603, %f615, %f1168;
	fma.rn.f32 	%f686, %f566, %f618, %f1169;
	fma.rn.f32 	%f687, %f569, %f618, %f1170;
	fma.rn.f32 	%f688, %f572, %f618, %f1171;
	fma.rn.f32 	%f689, %f575, %f618, %f1172;
	fma.rn.f32 	%f690, %f578, %f618, %f1173;
	fma.rn.f32 	%f691, %f581, %f618, %f1174;
	fma.rn.f32 	%f692, %f584, %f618, %f1175;
	fma.rn.f32 	%f693, %f1112, %f618, %f1176;
	fma.rn.f32 	%f694, %f407, %f618, %f1177;
	fma.rn.f32 	%f695, %f591, %f618, %f1178;
	fma.rn.f32 	%f696, %f594, %f618, %f1179;
	fma.rn.f32 	%f697, %f597, %f618, %f1180;
	fma.rn.f32 	%f698, %f600, %f618, %f1181;
	fma.rn.f32 	%f699, %f603, %f618, %f1182;
	fma.rn.f32 	%f700, %f566, %f621, %f1183;
	fma.rn.f32 	%f701, %f569, %f621, %f1184;
	fma.rn.f32 	%f702, %f572, %f621, %f1185;
	fma.rn.f32 	%f703, %f575, %f621, %f1186;
	fma.rn.f32 	%f704, %f578, %f621, %f1187;
	fma.rn.f32 	%f705, %f581, %f621, %f1188;
	fma.rn.f32 	%f706, %f584, %f621, %f1189;
	fma.rn.f32 	%f707, %f1112, %f621, %f1190;
	fma.rn.f32 	%f708, %f407, %f621, %f1191;
	fma.rn.f32 	%f709, %f591, %f621, %f1192;
	fma.rn.f32 	%f710, %f594, %f621, %f1193;
	fma.rn.f32 	%f711, %f597, %f621, %f1194;
	fma.rn.f32 	%f712, %f600, %f621, %f1195;
	fma.rn.f32 	%f713, %f603, %f621, %f1196;
	fma.rn.f32 	%f714, %f566, %f624, %f1197;
	fma.rn.f32 	%f715, %f569, %f624, %f1198;
	fma.rn.f32 	%f716, %f572, %f624, %f1199;
	fma.rn.f32 	%f717, %f575, %f624, %f1200;
	fma.rn.f32 	%f718, %f578, %f624, %f1201;
	fma.rn.f32 	%f719, %f581, %f624, %f1202;
	fma.rn.f32 	%f720, %f584, %f624, %f1203;
	fma.rn.f32 	%f721, %f1112, %f624, %f1204;
	fma.rn.f32 	%f722, %f407, %f624, %f1205;
	fma.rn.f32 	%f723, %f591, %f624, %f1206;
	fma.rn.f32 	%f724, %f594, %f624, %f1207;
	fma.rn.f32 	%f725, %f597, %f624, %f1208;
	fma.rn.f32 	%f726, %f600, %f624, %f1209;
	fma.rn.f32 	%f727, %f603, %f624, %f1210;
	fma.rn.f32 	%f728, %f566, %f627, %f1211;
	fma.rn.f32 	%f729, %f569, %f627, %f1212;
	fma.rn.f32 	%f730, %f572, %f627, %f1213;
	fma.rn.f32 	%f731, %f575, %f627, %f1214;
	fma.rn.f32 	%f732, %f578, %f627, %f1215;
	fma.rn.f32 	%f733, %f581, %f627, %f1216;
	fma.rn.f32 	%f734, %f584, %f627, %f1217;
	fma.rn.f32 	%f735, %f1112, %f627, %f1218;
	fma.rn.f32 	%f736, %f407, %f627, %f1219;
	fma.rn.f32 	%f737, %f591, %f627, %f1220;
	fma.rn.f32 	%f738, %f594, %f627, %f1221;
	fma.rn.f32 	%f739, %f597, %f627, %f1222;
	fma.rn.f32 	%f740, %f600, %f627, %f1223;
	fma.rn.f32 	%f741, %f603, %f627, %f1224;
	fma.rn.f32 	%f742, %f567, %f607, %f630;
	fma.rn.f32 	%f743, %f570, %f607, %f631;
	fma.rn.f32 	%f744, %f573, %f607, %f632;
	fma.rn.f32 	%f745, %f576, %f607, %f633;
	fma.rn.f32 	%f746, %f579, %f607, %f634;
	fma.rn.f32 	%f747, %f582, %f607, %f635;
	fma.rn.f32 	%f748, %f585, %f607, %f636;
	fma.rn.f32 	%f749, %f587, %f607, %f637;
	fma.rn.f32 	%f750, %f589, %f607, %f638;
	fma.rn.f32 	%f751, %f592, %f607, %f639;
	fma.rn.f32 	%f752, %f595, %f607, %f640;
	fma.rn.f32 	%f753, %f598, %f607, %f641;
	fma.rn.f32 	%f754, %f601, %f607, %f642;
	fma.rn.f32 	%f755, %f604, %f607, %f643;
	fma.rn.f32 	%f756, %f567, %f610, %f644;
	fma.rn.f32 	%f757, %f570, %f610, %f645;
	fma.rn.f32 	%f758, %f573, %f610, %f646;
	fma.rn.f32 	%f759, %f576, %f610, %f647;
	fma.rn.f32 	%f760, %f579, %f610, %f648;
	fma.rn.f32 	%f761, %f582, %f610, %f649;
	fma.rn.f32 	%f762, %f585, %f610, %f650;
	fma.rn.f32 	%f763, %f587, %f610, %f651;
	fma.rn.f32 	%f764, %f589, %f610, %f652;
	fma.rn.f32 	%f765, %f592, %f610, %f653;
	fma.rn.f32 	%f766, %f595, %f610, %f654;
	fma.rn.f32 	%f767, %f598, %f610, %f655;
	fma.rn.f32 	%f768, %f601, %f610, %f656;
	fma.rn.f32 	%f769, %f604, %f610, %f657;
	fma.rn.f32 	%f770, %f567, %f613, %f658;
	fma.rn.f32 	%f771, %f570, %f613, %f659;
	fma.rn.f32 	%f772, %f573, %f613, %f660;
	fma.rn.f32 	%f773, %f576, %f613, %f661;
	fma.rn.f32 	%f774, %f579, %f613, %f662;
	fma.rn.f32 	%f775, %f582, %f613, %f663;
	fma.rn.f32 	%f776, %f585, %f613, %f664;
	fma.rn.f32 	%f777, %f587, %f613, %f665;
	fma.rn.f32 	%f778, %f589, %f613, %f666;
	fma.rn.f32 	%f779, %f592, %f613, %f667;
	fma.rn.f32 	%f780, %f595, %f613, %f668;
	fma.rn.f32 	%f781, %f598, %f613, %f669;
	fma.rn.f32 	%f782, %f601, %f613, %f670;
	fma.rn.f32 	%f783, %f604, %f613, %f671;
	fma.rn.f32 	%f784, %f567, %f616, %f672;
	fma.rn.f32 	%f785, %f570, %f616, %f673;
	fma.rn.f32 	%f786, %f573, %f616, %f674;
	fma.rn.f32 	%f787, %f576, %f616, %f675;
	fma.rn.f32 	%f788, %f579, %f616, %f676;
	fma.rn.f32 	%f789, %f582, %f616, %f677;
	fma.rn.f32 	%f790, %f585, %f616, %f678;
	fma.rn.f32 	%f791, %f587, %f616, %f679;
	fma.rn.f32 	%f792, %f589, %f616, %f680;
	fma.rn.f32 	%f793, %f592, %f616, %f681;
	fma.rn.f32 	%f794, %f595, %f616, %f682;
	fma.rn.f32 	%f795, %f598, %f616, %f683;
	fma.rn.f32 	%f796, %f601, %f616, %f684;
	fma.rn.f32 	%f797, %f604, %f616, %f685;
	fma.rn.f32 	%f798, %f567, %f619, %f686;
	fma.rn.f32 	%f799, %f570, %f619, %f687;
	fma.rn.f32 	%f800, %f573, %f619, %f688;
	fma.rn.f32 	%f801, %f576, %f619, %f689;
	fma.rn.f32 	%f802, %f579, %f619, %f690;
	fma.rn.f32 	%f803, %f582, %f619, %f691;
	fma.rn.f32 	%f804, %f585, %f619, %f692;
	fma.rn.f32 	%f805, %f587, %f619, %f693;
	fma.rn.f32 	%f806, %f589, %f619, %f694;
	fma.rn.f32 	%f807, %f592, %f619, %f695;
	fma.rn.f32 	%f808, %f595, %f619, %f696;
	fma.rn.f32 	%f809, %f598, %f619, %f697;
	fma.rn.f32 	%f810, %f601, %f619, %f698;
	fma.rn.f32 	%f811, %f604, %f619, %f699;
	fma.rn.f32 	%f812, %f567, %f622, %f700;
	fma.rn.f32 	%f813, %f570, %f622, %f701;
	fma.rn.f32 	%f814, %f573, %f622, %f702;
	fma.rn.f32 	%f815, %f576, %f622, %f703;
	fma.rn.f32 	%f816, %f579, %f622, %f704;
	fma.rn.f32 	%f817, %f582, %f622, %f705;
	fma.rn.f32 	%f818, %f585, %f622, %f706;
	fma.rn.f32 	%f819, %f587, %f622, %f707;
	fma.rn.f32 	%f820, %f589, %f622, %f708;
	fma.rn.f32 	%f821, %f592, %f622, %f709;
	fma.rn.f32 	%f822, %f595, %f622, %f710;
	fma.rn.f32 	%f823, %f598, %f622, %f711;
	fma.rn.f32 	%f824, %f601, %f622, %f712;
	fma.rn.f32 	%f825, %f604, %f622, %f713;
	fma.rn.f32 	%f826, %f567, %f625, %f714;
	fma.rn.f32 	%f827, %f570, %f625, %f715;
	fma.rn.f32 	%f828, %f573, %f625, %f716;
	fma.rn.f32 	%f829, %f576, %f625, %f717;
	fma.rn.f32 	%f830, %f579, %f625, %f718;
	fma.rn.f32 	%f831, %f582, %f625, %f719;
	fma.rn.f32 	%f832, %f585, %f625, %f720;
	fma.rn.f32 	%f833, %f587, %f625, %f721;
	fma.rn.f32 	%f834, %f589, %f625, %f722;
	fma.rn.f32 	%f835, %f592, %f625, %f723;
	fma.rn.f32 	%f836, %f595, %f625, %f724;
	fma.rn.f32 	%f837, %f598, %f625, %f725;
	fma.rn.f32 	%f838, %f601, %f625, %f726;
	fma.rn.f32 	%f839, %f604, %f625, %f727;
	fma.rn.f32 	%f840, %f567, %f628, %f728;
	fma.rn.f32 	%f841, %f570, %f628, %f729;
	fma.rn.f32 	%f842, %f573, %f628, %f730;
	fma.rn.f32 	%f843, %f576, %f628, %f731;
	fma.rn.f32 	%f844, %f579, %f628, %f732;
	fma.rn.f32 	%f845, %f582, %f628, %f733;
	fma.rn.f32 	%f846, %f585, %f628, %f734;
	fma.rn.f32 	%f847, %f587, %f628, %f735;
	fma.rn.f32 	%f848, %f589, %f628, %f736;
	fma.rn.f32 	%f849, %f592, %f628, %f737;
	fma.rn.f32 	%f850, %f595, %f628, %f738;
	fma.rn.f32 	%f851, %f598, %f628, %f739;
	fma.rn.f32 	%f852, %f601, %f628, %f740;
	fma.rn.f32 	%f853, %f604, %f628, %f741;
	fma.rn.f32 	%f1158, %f568, %f608, %f742;
	fma.rn.f32 	%f1157, %f571, %f608, %f743;
	fma.rn.f32 	%f1156, %f574, %f608, %f744;
	fma.rn.f32 	%f1155, %f577, %f608, %f745;
	fma.rn.f32 	%f1154, %f580, %f608, %f746;
	fma.rn.f32 	%f1153, %f583, %f608, %f747;
	fma.rn.f32 	%f1152, %f586, %f608, %f748;
	fma.rn.f32 	%f1151, %f588, %f608, %f749;
	fma.rn.f32 	%f1150, %f590, %f608, %f750;
	fma.rn.f32 	%f1149, %f593, %f608, %f751;
	fma.rn.f32 	%f1148, %f596, %f608, %f752;
	fma.rn.f32 	%f1147, %f599, %f608, %f753;
	fma.rn.f32 	%f1146, %f602, %f608, %f754;
	fma.rn.f32 	%f1145, %f605, %f608, %f755;
	fma.rn.f32 	%f1144, %f568, %f611, %f756;
	fma.rn.f32 	%f1143, %f571, %f611, %f757;
	fma.rn.f32 	%f1142, %f574, %f611, %f758;
	fma.rn.f32 	%f1141, %f577, %f611, %f759;
	fma.rn.f32 	%f1140, %f580, %f611, %f760;
	fma.rn.f32 	%f1139, %f583, %f611, %f761;
	fma.rn.f32 	%f1138, %f586, %f611, %f762;
	fma.rn.f32 	%f1137, %f588, %f611, %f763;
	fma.rn.f32 	%f1136, %f590, %f611, %f764;
	fma.rn.f32 	%f1135, %f593, %f611, %f765;
	fma.rn.f32 	%f1134, %f596, %f611, %f766;
	fma.rn.f32 	%f1133, %f599, %f611, %f767;
	fma.rn.f32 	%f1132, %f602, %f611, %f768;
	fma.rn.f32 	%f1131, %f605, %f611, %f769;
	fma.rn.f32 	%f1130, %f568, %f614, %f770;
	fma.rn.f32 	%f1129, %f571, %f614, %f771;
	fma.rn.f32 	%f1128, %f574, %f614, %f772;
	fma.rn.f32 	%f1127, %f577, %f614, %f773;
	fma.rn.f32 	%f1126, %f580, %f614, %f774;
	fma.rn.f32 	%f1125, %f583, %f614, %f775;
	fma.rn.f32 	%f1124, %f586, %f614, %f776;
	fma.rn.f32 	%f1123, %f588, %f614, %f777;
	fma.rn.f32 	%f1122, %f590, %f614, %f778;
	fma.rn.f32 	%f1121, %f593, %f614, %f779;
	fma.rn.f32 	%f1120, %f596, %f614, %f780;
	fma.rn.f32 	%f1119, %f599, %f614, %f781;
	fma.rn.f32 	%f1118, %f602, %f614, %f782;
	fma.rn.f32 	%f1117, %f605, %f614, %f783;
	fma.rn.f32 	%f1116, %f568, %f617, %f784;
	fma.rn.f32 	%f1115, %f571, %f617, %f785;
	fma.rn.f32 	%f1114, %f574, %f617, %f786;
	fma.rn.f32 	%f1113, %f577, %f617, %f787;
	fma.rn.f32 	%f1159, %f580, %f617, %f788;
	fma.rn.f32 	%f1160, %f583, %f617, %f789;
	fma.rn.f32 	%f1161, %f586, %f617, %f790;
	fma.rn.f32 	%f1162, %f588, %f617, %f791;
	fma.rn.f32 	%f1163, %f590, %f617, %f792;
	fma.rn.f32 	%f1164, %f593, %f617, %f793;
	fma.rn.f32 	%f1165, %f596, %f617, %f794;
	fma.rn.f32 	%f1166, %f599, %f617, %f795;
	fma.rn.f32 	%f1167, %f602, %f617, %f796;
	fma.rn.f32 	%f1168, %f605, %f617, %f797;
	fma.rn.f32 	%f1169, %f568, %f620, %f798;
	fma.rn.f32 	%f1170, %f571, %f620, %f799;
	fma.rn.f32 	%f1171, %f574, %f620, %f800;
	fma.rn.f32 	%f1172, %f577, %f620, %f801;
	fma.rn.f32 	%f1173, %f580, %f620, %f802;
	fma.rn.f32 	%f1174, %f583, %f620, %f803;
	fma.rn.f32 	%f1175, %f586, %f620, %f804;
	fma.rn.f32 	%f1176, %f588, %f620, %f805;
	fma.rn.f32 	%f1177, %f590, %f620, %f806;
	fma.rn.f32 	%f1178, %f593, %f620, %f807;
	fma.rn.f32 	%f1179, %f596, %f620, %f808;
	fma.rn.f32 	%f1180, %f599, %f620, %f809;
	fma.rn.f32 	%f1181, %f602, %f620, %f810;
	fma.rn.f32 	%f1182, %f605, %f620, %f811;
	fma.rn.f32 	%f1183, %f568, %f623, %f812;
	fma.rn.f32 	%f1184, %f571, %f623, %f813;
	fma.rn.f32 	%f1185, %f574, %f623, %f814;
	fma.rn.f32 	%f1186, %f577, %f623, %f815;
	fma.rn.f32 	%f1187, %f580, %f623, %f816;
	fma.rn.f32 	%f1188, %f583, %f623, %f817;
	fma.rn.f32 	%f1189, %f586, %f623, %f818;
	fma.rn.f32 	%f1190, %f588, %f623, %f819;
	fma.rn.f32 	%f1191, %f590, %f623, %f820;
	fma.rn.f32 	%f1192, %f593, %f623, %f821;
	fma.rn.f32 	%f1193, %f596, %f623, %f822;
	fma.rn.f32 	%f1194, %f599, %f623, %f823;
	fma.rn.f32 	%f1195, %f602, %f623, %f824;
	fma.rn.f32 	%f1196, %f605, %f623, %f825;
	fma.rn.f32 	%f1197, %f568, %f626, %f826;
	fma.rn.f32 	%f1198, %f571, %f626, %f827;
	fma.rn.f32 	%f1199, %f574, %f626, %f828;
	fma.rn.f32 	%f1200, %f577, %f626, %f829;
	fma.rn.f32 	%f1201, %f580, %f626, %f830;
	fma.rn.f32 	%f1202, %f583, %f626, %f831;
	fma.rn.f32 	%f1203, %f586, %f626, %f832;
	fma.rn.f32 	%f1204, %f588, %f626, %f833;
	fma.rn.f32 	%f1205, %f590, %f626, %f834;
	fma.rn.f32 	%f1206, %f593, %f626, %f835;
	fma.rn.f32 	%f1207, %f596, %f626, %f836;
	fma.rn.f32 	%f1208, %f599, %f626, %f837;
	fma.rn.f32 	%f1209, %f602, %f626, %f838;
	fma.rn.f32 	%f1210, %f605, %f626, %f839;
	fma.rn.f32 	%f1211, %f568, %f629, %f840;
	fma.rn.f32 	%f1212, %f571, %f629, %f841;
	fma.rn.f32 	%f1213, %f574, %f629, %f842;
	fma.rn.f32 	%f1214, %f577, %f629, %f843;
	fma.rn.f32 	%f1215, %f580, %f629, %f844;
	fma.rn.f32 	%f1216, %f583, %f629, %f845;
	fma.rn.f32 	%f1217, %f586, %f629, %f846;
	fma.rn.f32 	%f1218, %f588, %f629, %f847;
	fma.rn.f32 	%f1219, %f590, %f629, %f848;
	fma.rn.f32 	%f1220, %f593, %f629, %f849;
	fma.rn.f32 	%f1221, %f596, %f629, %f850;
	fma.rn.f32 	%f1222, %f599, %f629, %f851;
	fma.rn.f32 	%f1223, %f602, %f629, %f852;
	fma.rn.f32 	%f1224, %f605, %f629, %f853;
	add.s32 	%r1719, %r1719, 12;
	setp.ne.s32 	%p544, %r1719, 1188;
	mov.f32 	%f1112, %f407;
	mov.u32 	%r1718, %r203;
	@%p544 bra 	$L__BB0_161;
	add.s32 	%r1717, %r1717, 1;
	setp.ne.s32 	%p545, %r1717, 8;
	@%p545 bra 	$L__BB0_160;
	add.s32 	%r1716, %r1716, 1;
	setp.ne.s32 	%p546, %r1716, 8;
	@%p546 bra 	$L__BB0_1;
	ld.param.u64 	%rd187, [default_function_kernel0_param_2];
	cvta.to.global.u64 	%rd139, %rd187;
	mov.u32 	%r1708, %tid.z;
	mul.lo.s32 	%r1709, %r1708, 401408;
	mov.u32 	%r1710, %tid.x;
	or.b32  	%r1711, %r1709, %r1710;
	mov.u32 	%r1712, %ctaid.y;
	mad.lo.s32 	%r1713, %r1712, 3136, %r1711;
	mov.u32 	%r1714, %ctaid.x;
	mad.lo.s32 	%r1715, %r1714, 56, %r1713;
	mul.wide.u32 	%rd140, %r1715, 4;
	add.s64 	%rd141, %rd139, %rd140;
	st.global.f32 	[%rd141], %f1158;
	st.global.f32 	[%rd141+896], %f1157;
	st.global.f32 	[%rd141+1792], %f1156;
	st.global.f32 	[%rd141+2688], %f1155;
	st.global.f32 	[%rd141+3584], %f1154;
	st.global.f32 	[%rd141+4480], %f1153;
	st.global.f32 	[%rd141+5376], %f1152;
	st.global.f32 	[%rd141+6272], %f1151;
	st.global.f32 	[%rd141+7168], %f1150;
	st.global.f32 	[%rd141+8064], %f1149;
	st.global.f32 	[%rd141+8960], %f1148;
	st.global.f32 	[%rd141+9856], %f1147;
	st.global.f32 	[%rd141+10752], %f1146;
	st.global.f32 	[%rd141+11648], %f1145;
	st.global.f32 	[%rd141+200704], %f1144;
	st.global.f32 	[%rd141+201600], %f1143;
	st.global.f32 	[%rd141+202496], %f1142;
	st.global.f32 	[%rd141+203392], %f1141;
	st.global.f32 	[%rd141+204288], %f1140;
	st.global.f32 	[%rd141+205184], %f1139;
	st.global.f32 	[%rd141+206080], %f1138;
	st.global.f32 	[%rd141+206976], %f1137;
	st.global.f32 	[%rd141+207872], %f1136;
	st.global.f32 	[%rd141+208768], %f1135;
	st.global.f32 	[%rd141+209664], %f1134;
	st.global.f32 	[%rd141+210560], %f1133;
	st.global.f32 	[%rd141+211456], %f1132;
	st.global.f32 	[%rd141+212352], %f1131;
	st.global.f32 	[%rd141+401408], %f1130;
	st.global.f32 	[%rd141+402304], %f1129;
	st.global.f32 	[%rd141+403200], %f1128;
	st.global.f32 	[%rd141+404096], %f1127;
	st.global.f32 	[%rd141+404992], %f1126;
	st.global.f32 	[%rd141+405888], %f1125;
	st.global.f32 	[%rd141+406784], %f1124;
	st.global.f32 	[%rd141+407680], %f1123;
	st.global.f32 	[%rd141+408576], %f1122;
	st.global.f32 	[%rd141+409472], %f1121;
	st.global.f32 	[%rd141+410368], %f1120;
	st.global.f32 	[%rd141+411264], %f1119;
	st.global.f32 	[%rd141+412160], %f1118;
	st.global.f32 	[%rd141+413056], %f1117;
	st.global.f32 	[%rd141+602112], %f1116;
	st.global.f32 	[%rd141+603008], %f1115;
	st.global.f32 	[%rd141+603904], %f1114;
	st.global.f32 	[%rd141+604800], %f1113;
	st.global.f32 	[%rd141+605696], %f1159;
	st.global.f32 	[%rd141+606592], %f1160;
	st.global.f32 	[%rd141+607488], %f1161;
	st.global.f32 	[%rd141+608384], %f1162;
	st.global.f32 	[%rd141+609280], %f1163;
	st.global.f32 	[%rd141+610176], %f1164;
	st.global.f32 	[%rd141+611072], %f1165;
	st.global.f32 	[%rd141+611968], %f1166;
	st.global.f32 	[%rd141+612864], %f1167;
	st.global.f32 	[%rd141+613760], %f1168;
	st.global.f32 	[%rd141+802816], %f1169;
	st.global.f32 	[%rd141+803712], %f1170;
	st.global.f32 	[%rd141+804608], %f1171;
	st.global.f32 	[%rd141+805504], %f1172;
	st.global.f32 	[%rd141+806400], %f1173;
	st.global.f32 	[%rd141+807296], %f1174;
	st.global.f32 	[%rd141+808192], %f1175;
	st.global.f32 	[%rd141+809088], %f1176;
	st.global.f32 	[%rd141+809984], %f1177;
	st.global.f32 	[%rd141+810880], %f1178;
	st.global.f32 	[%rd141+811776], %f1179;
	st.global.f32 	[%rd141+812672], %f1180;
	st.global.f32 	[%rd141+813568], %f1181;
	st.global.f32 	[%rd141+814464], %f1182;
	st.global.f32 	[%rd141+1003520], %f1183;
	st.global.f32 	[%rd141+1004416], %f1184;
	st.global.f32 	[%rd141+1005312], %f1185;
	st.global.f32 	[%rd141+1006208], %f1186;
	st.global.f32 	[%rd141+1007104], %f1187;
	st.global.f32 	[%rd141+1008000], %f1188;
	st.global.f32 	[%rd141+1008896], %f1189;
	st.global.f32 	[%rd141+1009792], %f1190;
	st.global.f32 	[%rd141+1010688], %f1191;
	st.global.f32 	[%rd141+1011584], %f1192;
	st.global.f32 	[%rd141+1012480], %f1193;
	st.global.f32 	[%rd141+1013376], %f1194;
	st.global.f32 	[%rd141+1014272], %f1195;
	st.global.f32 	[%rd141+1015168], %f1196;
	st.global.f32 	[%rd141+1204224], %f1197;
	st.global.f32 	[%rd141+1205120], %f1198;
	st.global.f32 	[%rd141+1206016], %f1199;
	st.global.f32 	[%rd141+1206912], %f1200;
	st.global.f32 	[%rd141+1207808], %f1201;
	st.global.f32 	[%rd141+1208704], %f1202;
	st.global.f32 	[%rd141+1209600], %f1203;
	st.global.f32 	[%rd141+1210496], %f1204;
	st.global.f32 	[%rd141+1211392], %f1205;
	st.global.f32 	[%rd141+1212288], %f1206;
	st.global.f32 	[%rd141+1213184], %f1207;
	st.global.f32 	[%rd141+1214080], %f1208;
	st.global.f32 	[%rd141+1214976], %f1209;
	st.global.f32 	[%rd141+1215872], %f1210;
	st.global.f32 	[%rd141+1404928], %f1211;
	st.global.f32 	[%rd141+1405824], %f1212;
	st.global.f32 	[%rd141+1406720], %f1213;
	st.global.f32 	[%rd141+1407616], %f1214;
	st.global.f32 	[%rd141+1408512], %f1215;
	st.global.f32 	[%rd141+1409408], %f1216;
	st.global.f32 	[%rd141+1410304], %f1217;
	st.global.f32 	[%rd141+1411200], %f1218;
	st.global.f32 	[%rd141+1412096], %f1219;
	st.global.f32 	[%rd141+1412992], %f1220;
	st.global.f32 	[%rd141+1413888], %f1221;
	st.global.f32 	[%rd141+1414784], %f1222;
	st.global.f32 	[%rd141+1415680], %f1223;
	st.global.f32 	[%rd141+1416576], %f1224;
	ret;

}
	// .globl	_Z9transformPfS_
.visible .entry _Z9transformPfS_(
	.param .u64 .ptr .align 1 _Z9transformPfS__param_0,
	.param .u64 .ptr .align 1 _Z9transformPfS__param_1
)
{
	.reg .pred 	%p<7>;
	.reg .b16 	%rs<13>;
	.reg .b32 	%r<41>;
	.reg .b32 	%f<2>;
	.reg .b64 	%rd<9>;

	ld.param.u64 	%rd3, [_Z9transformPfS__param_0];
	ld.param.u64 	%rd4, [_Z9transformPfS__param_1];
	mov.u32 	%r21, %ctaid.x;
	mov.u32 	%r1, %ntid.x;
	mov.u32 	%r22, %tid.x;
	mad.lo.s32 	%r36, %r21, %r1, %r22;
	setp.gt.u32 	%p1, %r36, 3211263;
	@%p1 bra 	$L__BB1_9;
	mov.u32 	%r23, %nctaid.x;
	mul.lo.s32 	%r3, %r23, %r1;
	cvta.to.global.u64 	%rd1, %rd3;
	cvta.to.global.u64 	%rd2, %rd4;
$L__BB1_2:
	mul.wide.u32 	%rd5, %r36, 4;
	add.s64 	%rd6, %rd1, %rd5;
	ld.global.f32 	%f1, [%rd6];
	mul.hi.u32 	%r24, %r36, 1402438301;
	shr.u32 	%r25, %r24, 14;
	mul.lo.s32 	%r26, %r25, 50176;
	sub.s32 	%r27, %r36, %r26;
	cvt.u16.u32 	%rs1, %r27;
	shr.u16 	%rs2, %rs1, 5;
	mul.hi.u16 	%rs3, %rs2, 9363;
	add.s16 	%rs4, %rs3, 1;
	cvt.u32.u16 	%r5, %rs4;
	mul.lo.s16 	%rs5, %rs3, 224;
	sub.s16 	%rs6, %rs1, %rs5;
	add.s16 	%rs7, %rs6, 1;
	cvt.u32.u16 	%r6, %rs7;
	mad.lo.s16 	%rs8, %rs3, 171, 171;
	shr.u16 	%rs9, %rs8, 10;
	cvt.u32.u16 	%r37, %rs9;
	and.b16  	%rs10, %rs7, 255;
	mul.lo.s16 	%rs11, %rs10, 171;
	shr.u16 	%rs12, %rs11, 10;
	cvt.u32.u16 	%r8, %rs12;
	mul.wide.u16 	%r28, %rs12, 58;
	mad.lo.s32 	%r29, %r25, 92416, %r28;
	mul.hi.u32 	%r30, %r27, 19173962;
	shl.b32 	%r31, %r30, 3;
	add.s32 	%r32, %r29, %r31;
	add.s32 	%r9, %r32, %r6;
	mul.wide.u16 	%r10, %rs12, 6;
$L__BB1_3:
	mad.lo.s32 	%r33, %r37, 6, 8;
	setp.le.u32 	%p2, %r33, %r5;
	@%p2 bra 	$L__BB1_8;
	mad.lo.s32 	%r39, %r37, 2384, %r9;
	mov.u32 	%r38, %r10;
	mov.u32 	%r40, %r8;
$L__BB1_5:
	add.s32 	%r16, %r38, -6;
	add.s32 	%r34, %r38, 8;
	setp.le.u32 	%p3, %r34, %r6;
	@%p3 bra 	$L__BB1_7;
	add.s32 	%r35, %r39, 8;
	mul.wide.u32 	%rd7, %r35, 4;
	add.s64 	%rd8, %rd2, %rd7;
	st.global.f32 	[%rd8], %f1;
	setp.gt.s32 	%p4, %r40, 0;
	add.s32 	%r40, %r40, -1;
	add.s32 	%r39, %r39, -58;
	mov.u32 	%r38, %r16;
	@%p4 bra 	$L__BB1_5;
$L__BB1_7:
	add.s32 	%r19, %r37, -1;
	setp.gt.s32 	%p5, %r37, 0;
	mov.u32 	%r37, %r19;
	@%p5 bra 	$L__BB1_3;
$L__BB1_8:
	add.s32 	%r36, %r36, %r3;
	setp.lt.u32 	%p6, %r36, 3211264;
	@%p6 bra 	$L__BB1_2;
$L__BB1_9:
	ret;

}
	// .globl	_Z6conv2dPfPKfS_
.visible .entry _Z6conv2dPfPKfS_(
	.param .u64 .ptr .align 1 _Z6conv2dPfPKfS__param_0,
	.param .u64 .ptr .align 1 _Z6conv2dPfPKfS__param_1,
	.param .u64 .ptr .align 1 _Z6conv2dPfPKfS__param_2
)
{
	.reg .pred 	%p<55>;
	.reg .b32 	%r<200>;
	.reg .b32 	%f<1196>;
	.reg .b64 	%rd<59>;
	// demoted variable
	.shared .align 4 .b8 _ZZ6conv2dPfPKfS_E5input[4096];
	ld.param.u64 	%rd8, [_Z6conv2dPfPKfS__param_0];
	mov.u32 	%r27, %ctaid.x;
	mul.hi.u32 	%r28, %r27, 1522869291;
	shr.u32 	%r29, %r28, 9;
	mad.lo.s32 	%r1, %r29, -1444, %r27;
	shr.u32 	%r30, %r1, 1;
	mul.hi.u32 	%r31, %r30, 1808407283;
	shr.u32 	%r32, %r31, 3;
	mul.lo.s32 	%r33, %r32, 38;
	sub.s32 	%r2, %r1, %r33;
	mul.lo.s32 	%r3, %r2, 6;
	mov.u32 	%r4, %tid.x;
	shr.u32 	%r195, %r4, 5;
	shl.b32 	%r6, %r29, 4;
	setp.gt.u32 	%p4, %r4, 511;
	add.s32 	%r194, %r195, %r6;
	setp.gt.u32 	%p5, %r194, 63;
	or.pred  	%p6, %p4, %p5;
	@%p6 bra 	$L__BB2_5;
	shl.b32 	%r8, %r1, 6;
	mov.u32 	%r35, %ntid.x;
	shr.u32 	%r9, %r35, 5;
	and.b32  	%r10, %r4, 31;
	cvta.to.global.u64 	%rd1, %rd8;
$L__BB2_2:
	mad.lo.s32 	%r13, %r194, 92416, %r8;
	shl.b32 	%r14, %r195, 6;
	mov.u32 	%r196, %r10;
$L__BB2_3:
	add.s32 	%r36, %r13, %r196;
	mul.wide.u32 	%rd11, %r36, 4;
	add.s64 	%rd12, %rd1, %rd11;
	ld.global.nc.f32 	%f762, [%rd12];
	add.s32 	%r37, %r14, %r196;
	shl.b32 	%r38, %r37, 2;
	mov.u32 	%r39, _ZZ6conv2dPfPKfS_E5input;
	add.s32 	%r40, %r39, %r38;
	st.shared.f32 	[%r40], %f762;
	add.s32 	%r16, %r196, 32;
	setp.lt.u32 	%p7, %r196, 32;
	mov.u32 	%r196, %r16;
	@%p7 bra 	$L__BB2_3;
	add.s32 	%r195, %r195, %r9;
	setp.lt.u32 	%p8, %r195, 16;
	add.s32 	%r194, %r195, %r6;
	setp.lt.u32 	%p9, %r194, 64;
	and.pred  	%p10, %p8, %p9;
	@%p10 bra 	$L__BB2_2;
$L__BB2_5:
	bar.sync 	0;
	mov.b32 	%r197, 0;
	mov.f32 	%f836, 0f00000000;
	mov.f32 	%f837, %f836;
	mov.f32 	%f838, %f836;
	mov.f32 	%f839, %f836;
	mov.f32 	%f840, %f836;
	mov.f32 	%f841, %f836;
	mov.f32 	%f842, %f836;
	mov.f32 	%f843, %f836;
	mov.f32 	%f844, %f836;
	mov.f32 	%f845, %f836;
	mov.f32 	%f846, %f836;
	mov.f32 	%f847, %f836;
	mov.f32 	%f848, %f836;
	mov.f32 	%f849, %f836;
	mov.f32 	%f850, %f836;
	mov.f32 	%f851, %f836;
	mov.f32 	%f852, %f836;
	mov.f32 	%f853, %f836;
	mov.f32 	%f854, %f836;
	mov.f32 	%f855, %f836;
	mov.f32 	%f856, %f836;
	mov.f32 	%f857, %f836;
	mov.f32 	%f858, %f836;
	mov.f32 	%f859, %f836;
	mov.f32 	%f860, %f836;
	mov.f32 	%f861, %f836;
	mov.f32 	%f862, %f836;
	mov.f32 	%f863, %f836;
	mov.f32 	%f864, %f836;
	mov.f32 	%f865, %f836;
	mov.f32 	%f866, %f836;
	mov.f32 	%f867, %f836;
	mov.f32 	%f868, %f836;
	mov.f32 	%f869, %f836;
	mov.f32 	%f870, %f836;
	mov.f32 	%f871, %f836;
$L__BB2_6:
	ld.param.u64 	%rd55, [_Z6conv2dPfPKfS__param_1];
	add.s32 	%r45, %r197, %r6;
	mad.lo.s32 	%r47, %r45, 288, %r4;
	cvta.to.global.u64 	%rd13, %rd55;
	mul.wide.u32 	%rd14, %r47, 4;
	add.s64 	%rd15, %rd13, %rd14;
	ld.global.nc.f32 	%f37, [%rd15];
	add.s32 	%r48, %r47, 32;
	mul.wide.u32 	%rd16, %r48, 4;
	add.s64 	%rd17, %rd13, %rd16;
	ld.global.nc.f32 	%f38, [%rd17];
	add.s32 	%r49, %r47, 64;
	mul.wide.u32 	%rd18, %r49, 4;
	add.s64 	%rd19, %rd13, %rd18;
	ld.global.nc.f32 	%f39, [%rd19];
	add.s32 	%r50, %r47, 96;
	mul.wide.u32 	%rd20, %r50, 4;
	add.s64 	%rd21, %rd13, %rd20;
	ld.global.nc.f32 	%f40, [%rd21];
	add.s32 	%r51, %r47, 128;
	mul.wide.u32 	%rd22, %r51, 4;
	add.s64 	%rd23, %rd13, %rd22;
	ld.global.nc.f32 	%f41, [%rd23];
	add.s32 	%r52, %r47, 160;
	mul.wide.u32 	%rd24, %r52, 4;
	add.s64 	%rd25, %rd13, %rd24;
	ld.global.nc.f32 	%f42, [%rd25];
	add.s32 	%r53, %r47, 192;
	mul.wide.u32 	%rd26, %r53, 4;
	add.s64 	%rd27, %rd13, %rd26;
	ld.global.nc.f32 	%f43, [%rd27];
	add.s32 	%r54, %r47, 224;
	mul.wide.u32 	%rd28, %r54, 4;
	add.s64 	%rd29, %rd13, %rd28;
	ld.global.nc.f32 	%f44, [%rd29];
	add.s32 	%r55, %r47, 256;
	mul.wide.u32 	%rd30, %r55, 4;
	add.s64 	%rd31, %rd13, %rd30;
	ld.global.nc.f32 	%f45, [%rd31];
	mov.b32 	%r199, 0;
	mov.b32 	%r198, 64;
	shl.b32 	%r56, %r197, 8;
$L__BB2_7:
	.pragma "nounroll";
	mov.u32 	%r57, _ZZ6conv2dPfPKfS_E5input;
	add.s32 	%r58, %r57, %r56;
	add.s32 	%r59, %r58, %r198;
	ld.shared.f32 	%f82, [%r59+-64];
	setp.ne.s32 	%p11, %r198, 64;
	@%p11 bra 	$L__BB2_9;
	fma.rn.f32 	%f871, %f82, %f37, %f871;
	bra.uni 	$L__BB2_10;
$L__BB2_9:
	fma.rn.f32 	%f847, %f82, %f37, %f847;
	fma.rn.f32 	%f853, %f82, %f40, %f853;
	fma.rn.f32 	%f859, %f82, %f43, %f859;
$L__BB2_10:
	shl.b32 	%r60, %r197, 8;
	mov.u32 	%r61, _ZZ6conv2dPfPKfS_E5input;
	add.s32 	%r62, %r61, %r60;
	add.s32 	%r63, %r62, %r198;
	ld.shared.f32 	%f91, [%r63+-60];
	setp.ne.s32 	%p12, %r199, 32;
	@%p12 bra 	$L__BB2_12;
	fma.rn.f32 	%f846, %f91, %f37, %f846;
	fma.rn.f32 	%f847, %f91, %f38, %f847;
	fma.rn.f32 	%f852, %f91, %f40, %f852;
	fma.rn.f32 	%f853, %f91, %f41, %f853;
	fma.rn.f32 	%f858, %f91, %f43, %f858;
	fma.rn.f32 	%f859, %f91, %f44, %f859;
	bra.uni 	$L__BB2_13;
$L__BB2_12:
	fma.rn.f32 	%f870, %f91, %f37, %f870;
	fma.rn.f32 	%f871, %f91, %f38, %f871;
$L__BB2_13:
	setp.eq.s32 	%p13, %r198, 64;
	shl.b32 	%r64, %r197, 8;
	mov.u32 	%r65, _ZZ6conv2dPfPKfS_E5input;
	add.s32 	%r66, %r65, %r64;
	add.s32 	%r67, %r66, %r198;
	ld.shared.f32 	%f108, [%r67+-56];
	@%p13 bra 	$L__BB2_15;
	fma.rn.f32 	%f845, %f108, %f37, %f845;
	fma.rn.f32 	%f846, %f108, %f38, %f846;
	fma.rn.f32 	%f847, %f108, %f39, %f847;
	fma.rn.f32 	%f851, %f108, %f40, %f851;
	fma.rn.f32 	%f852, %f108, %f41, %f852;
	fma.rn.f32 	%f853, %f108, %f42, %f853;
	fma.rn.f32 	%f857, %f108, %f43, %f857;
	fma.rn.f32 	%f858, %f108, %f44, %f858;
	fma.rn.f32 	%f859, %f108, %f45, %f859;
	bra.uni 	$L__BB2_16;
$L__BB2_15:
	fma.rn.f32 	%f869, %f108, %f37, %f869;
	fma.rn.f32 	%f870, %f108, %f38, %f870;
	fma.rn.f32 	%f871, %f108, %f39, %f871;
$L__BB2_16:
	shl.b32 	%r68, %r197, 8;
	mov.u32 	%r69, _ZZ6conv2dPfPKfS_E5input;
	add.s32 	%r70, %r69, %r68;
	add.s32 	%r71, %r70, %r198;
	ld.shared.f32 	%f133, [%r71+-52];
	@%p12 bra 	$L__BB2_18;
	fma.rn.f32 	%f844, %f133, %f37, %f844;
	fma.rn.f32 	%f845, %f133, %f38, %f845;
	fma.rn.f32 	%f846, %f133, %f39, %f846;
	fma.rn.f32 	%f850, %f133, %f40, %f850;
	fma.rn.f32 	%f851, %f133, %f41, %f851;
	fma.rn.f32 	%f852, %f133, %f42, %f852;
	fma.rn.f32 	%f856, %f133, %f43, %f856;
	fma.rn.f32 	%f857, %f133, %f44, %f857;
	fma.rn.f32 	%f858, %f133, %f45, %f858;
	bra.uni 	$L__BB2_19;
$L__BB2_18:
	fma.rn.f32 	%f868, %f133, %f37, %f868;
	fma.rn.f32 	%f869, %f133, %f38, %f869;
	fma.rn.f32 	%f870, %f133, %f39, %f870;
$L__BB2_19:
	shl.b32 	%r72, %r197, 8;
	mov.u32 	%r73, _ZZ6conv2dPfPKfS_E5input;
	add.s32 	%r74, %r73, %r72;
	add.s32 	%r75, %r74, %r198;
	ld.shared.f32 	%f158, [%r75+-48];
	@%p13 bra 	$L__BB2_21;
	fma.rn.f32 	%f843, %f158, %f37, %f843;
	fma.rn.f32 	%f844, %f158, %f38, %f844;
	fma.rn.f32 	%f845, %f158, %f39, %f845;
	fma.rn.f32 	%f849, %f158, %f40, %f849;
	fma.rn.f32 	%f850, %f158, %f41, %f850;
	fma.rn.f32 	%f851, %f158, %f42, %f851;
	fma.rn.f32 	%f855, %f158, %f43, %f855;
	fma.rn.f32 	%f856, %f158, %f44, %f856;
	fma.rn.f32 	%f857, %f158, %f45, %f857;
	bra.uni 	$L__BB2_22;
$L__BB2_21:
	fma.rn.f32 	%f867, %f158, %f37, %f867;
	fma.rn.f32 	%f868, %f158, %f38, %f868;
	fma.rn.f32 	%f869, %f158, %f39, %f869;
$L__BB2_22:
	shl.b32 	%r76, %r197, 8;
	mov.u32 	%r77, _ZZ6conv2dPfPKfS_E5input;
	add.s32 	%r78, %r77, %r76;
	add.s32 	%r79, %r78, %r198;
	ld.shared.f32 	%f183, [%r79+-44];
	@%p12 bra 	$L__BB2_24;
	fma.rn.f32 	%f842, %f183, %f37, %f842;
	fma.rn.f32 	%f843, %f183, %f38, %f843;
	fma.rn.f32 	%f844, %f183, %f39, %f844;
	fma.rn.f32 	%f848, %f183, %f40, %f848;
	fma.rn.f32 	%f849, %f183, %f41, %f849;
	fma.rn.f32 	%f850, %f183, %f42, %f850;
	fma.rn.f32 	%f854, %f183, %f43, %f854;
	fma.rn.f32 	%f855, %f183, %f44, %f855;
	fma.rn.f32 	%f856, %f183, %f45, %f856;
	bra.uni 	$L__BB2_25;
$L__BB2_24:
	fma.rn.f32 	%f866, %f183, %f37, %f866;
	fma.rn.f32 	%f867, %f183, %f38, %f867;
	fma.rn.f32 	%f868, %f183, %f39, %f868;
$L__BB2_25:
	shl.b32 	%r80, %r197, 8;
	mov.u32 	%r81, _ZZ6conv2dPfPKfS_E5input;
	add.s32 	%r82, %r81, %r80;
	add.s32 	%r83, %r82, %r198;
	ld.shared.f32 	%f208, [%r83+-40];
	@%p13 bra 	$L__BB2_27;
	fma.rn.f32 	%f842, %f208, %f38, %f842;
	fma.rn.f32 	%f843, %f208, %f39, %f843;
	fma.rn.f32 	%f848, %f208, %f41, %f848;
	fma.rn.f32 	%f849, %f208, %f42, %f849;
	fma.rn.f32 	%f854, %f208, %f44, %f854;
	fma.rn.f32 	%f855, %f208, %f45, %f855;
	bra.uni 	$L__BB2_28;
$L__BB2_27:
	fma.rn.f32 	%f866, %f208, %f38, %f866;
	fma.rn.f32 	%f867, %f208, %f39, %f867;
$L__BB2_28:
	shl.b32 	%r84, %r197, 8;
	mov.u32 	%r85, _ZZ6conv2dPfPKfS_E5input;
	add.s32 	%r86, %r85, %r84;
	add.s32 	%r87, %r86, %r198;
	ld.shared.f32 	%f225, [%r87+-36];
	@%p12 bra 	$L__BB2_30;
	fma.rn.f32 	%f842, %f225, %f39, %f842;
	fma.rn.f32 	%f848, %f225, %f42, %f848;
	fma.rn.f32 	%f854, %f225, %f45, %f854;
	bra.uni 	$L__BB2_31;
$L__BB2_30:
	fma.rn.f32 	%f866, %f225, %f39, %f866;
$L__BB2_31:
	shl.b32 	%r88, %r197, 8;
	mov.u32 	%r89, _ZZ6conv2dPfPKfS_E5input;
	add.s32 	%r90, %r89, %r88;
	add.s32 	%r91, %r90, %r198;
	ld.shared.f32 	%f234, [%r91+-32];
	@%p13 bra 	$L__BB2_33;
	fma.rn.f32 	%f841, %f234, %f37, %f841;
	fma.rn.f32 	%f847, %f234, %f40, %f847;
	fma.rn.f32 	%f853, %f234, %f43, %f853;
	bra.uni 	$L__BB2_34;
$L__BB2_33:
	fma.rn.f32 	%f865, %f234, %f37, %f865;
	fma.rn.f32 	%f871, %f234, %f40, %f871;
$L__BB2_34:
	shl.b32 	%r92, %r197, 8;
	mov.u32 	%r93, _ZZ6conv2dPfPKfS_E5input;
	add.s32 	%r94, %r93, %r92;
	add.s32 	%r95, %r94, %r198;
	ld.shared.f32 	%f245, [%r95+-28];
	@%p12 bra 	$L__BB2_36;
	fma.rn.f32 	%f840, %f245, %f37, %f840;
	fma.rn.f32 	%f841, %f245, %f38, %f841;
	fma.rn.f32 	%f846, %f245, %f40, %f846;
	fma.rn.f32 	%f847, %f245, %f41, %f847;
	fma.rn.f32 	%f852, %f245, %f43, %f852;
	fma.rn.f32 	%f853, %f245, %f44, %f853;
	bra.uni 	$L__BB2_37;
$L__BB2_36:
	fma.rn.f32 	%f864, %f245, %f37, %f864;
	fma.rn.f32 	%f865, %f245, %f38, %f865;
	fma.rn.f32 	%f870, %f245, %f40, %f870;
	fma.rn.f32 	%f871, %f245, %f41, %f871;
$L__BB2_37:
	shl.b32 	%r96, %r197, 8;
	mov.u32 	%r97, _ZZ6conv2dPfPKfS_E5input;
	add.s32 	%r98, %r97, %r96;
	add.s32 	%r99, %r98, %r198;
	ld.shared.f32 	%f266, [%r99+-24];
	@%p13 bra 	$L__BB2_39;
	fma.rn.f32 	%f839, %f266, %f37, %f839;
	fma.rn.f32 	%f840, %f266, %f38, %f840;
	fma.rn.f32 	%f841, %f266, %f39, %f841;
	fma.rn.f32 	%f845, %f266, %f40, %f845;
	fma.rn.f32 	%f846, %f266, %f41, %f846;
	fma.rn.f32 	%f847, %f266, %f42, %f847;
	fma.rn.f32 	%f851, %f266, %f43, %f851;
	fma.rn.f32 	%f852, %f266, %f44, %f852;
	fma.rn.f32 	%f853, %f266, %f45, %f853;
	bra.uni 	$L__BB2_40;
$L__BB2_39:
	fma.rn.f32 	%f863, %f266, %f37, %f863;
	fma.rn.f32 	%f864, %f266, %f38, %f864;
	fma.rn.f32 	%f865, %f266, %f39, %f865;
	fma.rn.f32 	%f869, %f266, %f40, %f869;
	fma.rn.f32 	%f870, %f266, %f41, %f870;
	fma.rn.f32 	%f871, %f266, %f42, %f871;
$L__BB2_40:
	shl.b32 	%r100, %r197, 8;
	mov.u32 	%r101, _ZZ6conv2dPfPKfS_E5input;
	add.s32 	%r102, %r101, %r100;
	add.s32 	%r103, %r102, %r198;
	ld.shared.f32 	%f297, [%r103+-20];
	@%p12 bra 	$L__BB2_42;
	fma.rn.f32 	%f838, %f297, %f37, %f838;
	fma.rn.f32 	%f839, %f297, %f38, %f839;
	fma.rn.f32 	%f840, %f297, %f39, %f840;
	fma.rn.f32 	%f844, %f297, %f40, %f844;
	fma.rn.f32 	%f845, %f297, %f41, %f845;
	fma.rn.f32 	%f846, %f297, %f42, %f846;
	fma.rn.f32 	%f850, %f297, %f43, %f850;
	fma.rn.f32 	%f851, %f297, %f44, %f851;
	fma.rn.f32 	%f852, %f297, %f45, %f852;
	bra.uni 	$L__BB2_43;
$L__BB2_42:
	fma.rn.f32 	%f862, %f297, %f37, %f862;
	fma.rn.f32 	%f863, %f297, %f38, %f863;
	fma.rn.f32 	%f864, %f297, %f39, %f864;
	fma.rn.f32 	%f868, %f297, %f40, %f868;
	fma.rn.f32 	%f869, %f297, %f41, %f869;
	fma.rn.f32 	%f870, %f297, %f42, %f870;
$L__BB2_43:
	shl.b32 	%r104, %r197, 8;
	mov.u32 	%r105, _ZZ6conv2dPfPKfS_E5input;
	add.s32 	%r106, %r105, %r104;
	add.s32 	%r107, %r106, %r198;
	ld.shared.f32 	%f328, [%r107+-16];
	@%p13 bra 	$L__BB2_45;
	fma.rn.f32 	%f837, %f328, %f37, %f837;
	fma.rn.f32 	%f838, %f328, %f38, %f838;
	fma.rn.f32 	%f839, %f328, %f39, %f839;
	fma.rn.f32 	%f843, %f328, %f40, %f843;
	fma.rn.f32 	%f844, %f328, %f41, %f844;
	fma.rn.f32 	%f845, %f328, %f42, %f845;
	fma.rn.f32 	%f849, %f328, %f43, %f849;
	fma.rn.f32 	%f850, %f328, %f44, %f850;
	fma.rn.f32 	%f851, %f328, %f45, %f851;
	bra.uni 	$L__BB2_46;
$L__BB2_45:
	fma.rn.f32 	%f861, %f328, %f37, %f861;
	fma.rn.f32 	%f862, %f328, %f38, %f862;
	fma.rn.f32 	%f863, %f328, %f39, %f863;
	fma.rn.f32 	%f867, %f328, %f40, %f867;
	fma.rn.f32 	%f868, %f328, %f41, %f868;
	fma.rn.f32 	%f869, %f328, %f42, %f869;
$L__BB2_46:
	shl.b32 	%r108, %r197, 8;
	mov.u32 	%r109, _ZZ6conv2dPfPKfS_E5input;
	add.s32 	%r110, %r109, %r108;
	add.s32 	%r111, %r110, %r198;
	ld.shared.f32 	%f359, [%r111+-12];
	@%p12 bra 	$L__BB2_48;
	fma.rn.f32 	%f836, %f359, %f37, %f836;
	fma.rn.f32 	%f837, %f359, %f38, %f837;
	fma.rn.f32 	%f838, %f359, %f39, %f838;
	fma.rn.f32 	%f842, %f359, %f40, %f842;
	fma.rn.f32 	%f843, %f359, %f41, %f843;
	fma.rn.f32 	%f844, %f359, %f42, %f844;
	fma.rn.f32 	%f848, %f359, %f43, %f848;
	fma.rn.f32 	%f849, %f359, %f44, %f849;
	fma.rn.f32 	%f850, %f359, %f45, %f850;
	bra.uni 	$L__BB2_49;
$L__BB2_48:
	fma.rn.f32 	%f860, %f359, %f37, %f860;
	fma.rn.f32 	%f861, %f359, %f38, %f861;
	fma.rn.f32 	%f862, %f359, %f39, %f862;
	fma.rn.f32 	%f866, %f359, %f40, %f866;
	fma.rn.f32 	%f867, %f359, %f41, %f867;
	fma.rn.f32 	%f868, %f359, %f42, %f868;
$L__BB2_49:
	shl.b32 	%r112, %r197, 8;
	mov.u32 	%r113, _ZZ6conv2dPfPKfS_E5input;
	add.s32 	%r114, %r113, %r112;
	add.s32 	%r115, %r114, %r198;
	ld.shared.f32 	%f390, [%r115+-8];
	@%p13 bra 	$L__BB2_51;
	fma.rn.f32 	%f836, %f390, %f38, %f836;
	fma.rn.f32 	%f837, %f390, %f39, %f837;
	fma.rn.f32 	%f842, %f390, %f41, %f842;
	fma.rn.f32 	%f843, %f390, %f42, %f843;
	fma.rn.f32 	%f848, %f390, %f44, %f848;
	fma.rn.f32 	%f849, %f390, %f45, %f849;
	bra.uni 	$L__BB2_52;
$L__BB2_51:
	fma.rn.f32 	%f860, %f390, %f38, %f860;
	fma.rn.f32 	%f861, %f390, %f39, %f861;
	fma.rn.f32 	%f866, %f390, %f41, %f866;
	fma.rn.f32 	%f867, %f390, %f42, %f867;
$L__BB2_52:
	shl.b32 	%r116, %r197, 8;
	mov.u32 	%r117, _ZZ6conv2dPfPKfS_E5input;
	add.s32 	%r118, %r117, %r116;
	add.s32 	%r119, %r118, %r198;
	ld.shared.f32 	%f411, [%r119+-4];
	@%p12 bra 	$L__BB2_54;
	fma.rn.f32 	%f836, %f411, %f39, %f836;
	fma.rn.f32 	%f842, %f411, %f42, %f842;
	fma.rn.f32 	%f848, %f411, %f45, %f848;
	bra.uni 	$L__BB2_55;
$L__BB2_54:
	fma.rn.f32 	%f860, %f411, %f39, %f860;
	fma.rn.f32 	%f866, %f411, %f42, %f866;
$L__BB2_55:
	shl.b32 	%r120, %r197, 8;
	mov.u32 	%r121, _ZZ6conv2dPfPKfS_E5input;
	add.s32 	%r122, %r121, %r120;
	add.s32 	%r123, %r122, %r198;
	ld.shared.f32 	%f422, [%r123];
	@%p13 bra 	$L__BB2_57;
	fma.rn.f32 	%f841, %f422, %f40, %f841;
	fma.rn.f32 	%f847, %f422, %f43, %f847;
	bra.uni 	$L__BB2_58;
$L__BB2_57:
	fma.rn.f32 	%f859, %f422, %f37, %f859;
	fma.rn.f32 	%f865, %f422, %f40, %f865;
	fma.rn.f32 	%f871, %f422, %f43, %f871;
$L__BB2_58:
	shl.b32 	%r124, %r197, 8;
	mov.u32 	%r125, _ZZ6conv2dPfPKfS_E5input;
	add.s32 	%r126, %r125, %r124;
	add.s32 	%r127, %r126, %r198;
	ld.shared.f32 	%f433, [%r127+4];
	@%p12 bra 	$L__BB2_60;
	fma.rn.f32 	%f840, %f433, %f40, %f840;
	fma.rn.f32 	%f841, %f433, %f41, %f841;
	fma.rn.f32 	%f846, %f433, %f43, %f846;
	fma.rn.f32 	%f847, %f433, %f44, %f847;
	bra.uni 	$L__BB2_61;
$L__BB2_60:
	fma.rn.f32 	%f858, %f433, %f37, %f858;
	fma.rn.f32 	%f859, %f433, %f38, %f859;
	fma.rn.f32 	%f864, %f433, %f40, %f864;
	fma.rn.f32 	%f865, %f433, %f41, %f865;
	fma.rn.f32 	%f870, %f433, %f43, %f870;
	fma.rn.f32 	%f871, %f433, %f44, %f871;
$L__BB2_61:
	shl.b32 	%r128, %r197, 8;
	mov.u32 	%r129, _ZZ6conv2dPfPKfS_E5input;
	add.s32 	%r130, %r129, %r128;
	add.s32 	%r131, %r130, %r198;
	ld.shared.f32 	%f454, [%r131+8];
	@%p13 bra 	$L__BB2_63;
	fma.rn.f32 	%f839, %f454, %f40, %f839;
	fma.rn.f32 	%f840, %f454, %f41, %f840;
	fma.rn.f32 	%f841, %f454, %f42, %f841;
	fma.rn.f32 	%f845, %f454, %f43, %f845;
	fma.rn.f32 	%f846, %f454, %f44, %f846;
	fma.rn.f32 	%f847, %f454, %f45, %f847;
	bra.uni 	$L__BB2_64;
$L__BB2_63:
	fma.rn.f32 	%f857, %f454, %f37, %f857;
	fma.rn.f32 	%f858, %f454, %f38, %f858;
	fma.rn.f32 	%f859, %f454, %f39, %f859;
	fma.rn.f32 	%f863, %f454, %f40, %f863;
	fma.rn.f32 	%f864, %f454, %f41, %f864;
	fma.rn.f32 	%f865, %f454, %f42, %f865;
	fma.rn.f32 	%f869, %f454, %f43, %f869;
	fma.rn.f32 	%f870, %f454, %f44, %f870;
	fma.rn.f32 	%f871, %f454, %f45, %f871;
$L__BB2_64:
	shl.b32 	%r132, %r197, 8;
	mov.u32 	%r133, _ZZ6conv2dPfPKfS_E5input;
	add.s32 	%r134, %r133, %r132;
	add.s32 	%r135, %r134, %r198;
	ld.shared.f32 	%f485, [%r135+12];
	@%p12 bra 	$L__BB2_66;
	fma.rn.f32 	%f838, %f485, %f40, %f838;
	fma.rn.f32 	%f839, %f485, %f41, %f839;
	fma.rn.f32 	%f840, %f485, %f42, %f840;
	fma.rn.f32 	%f844, %f485, %f43, %f844;
	fma.rn.f32 	%f845, %f485, %f44, %f845;
	fma.rn.f32 	%f846, %f485, %f45, %f846;
	bra.uni 	$L__BB2_67;
$L__BB2_66:
	fma.rn.f32 	%f856, %f485, %f37, %f856;
	fma.rn.f32 	%f857, %f485, %f38, %f857;
	fma.rn.f32 	%f858, %f485, %f39, %f858;
	fma.rn.f32 	%f862, %f485, %f40, %f862;
	fma.rn.f32 	%f863, %f485, %f41, %f863;
	fma.rn.f32 	%f864, %f485, %f42, %f864;
	fma.rn.f32 	%f868, %f485, %f43, %f868;
	fma.rn.f32 	%f869, %f485, %f44, %f869;
	fma.rn.f32 	%f870, %f485, %f45, %f870;
$L__BB2_67:
	shl.b32 	%r136, %r197, 8;
	mov.u32 	%r137, _ZZ6conv2dPfPKfS_E5input;
	add.s32 	%r138, %r137, %r136;
	add.s32 	%r139, %r138, %r198;
	ld.shared.f32 	%f516, [%r139+16];
	@%p13 bra 	$L__BB2_69;
	fma.rn.f32 	%f837, %f516, %f40, %f837;
	fma.rn.f32 	%f838, %f516, %f41, %f838;
	fma.rn.f32 	%f839, %f516, %f42, %f839;
	fma.rn.f32 	%f843, %f516, %f43, %f843;
	fma.rn.f32 	%f844, %f516, %f44, %f844;
	fma.rn.f32 	%f845, %f516, %f45, %f845;
	bra.uni 	$L__BB2_70;
$L__BB2_69:
	fma.rn.f32 	%f855, %f516, %f37, %f855;
	fma.rn.f32 	%f856, %f516, %f38, %f856;
	fma.rn.f32 	%f857, %f516, %f39, %f857;
	fma.rn.f32 	%f861, %f516, %f40, %f861;
	fma.rn.f32 	%f862, %f516, %f41, %f862;
	fma.rn.f32 	%f863, %f516, %f42, %f863;
	fma.rn.f32 	%f867, %f516, %f43, %f867;
	fma.rn.f32 	%f868, %f516, %f44, %f868;
	fma.rn.f32 	%f869, %f516, %f45, %f869;
$L__BB2_70:
	shl.b32 	%r140, %r197, 8;
	mov.u32 	%r141, _ZZ6conv2dPfPKfS_E5input;
	add.s32 	%r142, %r141, %r140;
	add.s32 	%r143, %r142, %r198;
	ld.shared.f32 	%f547, [%r143+20];
	@%p12 bra 	$L__BB2_72;
	fma.rn.f32 	%f836, %f547, %f40, %f836;
	fma.rn.f32 	%f837, %f547, %f41, %f837;
	fma.rn.f32 	%f838, %f547, %f42, %f838;
	fma.rn.f32 	%f842, %f547, %f43, %f842;
	fma.rn.f32 	%f843, %f547, %f44, %f843;
	fma.rn.f32 	%f844, %f547, %f45, %f844;
	bra.uni 	$L__BB2_73;
$L__BB2_72:
	fma.rn.f32 	%f854, %f547, %f37, %f854;
	fma.rn.f32 	%f855, %f547, %f38, %f855;
	fma.rn.f32 	%f856, %f547, %f39, %f856;
	fma.rn.f32 	%f860, %f547, %f40, %f860;
	fma.rn.f32 	%f861, %f547, %f41, %f861;
	fma.rn.f32 	%f862, %f547, %f42, %f862;
	fma.rn.f32 	%f866, %f547, %f43, %f866;
	fma.rn.f32 	%f867, %f547, %f44, %f867;
	fma.rn.f32 	%f868, %f547, %f45, %f868;
$L__BB2_73:
	shl.b32 	%r144, %r197, 8;
	mov.u32 	%r145, _ZZ6conv2dPfPKfS_E5input;
	add.s32 	%r146, %r145, %r144;
	add.s32 	%r147, %r146, %r198;
	ld.shared.f32 	%f578, [%r147+24];
	@%p13 bra 	$L__BB2_75;
	fma.rn.f32 	%f836, %f578, %f41, %f836;
	fma.rn.f32 	%f837, %f578, %f42, %f837;
	fma.rn.f32 	%f842, %f578, %f44, %f842;
	fma.rn.f32 	%f843, %f578, %f45, %f843;
	bra.uni 	$L__BB2_76;
$L__BB2_75:
	fma.rn.f32 	%f854, %f578, %f38, %f854;
	fma.rn.f32 	%f855, %f578, %f39, %f855;
	fma.rn.f32 	%f860, %f578, %f41, %f860;
	fma.rn.f32 	%f861, %f578, %f42, %f861;
	fma.rn.f32 	%f866, %f578, %f44, %f866;
	fma.rn.f32 	%f867, %f578, %f45, %f867;
$L__BB2_76:
	shl.b32 	%r148, %r197, 8;
	mov.u32 	%r149, _ZZ6conv2dPfPKfS_E5input;
	add.s32 	%r150, %r149, %r148;
	add.s32 	%r151, %r150, %r198;
	ld.shared.f32 	%f599, [%r151+28];
	@%p12 bra 	$L__BB2_78;
	fma.rn.f32 	%f836, %f599, %f42, %f836;
	fma.rn.f32 	%f842, %f599, %f45, %f842;
	bra.uni 	$L__BB2_79;
$L__BB2_78:
	fma.rn.f32 	%f854, %f599, %f39, %f854;
	fma.rn.f32 	%f860, %f599, %f42, %f860;
	fma.rn.f32 	%f866, %f599, %f45, %f866;
$L__BB2_79:
	shl.b32 	%r152, %r197, 8;
	mov.u32 	%r153, _ZZ6conv2dPfPKfS_E5input;
	add.s32 	%r154, %r153, %r152;
	add.s32 	%r155, %r154, %r198;
	ld.shared.f32 	%f610, [%r155+32];
	@%p13 bra 	$L__BB2_81;
	fma.rn.f32 	%f841, %f610, %f43, %f841;
	bra.uni 	$L__BB2_82;
$L__BB2_81:
	fma.rn.f32 	%f853, %f610, %f37, %f853;
	fma.rn.f32 	%f859, %f610, %f40, %f859;
	fma.rn.f32 	%f865, %f610, %f43, %f865;
$L__BB2_82:
	shl.b32 	%r156, %r197, 8;
	mov.u32 	%r157, _ZZ6conv2dPfPKfS_E5input;
	add.s32 	%r158, %r157, %r156;
	add.s32 	%r159, %r158, %r198;
	ld.shared.f32 	%f619, [%r159+36];
	@%p12 bra 	$L__BB2_84;
	fma.rn.f32 	%f840, %f619, %f43, %f840;
	fma.rn.f32 	%f841, %f619, %f44, %f841;
	bra.uni 	$L__BB2_85;
$L__BB2_84:
	fma.rn.f32 	%f852, %f619, %f37, %f852;
	fma.rn.f32 	%f853, %f619, %f38, %f853;
	fma.rn.f32 	%f858, %f619, %f40, %f858;
	fma.rn.f32 	%f859, %f619, %f41, %f859;
	fma.rn.f32 	%f864, %f619, %f43, %f864;
	fma.rn.f32 	%f865, %f619, %f44, %f865;
$L__BB2_85:
	shl.b32 	%r160, %r197, 8;
	mov.u32 	%r161, _ZZ6conv2dPfPKfS_E5input;
	add.s32 	%r162, %r161, %r160;
	add.s32 	%r163, %r162, %r198;
	ld.shared.f32 	%f636, [%r163+40];
	@%p13 bra 	$L__BB2_87;
	fma.rn.f32 	%f839, %f636, %f43, %f839;
	fma.rn.f32 	%f840, %f636, %f44, %f840;
	fma.rn.f32 	%f841, %f636, %f45, %f841;
	bra.uni 	$L__BB2_88;
$L__BB2_87:
	fma.rn.f32 	%f851, %f636, %f37, %f851;
	fma.rn.f32 	%f852, %f636, %f38, %f852;
	fma.rn.f32 	%f853, %f636, %f39, %f853;
	fma.rn.f32 	%f857, %f636, %f40, %f857;
	fma.rn.f32 	%f858, %f636, %f41, %f858;
	fma.rn.f32 	%f859, %f636, %f42, %f859;
	fma.rn.f32 	%f863, %f636, %f43, %f863;
	fma.rn.f32 	%f864, %f636, %f44, %f864;
	fma.rn.f32 	%f865, %f636, %f45, %f865;
$L__BB2_88:
	shl.b32 	%r164, %r197, 8;
	mov.u32 	%r165, _ZZ6conv2dPfPKfS_E5input;
	add.s32 	%r166, %r165, %r164;
	add.s32 	%r167, %r166, %r198;
	ld.shared.f32 	%f661, [%r167+44];
	@%p12 bra 	$L__BB2_90;
	fma.rn.f32 	%f838, %f661, %f43, %f838;
	fma.rn.f32 	%f839, %f661, %f44, %f839;
	fma.rn.f32 	%f840, %f661, %f45, %f840;
	bra.uni 	$L__BB2_91;
$L__BB2_90:
	fma.rn.f32 	%f850, %f661, %f37, %f850;
	fma.rn.f32 	%f851, %f661, %f38, %f851;
	fma.rn.f32 	%f852, %f661, %f39, %f852;
	fma.rn.f32 	%f856, %f661, %f40, %f856;
	fma.rn.f32 	%f857, %f661, %f41, %f857;
	fma.rn.f32 	%f858, %f661, %f42, %f858;
	fma.rn.f32 	%f862, %f661, %f43, %f862;
	fma.rn.f32 	%f863, %f661, %f44, %f863;
	fma.rn.f32 	%f864, %f661, %f45, %f864;
$L__BB2_91:
	shl.b32 	%r168, %r197, 8;
	mov.u32 	%r169, _ZZ6conv2dPfPKfS_E5input;
	add.s32 	%r170, %r169, %r168;
	add.s32 	%r171, %r170, %r198;
	ld.shared.f32 	%f686, [%r171+48];
	@%p13 bra 	$L__BB2_93;
	fma.rn.f32 	%f837, %f686, %f43, %f837;
	fma.rn.f32 	%f838, %f686, %f44, %f838;
	fma.rn.f32 	%f839, %f686, %f45, %f839;
	bra.uni 	$L__BB2_94;
$L__BB2_93:
	fma.rn.f32 	%f849, %f686, %f37, %f849;
	fma.rn.f32 	%f850, %f686, %f38, %f850;
	fma.rn.f32 	%f851, %f686, %f39, %f851;
	fma.rn.f32 	%f855, %f686, %f40, %f855;
	fma.rn.f32 	%f856, %f686, %f41, %f856;
	fma.rn.f32 	%f857, %f686, %f42, %f857;
	fma.rn.f32 	%f861, %f686, %f43, %f861;
	fma.rn.f32 	%f862, %f686, %f44, %f862;
	fma.rn.f32 	%f863, %f686, %f45, %f863;
$L__BB2_94:
	shl.b32 	%r172, %r197, 8;
	mov.u32 	%r173, _ZZ6conv2dPfPKfS_E5input;
	add.s32 	%r174, %r173, %r172;
	add.s32 	%r175, %r174, %r198;
	ld.shared.f32 	%f711, [%r175+52];
	@%p12 bra 	$L__BB2_96;
	fma.rn.f32 	%f836, %f711, %f43, %f836;
	fma.rn.f32 	%f837, %f711, %f44, %f837;
	fma.rn.f32 	%f838, %f711, %f45, %f838;
	bra.uni 	$L__BB2_97;
$L__BB2_96:
	fma.rn.f32 	%f848, %f711, %f37, %f848;
	fma.rn.f32 	%f849, %f711, %f38, %f849;
	fma.rn.f32 	%f850, %f711, %f39, %f850;
	fma.rn.f32 	%f854, %f711, %f40, %f854;
	fma.rn.f32 	%f855, %f711, %f41, %f855;
	fma.rn.f32 	%f856, %f711, %f42, %f856;
	fma.rn.f32 	%f860, %f711, %f43, %f860;
	fma.rn.f32 	%f861, %f711, %f44, %f861;
	fma.rn.f32 	%f862, %f711, %f45, %f862;
$L__BB2_97:
	shl.b32 	%r176, %r197, 8;
	mov.u32 	%r177, _ZZ6conv2dPfPKfS_E5input;
	add.s32 	%r178, %r177, %r176;
	add.s32 	%r179, %r178, %r198;
	ld.shared.f32 	%f736, [%r179+56];
	@%p13 bra 	$L__BB2_99;
	fma.rn.f32 	%f836, %f736, %f44, %f836;
	fma.rn.f32 	%f837, %f736, %f45, %f837;
	bra.uni 	$L__BB2_100;
$L__BB2_99:
	fma.rn.f32 	%f848, %f736, %f38, %f848;
	fma.rn.f32 	%f849, %f736, %f39, %f849;
	fma.rn.f32 	%f854, %f736, %f41, %f854;
	fma.rn.f32 	%f855, %f736, %f42, %f855;
	fma.rn.f32 	%f860, %f736, %f44, %f860;
	fma.rn.f32 	%f861, %f736, %f45, %f861;
$L__BB2_100:
	shl.b32 	%r180, %r197, 8;
	mov.u32 	%r181, _ZZ6conv2dPfPKfS_E5input;
	add.s32 	%r182, %r181, %r180;
	add.s32 	%r183, %r182, %r198;
	ld.shared.f32 	%f753, [%r183+60];
	@%p12 bra 	$L__BB2_102;
	fma.rn.f32 	%f836, %f753, %f45, %f836;
	bra.uni 	$L__BB2_103;
$L__BB2_102:
	fma.rn.f32 	%f848, %f753, %f39, %f848;
	fma.rn.f32 	%f854, %f753, %f42, %f854;
	fma.rn.f32 	%f860, %f753, %f45, %f860;
$L__BB2_103:
	add.s32 	%r199, %r199, 32;
	add.s32 	%r198, %r198, 128;
	setp.ne.s32 	%p43, %r199, 64;
	@%p43 bra 	$L__BB2_7;
	add.s32 	%r197, %r197, 1;
	setp.ne.s32 	%p44, %r197, 16;
	@%p44 bra 	$L__BB2_6;
	setp.gt.u32 	%p45, %r1, 1443;
	shr.u32 	%r184, %r1, 1;
	mul.hi.u32 	%r185, %r184, 1808407283;
	shr.u32 	%r186, %r185, 3;
	mul.lo.s32 	%r25, %r186, 1344;
	@%p45 bra 	$L__BB2_107;
	ld.param.u64 	%rd56, [_Z6conv2dPfPKfS__param_2];
	mov.u32 	%r187, %tid.x;
	mad.lo.s32 	%r188, %r187, 50176, %r25;
	add.s32 	%r189, %r188, %r3;
	cvta.to.global.u64 	%rd32, %rd56;
	mul.wide.u32 	%rd33, %r189, 4;
	add.s64 	%rd34, %rd32, %rd33;
	atom.global.add.f32 	%f764, [%rd34], %f871;
	cvt.u64.u32 	%rd35, %r188;
	cvt.u64.u32 	%rd36, %r3;
	add.s64 	%rd37, %rd35, %rd36;
	shl.b64 	%rd38, %rd37, 2;
	add.s64 	%rd39, %rd32, %rd38;
	atom.global.add.f32 	%f765, [%rd39+4], %f870;
$L__BB2_107:
	mov.u32 	%r190, %tid.x;
	mul.lo.s32 	%r26, %r190, 50176;
	cvt.u64.u32 	%rd2, %r3;
	setp.gt.u32 	%p1, %r2, 36;
	or.pred  	%p2, %p45, %p1;
	@%p2 bra 	$L__BB2_109;
	ld.param.u64 	%rd57, [_Z6conv2dPfPKfS__param_2];
	add.s32 	%r191, %r25, %r26;
	cvt.u64.u32 	%rd40, %r191;
	add.s64 	%rd41, %rd40, %rd2;
	cvta.to.global.u64 	%rd42, %rd57;
	shl.b64 	%rd43, %rd41, 2;
	add.s64 	%rd44, %rd42, %rd43;
	atom.global.add.f32 	%f766, [%rd44+8], %f869;
	atom.global.add.f32 	%f767, [%rd44+12], %f868;
	atom.global.add.f32 	%f768, [%rd44+16], %f867;
	atom.global.add.f32 	%f769, [%rd44+20], %f866;
$L__BB2_109:
	ld.param.u64 	%rd58, [_Z6conv2dPfPKfS__param_2];
	cvt.u64.u32 	%rd45, %r26;
	cvt.u64.u32 	%rd46, %r25;
	add.s64 	%rd3, %rd46, %rd45;
	add.s64 	%rd47, %rd3, %rd2;
	cvta.to.global.u64 	%rd4, %rd58;
	shl.b64 	%rd48, %rd47, 2;
	add.s64 	%rd5, %rd4, %rd48;
	@%p45 bra 	$L__BB2_111;
	atom.global.add.f32 	%f770, [%rd5+896], %f865;
	atom.global.add.f32 	%f771, [%rd5+900], %f864;
$L__BB2_111:
	add.s32 	%r192, %r3, 2;
	cvt.u64.u32 	%rd49, %r192;
	add.s64 	%rd50, %rd3, %rd49;
	shl.b64 	%rd51, %rd50, 2;
	add.s64 	%rd6, %rd4, %rd51;
	add.s32 	%r193, %r3, 4;
	cvt.u64.u32 	%rd52, %r193;
	add.s64 	%rd53, %rd3, %rd52;
	shl.b64 	%rd54, %rd53, 2;
	add.s64 	%rd7, %rd4, %rd54;
	@%p2 bra 	$L__BB2_113;
	atom.global.add.f32 	%f772, [%rd6+896], %f863;
	atom.global.add.f32 	%f773, [%rd6+900], %f862;
	atom.global.add.f32 	%f774, [%rd7+896], %f861;
	atom.global.add.f32 	%f775, [%rd7+900], %f860;
$L__BB2_113:
	setp.gt.u32 	%p50, %r1, 1405;
	mov.pred 	%p54, -1;
	@%p50 bra 	$L__BB2_115;
	atom.global.add.f32 	%f776, [%rd5+1792], %f859;
	atom.global.add.f32 	%f777, [%rd5+1796], %f858;
	mov.pred 	%p54, %p1;
$L__BB2_115:
	@%p54 bra 	$L__BB2_117;
	atom.global.add.f32 	%f778, [%rd6+1792], %f857;
	atom.global.add.f32 	%f779, [%rd6+1796], %f856;
	atom.global.add.f32 	%f780, [%rd7+1792], %f855;
	atom.global.add.f32 	%f781, [%rd7+1796], %f854;
$L__BB2_117:
	setp.gt.u32 	%p51, %r1, 1405;
	@%p51 bra 	$L__BB2_119;
	atom.global.add.f32 	%f782, [%rd5+2688], %f853;
	atom.global.add.f32 	%f783, [%rd5+2692], %f852;
$L__BB2_119:
	@%p54 bra 	$L__BB2_121;
	atom.global.add.f32 	%f784, [%rd6+2688], %f851;
	atom.global.add.f32 	%f785, [%rd6+2692], %f850;
	atom.global.add.f32 	%f786, [%rd7+2688], %f849;
	atom.global.add.f32 	%f787, [%rd7+2692], %f848;
$L__BB2_121:
	setp.gt.u32 	%p52, %r1, 1405;
	@%p52 bra 	$L__BB2_123;
	atom.global.add.f32 	%f788, [%rd5+3584], %f847;
	atom.global.add.f32 	%f789, [%rd5+3588], %f846;
$L__BB2_123:
	@%p54 bra 	$L__BB2_125;
	atom.global.add.f32 	%f790, [%rd6+3584], %f845;
	atom.global.add.f32 	%f791, [%rd6+3588], %f844;
	atom.global.add.f32 	%f792, [%rd7+3584], %f843;
	atom.global.add.f32 	%f793, [%rd7+3588], %f842;
$L__BB2_125:
	setp.gt.u32 	%p53, %r1, 1405;
	@%p53 bra 	$L__BB2_127;
	atom.global.add.f32 	%f794, [%rd5+4480], %f841;
	atom.global.add.f32 	%f795, [%rd5+4484], %f840;
$L__BB2_127:
	@%p54 bra 	$L__BB2_129;
	atom.global.add.f32 	%f796, [%rd6+4480], %f839;
	atom.global.add.f32 	%f797, [%rd6+4484], %f838;
	atom.global.add.f32 	%f798, [%rd7+4480], %f837;
	atom.global.add.f32 	%f799, [%rd7+4484], %f836;
$L__BB2_129:
	ret;

}


// ===== COMPILED SASS (sm_100) =====

	.target	sm_100

	.elftype	@"ET_EXEC"


//--------------------- .note.nv.tkinfo           --------------------------
	.section	.note.nv.tkinfo,"",@"SHT_NOTE"
	.sectionflags	@"SHF_NOTE_NV_TKINFO"
	.tkinfo
        /*0018*/ 	.word	0x00000002
        /*0030*/ 	.string	""
        /*0030*/ 	.string	"ptxas"
        /*0030*/ 	.string	"Cuda compilation tools, release 13.0, V13.0.88"
        /*0030*/ 	.string	"Build cuda_13.0.r13.0/compiler.36424714_0"
        /*0030*/ 	.string	"-arch sm_100 -m 64 "



//--------------------- .note.nv.cuinfo           --------------------------
	.section	.note.nv.cuinfo,"",@"SHT_NOTE"
	.sectionflags	@"SHF_NOTE_NV_CUINFO"
        /*0018*/ 	.short	0x0002
        /*001a*/ 	.short	0x0064
        /*001c*/ 	.short	0x0082
	.zero		2


//--------------------- .nv.info                  --------------------------
	.section	.nv.info,"",@"SHT_CUDA_INFO"
	.align	4


	//----- nvinfo : EIATTR_REGCOUNT
	.align		4
        /*0000*/ 	.byte	0x04, 0x2f
        /*0002*/ 	.short	(.L_1 - .L_0)
	.align		4
.L_0:
        /*0004*/ 	.word	index@(default_function_kernel0)
        /*0008*/ 	.word	0x000000ff


	//----- nvinfo : EIATTR_FRAME_SIZE
	.align		4
.L_1:
        /*000c*/ 	.byte	0x04, 0x11
        /*000e*/ 	.short	(.L_3 - .L_2)
	.align		4
.L_2:
        /*0010*/ 	.word	index@(default_function_kernel0)
        /*0014*/ 	.word	0x00000000


	//----- nvinfo : EIATTR_REGCOUNT
	.align		4
.L_3:
        /*0018*/ 	.byte	0x04, 0x2f
        /*001a*/ 	.short	(.L_5 - .L_4)
	.align		4
.L_4:
        /*001c*/ 	.word	index@(_Z9transformPfS_)
        /*0020*/ 	.word	0x00000013


	//----- nvinfo : EIATTR_FRAME_SIZE
	.align		4
.L_5:
        /*0024*/ 	.byte	0x04, 0x11
        /*0026*/ 	.short	(.L_7 - .L_6)
	.align		4
.L_6:
        /*0028*/ 	.word	index@(_Z9transformPfS_)
        /*002c*/ 	.word	0x00000000


	//----- nvinfo : EIATTR_REGCOUNT
	.align		4
.L_7:
        /*0030*/ 	.byte	0x04, 0x2f
        /*0032*/ 	.short	(.L_9 - .L_8)
	.align		4
.L_8:
        /*0034*/ 	.word	index@(_Z6conv2dPfPKfS_)
        /*0038*/ 	.word	0x00000036


	//----- nvinfo : EIATTR_FRAME_SIZE
	.align		4
.L_9:
        /*003c*/ 	.byte	0x04, 0x11
        /*003e*/ 	.short	(.L_11 - .L_10)
	.align		4
.L_10:
        /*0040*/ 	.word	index@(_Z6conv2dPfPKfS_)
        /*0044*/ 	.word	0x00000000


	//----- nvinfo : EIATTR_MIN_STACK_SIZE
	.align		4
.L_11:
        /*0048*/ 	.byte	0x04, 0x12
        /*004a*/ 	.short	(.L_13 - .L_12)
	.align		4
.L_12:
        /*004c*/ 	.word	index@(_Z6conv2dPfPKfS_)
        /*0050*/ 	.word	0x00000000


	//----- nvinfo : EIATTR_MIN_STACK_SIZE
	.align		4
.L_13:
        /*0054*/ 	.byte	0x04, 0x12
        /*0056*/ 	.short	(.L_15 - .L_14)
	.align		4
.L_14:
        /*0058*/ 	.word	index@(_Z9transformPfS_)
        /*005c*/ 	.word	0x00000000


	//----- nvinfo : EIATTR_MIN_STACK_SIZE
	.align		4
.L_15:
        /*0060*/ 	.byte	0x04, 0x12
        /*0062*/ 	.short	(.L_17 - .L_16)
	.align		4
.L_16:
        /*0064*/ 	.word	index@(default_function_kernel0)
        /*0068*/ 	.word	0x00000000
.L_17:


//--------------------- .nv.compat                --------------------------
	.section	.nv.compat,"",@"SHT_CUDA_COMPAT_INFO"
	.align	4
        /*0000*/ 	.byte	0x02, 0x09, 0x00, 0x00, 0x02, 0x02, 0x01, 0x00, 0x02, 0x05, 0x05, 0x00, 0x03, 0x07, 0x01, 0x01
        /*0010*/ 	.byte	0x02, 0x03, 0x00, 0x00, 0x02, 0x06, 0x01, 0x00, 0x04, 0x0b, 0x08, 0x00, 0x09, 0x00, 0x00, 0x00
        /*0020*/ 	.byte	0x00, 0x00, 0x00, 0x00


//--------------------- .nv.info._Z6conv2dPfPKfS_ --------------------------
	.section	.nv.info._Z6conv2dPfPKfS_,"",@"SHT_CUDA_INFO"
	.sectionflags	@""
	.align	4


	//----- nvinfo : EIATTR_CUDA_API_VERSION
	.align		4
        /*0000*/ 	.byte	0x04, 0x37
        /*0002*/ 	.short	(.L_19 - .L_18)
.L_18:
        /*0004*/ 	.word	0x00000082


	//----- nvinfo : EIATTR_KPARAM_INFO
	.align		4
.L_19:
        /*0008*/ 	.byte	0x04, 0x17
        /*000a*/ 	.short	(.L_21 - .L_20)
.L_20:
        /*000c*/ 	.word	0x00000000
        /*0010*/ 	.short	0x0002
        /*0012*/ 	.short	0x0010
        /*0014*/ 	.byte	0x00, 0xf5, 0x21, 0x00


	//----- nvinfo : EIATTR_KPARAM_INFO
	.align		4
.L_21:
        /*0018*/ 	.byte	0x04, 0x17
        /*001a*/ 	.short	(.L_23 - .L_22)
.L_22:
        /*001c*/ 	.word	0x00000000
        /*0020*/ 	.short	0x0001
        /*0022*/ 	.short	0x0008
        /*0024*/ 	.byte	0x00, 0xf5, 0x21, 0x00


	//----- nvinfo : EIATTR_KPARAM_INFO
	.align		4
.L_23:
        /*0028*/ 	.byte	0x04, 0x17
        /*002a*/ 	.short	(.L_25 - .L_24)
.L_24:
        /*002c*/ 	.word	0x00000000
        /*0030*/ 	.short	0x0000
        /*0032*/ 	.short	0x0000
        /*0034*/ 	.byte	0x00, 0xf5, 0x21, 0x00


	//----- nvinfo : EIATTR_SPARSE_MMA_MASK
	.align		4
.L_25:
        /*0038*/ 	.byte	0x03, 0x50
        /*003a*/ 	.short	0x0000


	//----- nvinfo : EIATTR_MAXREG_COUNT
	.align		4
        /*003c*/ 	.byte	0x03, 0x1b
        /*003e*/ 	.short	0x00ff


	//----- nvinfo : EIATTR_NUM_BARRIERS
	.align		4
        /*0040*/ 	.byte	0x02, 0x4c
        /*0042*/ 	.byte	0x01
	.zero		1


	//----- nvinfo : EIATTR_MERCURY_ISA_VERSION
	.align		4
        /*0044*/ 	.byte	0x03, 0x5f
        /*0046*/ 	.short	0x0101


	//----- nvinfo : EIATTR_UNUSED_LOAD_BYTE_OFFSET
	.align		4
        /*0048*/ 	.byte	0x04, 0x44
        /*004a*/ 	.short	(.L_27 - .L_26)


	//   ....[0]....
.L_26:
        /*004c*/ 	.word	0x00000730
        /*0050*/ 	.word	0x0000fff0


	//----- nvinfo : EIATTR_VRC_CTA_INIT_COUNT
	.align		4
.L_27:
        /*0054*/ 	.byte	0x02, 0x4a
	.zero		1
	.zero		1


	//----- nvinfo : EIATTR_EXIT_INSTR_OFFSETS
	.align		4
        /*0058*/ 	.byte	0x04, 0x1c
        /*005a*/ 	.short	(.L_29 - .L_28)


	//   ....[0]....
.L_28:
        /*005c*/ 	.word	0x00002470


	//   ....[1]....
        /*0060*/ 	.word	0x000024c0


	//----- nvinfo : EIATTR_CRS_STACK_SIZE
	.align		4
.L_29:
        /*0064*/ 	.byte	0x04, 0x1e
        /*0066*/ 	.short	(.L_31 - .L_30)
.L_30:
        /*0068*/ 	.word	0x00000000


	//----- nvinfo : EIATTR_CBANK_PARAM_SIZE
	.align		4
.L_31:
        /*006c*/ 	.byte	0x03, 0x19
        /*006e*/ 	.short	0x0018


	//----- nvinfo : EIATTR_PARAM_CBANK
	.align		4
        /*0070*/ 	.byte	0x04, 0x0a
        /*0072*/ 	.short	(.L_33 - .L_32)
	.align		4
.L_32:
        /*0074*/ 	.word	index@(.nv.constant0._Z6conv2dPfPKfS_)
        /*0078*/ 	.short	0x0380
        /*007a*/ 	.short	0x0018


	//----- nvinfo : EIATTR_SW_WAR
	.align		4
.L_33:
        /*007c*/ 	.byte	0x04, 0x36
        /*007e*/ 	.short	(.L_35 - .L_34)
.L_34:
        /*0080*/ 	.word	0x00000008
.L_35:


//--------------------- .nv.info._Z9transformPfS_ --------------------------
	.section	.nv.info._Z9transformPfS_,"",@"SHT_CUDA_INFO"
	.sectionflags	@""
	.align	4


	//----- nvinfo : EIATTR_CUDA_API_VERSION
	.align		4
        /*0000*/ 	.byte	0x04, 0x37
        /*0002*/ 	.short	(.L_37 - .L_36)
.L_36:
        /*0004*/ 	.word	0x00000082


	//----- nvinfo : EIATTR_KPARAM_INFO
	.align		4
.L_37:
        /*0008*/ 	.byte	0x04, 0x17
        /*000a*/ 	.short	(.L_39 - .L_38)
.L_38:
        /*000c*/ 	.word	0x00000000
        /*0010*/ 	.short	0x0001
        /*0012*/ 	.short	0x0008
        /*0014*/ 	.byte	0x00, 0xf5, 0x21, 0x00


	//----- nvinfo : EIATTR_KPARAM_INFO
	.align		4
.L_39:
        /*0018*/ 	.byte	0x04, 0x17
        /*001a*/ 	.short	(.L_41 - .L_40)
.L_40:
        /*001c*/ 	.word	0x00000000
        /*0020*/ 	.short	0x0000
        /*0022*/ 	.short	0x0000
        /*0024*/ 	.byte	0x00, 0xf5, 0x21, 0x00


	//----- nvinfo : EIATTR_SPARSE_MMA_MASK
	.align		4
.L_41:
        /*0028*/ 	.byte	0x03, 0x50
        /*002a*/ 	.short	0x0000


	//----- nvinfo : EIATTR_MAXREG_COUNT
	.align		4
        /*002c*/ 	.byte	0x03, 0x1b
        /*002e*/ 	.short	0x00ff


	//----- nvinfo : EIATTR_MERCURY_ISA_VERSION
	.align		4
        /*0030*/ 	.byte	0x03, 0x5f
        /*0032*/ 	.short	0x0101


	//----- nvinfo : EIATTR_VRC_CTA_INIT_COUNT
	.align		4
        /*0034*/ 	.byte	0x02, 0x4a
	.zero		1
	.zero		1


	//----- nvinfo : EIATTR_EXIT_INSTR_OFFSETS
	.align		4
        /*0038*/ 	.byte	0x04, 0x1c
        /*003a*/ 	.short	(.L_43 - .L_42)


	//   ....[0]....
.L_42:
        /*003c*/ 	.word	0x00000060


	//   ....[1]....
        /*0040*/ 	.word	0x00000480


	//----- nvinfo : EIATTR_CRS_STACK_SIZE
	.align		4
.L_43:
        /*0044*/ 	.byte	0x04, 0x1e
        /*0046*/ 	.short	(.L_45 - .L_44)
.L_44:
        /*0048*/ 	.word	0x00000000


	//----- nvinfo : EIATTR_CBANK_PARAM_SIZE
	.align		4
.L_45:
        /*004c*/ 	.byte	0x03, 0x19
        /*004e*/ 	.short	0x0010


	//----- nvinfo : EIATTR_PARAM_CBANK
	.align		4
        /*0050*/ 	.byte	0x04, 0x0a
        /*0052*/ 	.short	(.L_47 - .L_46)
	.align		4
.L_46:
        /*0054*/ 	.word	index@(.nv.constant0._Z9transformPfS_)
        /*0058*/ 	.short	0x0380
        /*005a*/ 	.short	0x0010


	//----- nvinfo : EIATTR_SW_WAR
	.align		4
.L_47:
        /*005c*/ 	.byte	0x04, 0x36
        /*005e*/ 	.short	(.L_49 - .L_48)
.L_48:
        /*0060*/ 	.word	0x00000008
.L_49:


//--------------------- .nv.info.default_function_kernel0 --------------------------
	.section	.nv.info.default_function_kernel0,"",@"SHT_CUDA_INFO"
	.sectionflags	@""
	.align	4


	//----- nvinfo : EIATTR_CUDA_API_VERSION
	.align		4
        /*0000*/ 	.byte	0x04, 0x37
        /*0002*/ 	.short	(.L_51 - .L_50)
.L_50:
        /*0004*/ 	.word	0x00000082


	//----- nvinfo : EIATTR_KPARAM_INFO
	.align		4
.L_51:
        /*0008*/ 	.byte	0x04, 0x17
        /*000a*/ 	.short	(.L_53 - .L_52)
.L_52:
        /*000c*/ 	.word	0x00000000
        /*0010*/ 	.short	0x0002
        /*0012*/ 	.short	0x0010
        /*0014*/ 	.byte	0x00, 0xf5, 0x21, 0x00


	//----- nvinfo : EIATTR_KPARAM_INFO
	.align		4
.L_53:
        /*0018*/ 	.byte	0x04, 0x17
        /*001a*/ 	.short	(.L_55 - .L_54)
.L_54:
        /*001c*/ 	.word	0x00000000
        /*0020*/ 	.short	0x0001
        /*0022*/ 	.short	0x0008
        /*0024*/ 	.byte	0x00, 0xf5, 0x21, 0x00


	//----- nvinfo : EIATTR_KPARAM_INFO
	.align		4
.L_55:
        /*0028*/ 	.byte	0x04, 0x17
        /*002a*/ 	.short	(.L_57 - .L_56)
.L_56:
        /*002c*/ 	.word	0x00000000
        /*0030*/ 	.short	0x0000
        /*0032*/ 	.short	0x0000
        /*0034*/ 	.byte	0x00, 0xf5, 0x21, 0x00


	//----- nvinfo : EIATTR_SPARSE_MMA_MASK
	.align		4
.L_57:
        /*0038*/ 	.byte	0x03, 0x50
        /*003a*/ 	.short	0x0000


	//----- nvinfo : EIATTR_MAXREG_COUNT
	.align		4
        /*003c*/ 	.byte	0x03, 0x1b
        /*003e*/ 	.short	0x00ff


	//----- nvinfo : EIATTR_NUM_BARRIERS
	.align		4
        /*0040*/ 	.byte	0x02, 0x4c
        /*0042*/ 	.byte	0x01
	.zero		1


	//----- nvinfo : EIATTR_MERCURY_ISA_VERSION
	.align		4
        /*0044*/ 	.byte	0x03, 0x5f
        /*0046*/ 	.short	0x0101


	//----- nvinfo : EIATTR_VRC_CTA_INIT_COUNT
	.align		4
        /*0048*/ 	.byte	0x02, 0x4a
	.zero		1
	.zero		1


	//----- nvinfo : EIATTR_EXIT_INSTR_OFFSETS
	.align		4
        /*004c*/ 	.byte	0x04, 0x1c
        /*004e*/ 	.short	(.L_59 - .L_58)


	//   ....[0]....
.L_58:
        /*0050*/ 	.word	0x0000f580


	//----- nvinfo : EIATTR_CRS_STACK_SIZE
	.align		4
.L_59:
        /*0054*/ 	.byte	0x04, 0x1e
        /*0056*/ 	.short	(.L_61 - .L_60)
.L_60:
        /*0058*/ 	.word	0x00000000


	//----- nvinfo : EIATTR_CBANK_PARAM_SIZE
	.align		4
.L_61:
        /*005c*/ 	.byte	0x03, 0x19
        /*005e*/ 	.short	0x0018


	//----- nvinfo : EIATTR_PARAM_CBANK
	.align		4
        /*0060*/ 	.byte	0x04, 0x0a
        /*0062*/ 	.short	(.L_63 - .L_62)
	.align		4
.L_62:
        /*0064*/ 	.word	index@(.nv.constant0.default_function_kernel0)
        /*0068*/ 	.short	0x0380
        /*006a*/ 	.short	0x0018


	//----- nvinfo : EIATTR_SW_WAR
	.align		4
.L_63:
        /*006c*/ 	.byte	0x04, 0x36
        /*006e*/ 	.short	(.L_65 - .L_64)
.L_64:
        /*0070*/ 	.word	0x00000008
.L_65:


//--------------------- .nv.callgraph             --------------------------
	.section	.nv.callgraph,"",@"SHT_CUDA_CALLGRAPH"
	.align	4
	.sectionentsize	8
	.align		4
        /*0000*/ 	.word	0x00000000
	.align		4
        /*0004*/ 	.word	0xffffffff
	.align		4
        /*0008*/ 	.word	0x00000000
	.align		4
        /*000c*/ 	.word	0xfffffffe
	.align		4
        /*0010*/ 	.word	0x00000000
	.align		4
        /*0014*/ 	.word	0xfffffffd
	.align		4
        /*0018*/ 	.word	0x00000000
	.align		4
        /*001c*/ 	.word	0xfffffffc


//--------------------- .text._Z6conv2dPfPKfS_    --------------------------
	.section	.text._Z6conv2dPfPKfS_,"ax",@progbits
	.align	128
        .global         _Z6conv2dPfPKfS_
        .type           _Z6conv2dPfPKfS_,@function
        .size           _Z6conv2dPfPKfS_,(.L_x_135 - _Z6conv2dPfPKfS_)
        .other          _Z6conv2dPfPKfS_,@"STO_CUDA_ENTRY STV_DEFAULT"
_Z6conv2dPfPKfS_:
.text._Z6conv2dPfPKfS_:
[----:B------:R-:W-:Y:S08]  /*0000*/  LDC R1, c[0x0][0x37c] ;  /* 0x0000df00ff017b82 */ /* 0x000ff00000000800 */
[----:B------:R-:W0:Y:S01]  /*0010*/  S2UR UR8, SR_CTAID.X ;  /* 0x00000000000879c3 */ /* 0x000e220000002500 */
[----:B------:R-:W1:Y:S01]  /*0020*/  S2R R0, SR_TID.X ;  /* 0x0000000000007919 */ /* 0x000e620000002100 */
[----:B------:R-:W2:Y:S01]  /*0030*/  LDCU.64 UR12, c[0x0][0x358] ;  /* 0x00006b00ff0c77ac */ /* 0x000ea20008000a00 */
[----:B------:R-:W-:Y:S01]  /*0040*/  BSSY.RECONVERGENT B0, `(.L_x_0) ;  /* 0x0000026000007945 */ /* 0x000fe20003800200 */
[----:B0-----:R-:W-:-:S04]  /*0050*/  UIMAD.WIDE.U32 UR4, UR8, 0x5ac5242b, URZ ;  /* 0x5ac5242b080478a5 */ /* 0x001fc8000f8e00ff */
[----:B------:R-:W-:-:S04]  /*0060*/  USHF.R.U32.HI UR6, URZ, 0x9, UR5 ;  /* 0x00000009ff067899 */ /* 0x000fc80008011605 */
[----:B------:R-:W-:Y:S01]  /*0070*/  UIMAD UR8, UR6, -0x5a4, UR8 ;  /* 0xfffffa5c060878a4 */ /* 0x000fe2000f8e0208 */
[----:B-1----:R-:W-:Y:S02]  /*0080*/  SHF.R.U32.HI R2, RZ, 0x5, R0 ;  /* 0x00000005ff027819 */ /* 0x002fe40000011600 */
[----:B------:R-:W-:-:S04]  /*0090*/  MOV R3, UR6 ;  /* 0x0000000600037c02 */ /* 0x000fc80008000f00 */
[----:B------:R-:W-:-:S04]  /*00a0*/  LEA R3, R3, R2, 0x4 ;  /* 0x0000000203037211 */ /* 0x000fc800078e20ff */
[----:B------:R-:W-:-:S04]  /*00b0*/  ISETP.GT.U32.AND P0, PT, R3, 0x3f, PT ;  /* 0x0000003f0300780c */ /* 0x000fc80003f04070 */
[----:B------:R-:W-:-:S13]  /*00c0*/  ISETP.GT.U32.OR P0, PT, R0, 0x1ff, P0 ;  /* 0x000001ff0000780c */ /* 0x000fda0000704470 */
[----:B--2---:R-:W-:Y:S05]  /*00d0*/  @P0 BRA `(.L_x_1) ;  /* 0x0000000000700947 */ /* 0x004fea0003800000 */
[----:B------:R-:W0:Y:S01]  /*00e0*/  LDC R15, c[0x0][0x360] ;  /* 0x0000d800ff0f7b82 */ /* 0x000e220000000800 */
[----:B------:R-:W-:Y:S02]  /*00f0*/  MOV R6, R2 ;  /* 0x0000000200067202 */ /* 0x000fe40000000f00 */
[----:B------:R-:W-:-:S07]  /*0100*/  LOP3.LUT R7, R0, 0x1f, RZ, 0xc0, !PT ;  /* 0x0000001f00077812 */ /* 0x000fce00078ec0ff */
.L_x_4:
[----:B-1----:R-:W1:Y:S01]  /*0110*/  S2R R11, SR_CgaCtaId ;  /* 0x00000000000b7919 */ /* 0x002e620000008800 */
[----:B------:R-:W2:Y:S01]  /*0120*/  LDC.64 R4, c[0x0][0x380] ;  /* 0x0000e000ff047b82 */ /* 0x000ea20000000a00 */
[----:B------:R-:W-:Y:S01]  /*0130*/  HFMA2 R8, -RZ, RZ, 0, 8.60691070556640625e-05 ;  /* 0x000005a4ff087431 */ /* 0x000fe200000001ff */
[----:B------:R-:W-:Y:S01]  /*0140*/  MOV R2, 0x400 ;  /* 0x0000040000027802 */ /* 0x000fe20000000f00 */
[----:B------:R-:W-:Y:S01]  /*0150*/  BSSY.RECONVERGENT B1, `(.L_x_2) ;  /* 0x000000e000017945 */ /* 0x000fe20003800200 */
[----:B------:R-:W-:Y:S02]  /*0160*/  MOV R9, R7 ;  /* 0x0000000700097202 */ /* 0x000fe40000000f00 */
[----:B------:R-:W-:-:S05]  /*0170*/  IMAD R3, R3, R8, UR8 ;  /* 0x0000000803037e24 */ /* 0x000fca000f8e0208 */
[----:B------:R-:W-:Y:S02]  /*0180*/  SHF.L.U32 R10, R3, 0x6, RZ ;  /* 0x00000006030a7819 */ /* 0x000fe400000006ff */
[----:B-1----:R-:W-:-:S07]  /*0190*/  LEA R11, R11, R2, 0x18 ;  /* 0x000000020b0b7211 */ /* 0x002fce00078ec0ff */
.L_x_3:
[----:B------:R-:W-:-:S05]  /*01a0*/  IADD3 R3, PT, PT, R10, R9, RZ ;  /* 0x000000090a037210 */ /* 0x000fca0007ffe0ff */
[----:B-12---:R-:W-:-:S06]  /*01b0*/  IMAD.WIDE.U32 R2, R3, 0x4, R4 ;  /* 0x0000000403027825 */ /* 0x006fcc00078e0004 */
[----:B------:R-:W2:Y:S01]  /*01c0*/  LDG.E.CONSTANT R2, desc[UR12][R2.64] ;  /* 0x0000000c02027981 */ /* 0x000ea2000c1e9900 */
[----:B------:R-:W-:Y:S02]  /*01d0*/  LEA R8, R6, R9, 0x6 ;  /* 0x0000000906087211 */ /* 0x000fe400078e30ff */
[C---:B------:R-:W-:Y:S02]  /*01e0*/  ISETP.GE.U32.AND P0, PT, R9.reuse, 0x20, PT ;  /* 0x000000200900780c */ /* 0x040fe40003f06070 */
[----:B------:R-:W-:Y:S02]  /*01f0*/  LEA R13, R8, R11, 0x2 ;  /* 0x0000000b080d7211 */ /* 0x000fe400078e10ff */
[----:B------:R-:W-:-:S03]  /*0200*/  IADD3 R9, PT, PT, R9, 0x20, RZ ;  /* 0x0000002009097810 */ /* 0x000fc60007ffe0ff */
[----:B--2---:R1:W-:Y:S06]  /*0210*/  STS [R13], R2 ;  /* 0x000000020d007388 */ /* 0x0043ec0000000800 */
[----:B------:R-:W-:Y:S05]  /*0220*/  @!P0 BRA `(.L_x_3) ;  /* 0xfffffffc00dc8947 */ /* 0x000fea000383ffff */
[----:B------:R-:W-:Y:S05]  /*0230*/  BSYNC.RECONVERGENT B1 ;  /* 0x0000000000017941 */ /* 0x000fea0003800200 */
.L_x_2:
[----:B0-----:R-:W-:Y:S02]  /*0240*/  LEA.HI R6, R15, R6, RZ, 0x1b ;  /* 0x000000060f067211 */ /* 0x001fe400078fd8ff */
[----:B------:R-:W-:Y:S02]  /*0250*/  MOV R3, UR6 ;  /* 0x0000000600037c02 */ /* 0x000fe40008000f00 */
[----:B------:R-:W-:Y:S02]  /*0260*/  ISETP.LT.U32.AND P1, PT, R6, 0x10, PT ;  /* 0x000000100600780c */ /* 0x000fe40003f21070 */
[----:B------:R-:W-:-:S04]  /*0270*/  LEA R3, R3, R6, 0x4 ;  /* 0x0000000603037211 */ /* 0x000fc800078e20ff */
[----:B------:R-:W-:-:S13]  /*0280*/  ISETP.GE.U32.AND P0, PT, R3, 0x40, PT ;  /* 0x000000400300780c */ /* 0x000fda0003f06070 */
[----:B------:R-:W-:Y:S05]  /*0290*/  @!P0 BRA P1, `(.L_x_4) ;  /* 0xfffffffc009c8947 */ /* 0x000fea000083ffff */
.L_x_1:
[----:B------:R-:W-:Y:S05]  /*02a0*/  BSYNC.RECONVERGENT B0 ;  /* 0x0000000000007941 */ /* 0x000fea0003800200 */
.L_x_0:
[----:B------:R-:W-:Y:S01]  /*02b0*/  BAR.SYNC.DEFER_BLOCKING 0x0 ;  /* 0x0000000000007b1d */ /* 0x000fe20000010000 */
[----:B------:R-:W-:Y:S01]  /*02c0*/  HFMA2 R50, -RZ, RZ, 0, 0 ;  /* 0x00000000ff327431 */ /* 0x000fe200000001ff */
[----:B------:R-:W-:Y:S02]  /*02d0*/  CS2R R48, SRZ ;  /* 0x0000000000307805 */ /* 0x000fe4000001ff00 */
[----:B------:R-:W-:Y:S02]  /*02e0*/  CS2R R46, SRZ ;  /* 0x00000000002e7805 */ /* 0x000fe4000001ff00 */
[----:B------:R-:W-:Y:S02]  /*02f0*/  CS2R R44, SRZ ;  /* 0x00000000002c7805 */ /* 0x000fe4000001ff00 */
[----:B------:R-:W-:Y:S02]  /*0300*/  CS2R R42, SRZ ;  /* 0x00000000002a7805 */ /* 0x000fe4000001ff00 */
[----:B------:R-:W-:-:S02]  /*0310*/  CS2R R40, SRZ ;  /* 0x0000000000287805 */ /* 0x000fc4000001ff00 */
[----:B------:R-:W-:Y:S02]  /*0320*/  CS2R R38, SRZ ;  /* 0x0000000000267805 */ /* 0x000fe4000001ff00 */
[----:B------:R-:W-:Y:S02]  /*0330*/  CS2R R36, SRZ ;  /* 0x0000000000247805 */ /* 0x000fe4000001ff00 */
[----:B------:R-:W-:Y:S02]  /*0340*/  CS2R R34, SRZ ;  /* 0x0000000000227805 */ /* 0x000fe4000001ff00 */
[----:B------:R-:W-:Y:S02]  /*0350*/  CS2R R32, SRZ ;  /* 0x0000000000207805 */ /* 0x000fe4000001ff00 */
[----:B------:R-:W-:Y:S02]  /*0360*/  CS2R R30, SRZ ;  /* 0x00000000001e7805 */ /* 0x000fe4000001ff00 */
[----:B------:R-:W-:-:S02]  /*0370*/  CS2R R28, SRZ ;  /* 0x00000000001c7805 */ /* 0x000fc4000001ff00 */
[----:B------:R-:W-:Y:S02]  /*0380*/  CS2R R26, SRZ ;  /* 0x00000000001a7805 */ /* 0x000fe4000001ff00 */
[----:B-1----:R-:W-:Y:S02]  /*0390*/  CS2R R2, SRZ ;  /* 0x0000000000027805 */ /* 0x002fe4000001ff00 */
[----:B------:R-:W-:Y:S02]  /*03a0*/  CS2R R4, SRZ ;  /* 0x0000000000047805 */ /* 0x000fe4000001ff00 */
[----:B------:R-:W-:Y:S02]  /*03b0*/  CS2R R6, SRZ ;  /* 0x0000000000067805 */ /* 0x000fe4000001ff00 */
[----:B------:R-:W-:Y:S02]  /*03c0*/  CS2R R8, SRZ ;  /* 0x0000000000087805 */ /* 0x000fe4000001ff00 */
[----:B------:R-:W-:-:S02]  /*03d0*/  CS2R R10, SRZ ;  /* 0x00000000000a7805 */ /* 0x000fc4000001ff00 */
[----:B------:R-:W-:Y:S01]  /*03e0*/  MOV R16, RZ ;  /* 0x000000ff00107202 */ /* 0x000fe20000000f00 */
[----:B------:R-:W-:-:S06]  /*03f0*/  UMOV UR4, URZ ;  /* 0x000000ff00047c82 */ /* 0x000fcc0008000000 */
.L_x_42:
[----:B------:R-:W0:Y:S01]  /*0400*/  LDC.64 R12, c[0x0][0x388] ;  /* 0x0000e200ff0c7b82 */ /* 0x000e220000000a00 */
[----:B------:R-:W-:-:S06]  /*0410*/  ULEA UR5, UR6, UR4, 0x4 ;  /* 0x0000000406057291 */ /* 0x000fcc000f8e20ff */
[----:B------:R-:W-:-:S05]  /*0420*/  MOV R15, UR5 ;  /* 0x00000005000f7c02 */ /* 0x000fca0008000f00 */
[----:B------:R-:W-:-:S05]  /*0430*/  IMAD R24, R15, 0x120, R0 ;  /* 0x000001200f187824 */ /* 0x000fca00078e0200 */
[C---:B------:R-:W-:Y:S02]  /*0440*/  IADD3 R21, PT, PT, R24.reuse, 0x20, RZ ;  /* 0x0000002018157810 */ /* 0x040fe40007ffe0ff */
[C---:B------:R-:W-:Y:S02]  /*0450*/  IADD3 R19, PT, PT, R24.reuse, 0x40, RZ ;  /* 0x0000004018137810 */ /* 0x040fe40007ffe0ff */
[C---:B------:R-:W-:Y:S02]  /*0460*/  IADD3 R15, PT, PT, R24.reuse, 0x60, RZ ;  /* 0x00000060180f7810 */ /* 0x040fe40007ffe0ff */
[----:B------:R-:W-:Y:S01]  /*0470*/  IADD3 R23, PT, PT, R24, 0x80, RZ ;  /* 0x0000008018177810 */ /* 0x000fe20007ffe0ff */
[----:B0-----:R-:W-:-:S04]  /*0480*/  IMAD.WIDE.U32 R20, R21, 0x4, R12 ;  /* 0x0000000415147825 */ /* 0x001fc800078e000c */
[--C-:B------:R-:W-:Y:S01]  /*0490*/  IMAD.WIDE.U32 R18, R19, 0x4, R12.reuse ;  /* 0x0000000413127825 */ /* 0x100fe200078e000c */
[----:B------:R0:W5:Y:S01]  /*04a0*/  LDG.E.CONSTANT R17, desc[UR12][R20.64] ;  /* 0x0000000c14117981 */ /* 0x000162000c1e9900 */
[C---:B------:R-:W-:Y:S02]  /*04b0*/  IADD3 R25, PT, PT, R24.reuse, 0xc0, RZ ;  /* 0x000000c018197810 */ /* 0x040fe40007ffe0ff */
[--C-:B------:R-:W-:Y:S02]  /*04c0*/  IMAD.WIDE.U32 R14, R15, 0x4, R12.reuse ;  /* 0x000000040f0e7825 */ /* 0x100fe400078e000c */
[----:B------:R-:W5:Y:S02]  /*04d0*/  LDG.E.CONSTANT R18, desc[UR12][R18.64] ;  /* 0x0000000c12127981 */ /* 0x000f64000c1e9900 */
[----:B0-----:R-:W-:Y:S01]  /*04e0*/  IMAD.WIDE.U32 R20, R23, 0x4, R12 ;  /* 0x0000000417147825 */ /* 0x001fe200078e000c */
[C---:B------:R-:W-:Y:S01]  /*04f0*/  IADD3 R23, PT, PT, R24.reuse, 0xa0, RZ ;  /* 0x000000a018177810 */ /* 0x040fe20007ffe0ff */
[----:B------:R0:W5:Y:S01]  /*0500*/  LDG.E.CONSTANT R19, desc[UR12][R14.64] ;  /* 0x0000000c0e137981 */ /* 0x000162000c1e9900 */
[----:B------:R-:W-:-:S03]  /*0510*/  IADD3 R51, PT, PT, R24, 0x100, RZ ;  /* 0x0000010018337810 */ /* 0x000fc60007ffe0ff */
[----:B------:R-:W5:Y:S01]  /*0520*/  LDG.E.CONSTANT R20, desc[UR12][R20.64] ;  /* 0x0000000c14147981 */ /* 0x000f62000c1e9900 */
[----:B0-----:R-:W-:-:S04]  /*0530*/  IMAD.WIDE.U32 R14, R23, 0x4, R12 ;  /* 0x00000004170e7825 */ /* 0x001fc800078e000c */
[--C-:B------:R-:W-:Y:S01]  /*0540*/  IMAD.WIDE.U32 R22, R25, 0x4, R12.reuse ;  /* 0x0000000419167825 */ /* 0x100fe200078e000c */
[C---:B------:R-:W-:Y:S01]  /*0550*/  IADD3 R25, PT, PT, R24.reuse, 0xe0, RZ ;  /* 0x000000e018197810 */ /* 0x040fe20007ffe0ff */
[----:B------:R0:W5:Y:S04]  /*0560*/  LDG.E.CONSTANT R21, desc[UR12][R14.64] ;  /* 0x0000000c0e157981 */ /* 0x000168000c1e9900 */
[----:B------:R1:W5:Y:S01]  /*0570*/  LDG.E.CONSTANT R22, desc[UR12][R22.64] ;  /* 0x0000000c16167981 */ /* 0x000362000c1e9900 */
[----:B0-----:R-:W-:-:S04]  /*0580*/  IMAD.WIDE.U32 R14, R24, 0x4, R12 ;  /* 0x00000004180e7825 */ /* 0x001fc800078e000c */
[--C-:B------:R-:W-:Y:S01]  /*0590*/  IMAD.WIDE.U32 R24, R25, 0x4, R12.reuse ;  /* 0x0000000419187825 */ /* 0x100fe200078e000c */
[----:B------:R1:W5:Y:S03]  /*05a0*/  LDG.E.CONSTANT R23, desc[UR12][R14.64] ;  /* 0x0000000c0e177981 */ /* 0x000366000c1e9900 */
[----:B------:R-:W-:Y:S02]  /*05b0*/  IMAD.WIDE.U32 R12, R51, 0x4, R12 ;  /* 0x00000004330c7825 */ /* 0x000fe400078e000c */
[----:B------:R1:W5:Y:S04]  /*05c0*/  LDG.E.CONSTANT R24, desc[UR12][R24.64] ;  /* 0x0000000c18187981 */ /* 0x000368000c1e9900 */
[----:B------:R1:W5:Y:S01]  /*05d0*/  LDG.E.CONSTANT R25, desc[UR12][R12.64] ;  /* 0x0000000c0c197981 */ /* 0x000362000c1e9900 */
[----:B------:R-:W0:Y:S01]  /*05e0*/  S2UR UR7, SR_CgaCtaId ;  /* 0x00000000000779c3 */ /* 0x000e220000008800 */
[----:B------:R-:W-:Y:S01]  /*05f0*/  UMOV UR5, 0x400 ;  /* 0x0000040000057882 */ /* 0x000fe20000000000 */
[----:B------:R-:W-:Y:S01]  /*0600*/  UMOV UR11, 0x40 ;  /* 0x00000040000b7882 */ /* 0x000fe20000000000 */
[----:B0-----:R-:W-:-:S04]  /*0610*/  ULEA UR5, UR7, UR5, 0x18 ;  /* 0x0000000507057291 */ /* 0x001fc8000f8ec0ff */
[----:B------:R-:W-:-:S03]  /*0620*/  ULEA UR9, UR4, UR5, 0x8 ;  /* 0x0000000504097291 */ /* 0x000fc6000f8e40ff */
[----:B-1----:R-:W-:-:S09]  /*0630*/  UMOV UR5, URZ ;  /* 0x000000ff00057c82 */ /* 0x002fd20008000000 */
.L_x_41:
[----:B------:R-:W-:Y:S01]  /*0640*/  MOV R12, UR11 ;  /* 0x0000000b000c7c02 */ /* 0x000fe20008000f00 */
[----:B------:R-:W0:Y:S01]  /*0650*/  S2UR UR10, SR_CgaCtaId ;  /* 0x00000000000a79c3 */ /* 0x000e220000008800 */
[----:B------:R-:W-:Y:S01]  /*0660*/  UISETP.NE.AND UP0, UPT, UR11, 0x40, UPT ;  /* 0x000000400b00788c */ /* 0x000fe2000bf05270 */
[----:B------:R-:W-:-:S03]  /*0670*/  UMOV UR7, 0x400 ;  /* 0x0000040000077882 */ /* 0x000fc60000000000 */
[----:B------:R-:W1:Y:S02]  /*0680*/  LDS R12, [R12+UR9+-0x40] ;  /* 0xffffc0090c0c7984 */ /* 0x000e640008000800 */
[----:B------:R-:W-:Y:S01]  /*0690*/  PLOP3.LUT P0, PT, PT, PT, UP0, 0x80, 0x8 ;  /* 0x000000000008781c */ /* 0x000fe20003f0f008 */
[----:B------:R-:W-:Y:S02]  /*06a0*/  UISETP.NE.AND UP0, UPT, UR5, 0x20, UPT ;  /* 0x000000200500788c */ /* 0x000fe4000bf05270 */
[----:B0-----:R-:W-:-:S04]  /*06b0*/  ULEA UR7, UR10, UR7, 0x18 ;  /* 0x000000070a077291 */ /* 0x001fc8000f8ec0ff */
[----:B------:R-:W-:-:S06]  /*06c0*/  ULEA UR7, UR4, UR7, 0x8 ;  /* 0x0000000704077291 */ /* 0x000fcc000f8e40ff */
[----:B------:R-:W-:Y:S01]  /*06d0*/  MOV R13, UR7 ;  /* 0x00000007000d7c02 */ /* 0x000fe20008000f00 */
[----:B------:R-:W-:Y:S01]  /*06e0*/  UIADD3 UR7, UPT, UPT, UR11, UR7, URZ ;  /* 0x000000070b077290 */ /* 0x000fe2000fffe0ff */
[CC--:B-1---5:R-:W-:Y:S01]  /*06f0*/  @!P0 FFMA R16, R23.reuse, R12.reuse, R16 ;  /* 0x0000000c17108223 */ /* 0x0e2fe20000000010 */
[-C--:B------:R-:W-:Y:S01]  /*0700*/  @P0 FFMA R39, R23, R12.reuse, R39 ;  /* 0x0000000c17270223 */ /* 0x080fe20000000027 */
[-C--:B------:R-:W-:Y:S01]  /*0710*/  @P0 FFMA R33, R19, R12.reuse, R33 ;  /* 0x0000000c13210223 */ /* 0x080fe20000000021 */
[----:B------:R-:W-:Y:S02]  /*0720*/  @P0 FFMA R27, R22, R12, R27 ;  /* 0x0000000c161b0223 */ /* 0x000fe4000000001b */
[----:B------:R-:W0:Y:S01]  /*0730*/  LDS.128 R12, [R13+UR11+-0x40] ;  /* 0xffffc00b0d0c7984 */ /* 0x000e220008000c00 */
[----:B------:R-:W-:Y:S05]  /*0740*/  BRA.U UP0, `(.L_x_5) ;  /* 0x00000001001c7547 */ /* 0x000fea000b800000 */
[-C--:B0-----:R-:W-:Y:S01]  /*0750*/  FFMA R40, R23, R13.reuse, R40 ;  /* 0x0000000d17287223 */ /* 0x081fe20000000028 */
[-C--:B------:R-:W-:Y:S01]  /*0760*/  FFMA R39, R17, R13.reuse, R39 ;  /* 0x0000000d11277223 */ /* 0x080fe20000000027 */
[-C--:B------:R-:W-:Y:S01]  /*0770*/  FFMA R34, R19, R13.reuse, R34 ;  /* 0x0000000d13227223 */ /* 0x080fe20000000022 */
[-C--:B------:R-:W-:Y:S01]  /*0780*/  FFMA R33, R20, R13.reuse, R33 ;  /* 0x0000000d14217223 */ /* 0x080fe20000000021 */
[-C--:B------:R-:W-:Y:S01]  /*0790*/  FFMA R28, R22, R13.reuse, R28 ;  /* 0x0000000d161c7223 */ /* 0x080fe2000000001c */
[----:B------:R-:W-:Y:S01]  /*07a0*/  FFMA R27, R24, R13, R27 ;  /* 0x0000000d181b7223 */ /* 0x000fe2000000001b */
[----:B------:R-:W-:Y:S06]  /*07b0*/  BRA `(.L_x_6) ;  /* 0x0000000000087947 */ /* 0x000fec0003800000 */
.L_x_5:
[-C--:B0-----:R-:W-:Y:S01]  /*07c0*/  FFMA R11, R23, R13.reuse, R11 ;  /* 0x0000000d170b7223 */ /* 0x081fe2000000000b */
[----:B------:R-:W-:-:S07]  /*07d0*/  FFMA R16, R17, R13, R16 ;  /* 0x0000000d11107223 */ /* 0x000fce0000000010 */
.L_x_6:
[----:B------:R-:W-:-:S09]  /*07e0*/  UISETP.NE.AND UP1, UPT, UR11, 0x40, UPT ;  /* 0x000000400b00788c */ /* 0x000fd2000bf25270 */
[----:B------:R-:W-:Y:S05]  /*07f0*/  BRA.U !UP1, `(.L_x_7) ;  /* 0x0000000109287547 */ /* 0x000fea000b800000 */
[-C--:B------:R-:W-:Y:S01]  /*0800*/  FFMA R41, R23, R14.reuse, R41 ;  /* 0x0000000e17297223 */ /* 0x080fe20000000029 */
[-C--:B------:R-:W-:Y:S01]  /*0810*/  FFMA R40, R17, R14.reuse, R40 ;  /* 0x0000000e11287223 */ /* 0x080fe20000000028 */
[-C--:B------:R-:W-:Y:S01]  /*0820*/  FFMA R39, R18, R14.reuse, R39 ;  /* 0x0000000e12277223 */ /* 0x080fe20000000027 */
[-C--:B------:R-:W-:Y:S01]  /*0830*/  FFMA R35, R19, R14.reuse, R35 ;  /* 0x0000000e13237223 */ /* 0x080fe20000000023 */
[-C--:B------:R-:W-:Y:S01]  /*0840*/  FFMA R34, R20, R14.reuse, R34 ;  /* 0x0000000e14227223 */ /* 0x080fe20000000022 */
[-C--:B------:R-:W-:Y:S01]  /*0850*/  FFMA R33, R21, R14.reuse, R33 ;  /* 0x0000000e15217223 */ /* 0x080fe20000000021 */
[-C--:B------:R-:W-:Y:S01]  /*0860*/  FFMA R29, R22, R14.reuse, R29 ;  /* 0x0000000e161d7223 */ /* 0x080fe2000000001d */
[-C--:B------:R-:W-:Y:S01]  /*0870*/  FFMA R28, R24, R14.reuse, R28 ;  /* 0x0000000e181c7223 */ /* 0x080fe2000000001c */
[----:B------:R-:W-:Y:S01]  /*0880*/  FFMA R27, R25, R14, R27 ;  /* 0x0000000e191b7223 */ /* 0x000fe2000000001b */
[----:B------:R-:W-:Y:S06]  /*0890*/  BRA `(.L_x_8) ;  /* 0x00000000000c7947 */ /* 0x000fec0003800000 */
.L_x_7:
[-C--:B------:R-:W-:Y:S01]  /*08a0*/  FFMA R10, R23, R14.reuse, R10 ;  /* 0x0000000e170a7223 */ /* 0x080fe2000000000a */
[-C--:B------:R-:W-:Y:S01]  /*08b0*/  FFMA R11, R17, R14.reuse, R11 ;  /* 0x0000000e110b7223 */ /* 0x080fe2000000000b */
[----:B------:R-:W-:-:S07]  /*08c0*/  FFMA R16, R18, R14, R16 ;  /* 0x0000000e12107223 */ /* 0x000fce0000000010 */
.L_x_8:
[----:B------:R-:W-:Y:S05]  /*08d0*/  BRA.U UP0, `(.L_x_9) ;  /* 0x0000000100287547 */ /* 0x000fea000b800000 */
        /* <DEDUP_REMOVED lines=10> */
.L_x_9:
[-C--:B------:R-:W-:Y:S01]  /*0980*/  FFMA R9, R23, R15.reuse, R9 ;  /* 0x0000000f17097223 */ /* 0x080fe20000000009 */
[-C--:B------:R-:W-:Y:S01]  /*0990*/  FFMA R10, R17, R15.reuse, R10 ;  /* 0x0000000f110a7223 */ /* 0x080fe2000000000a */
[----:B------:R-:W-:-:S07]  /*09a0*/  FFMA R11, R18, R15, R11 ;  /* 0x0000000f120b7223 */ /* 0x000fce000000000b */
.L_x_10:
[----:B------:R-:W0:Y:S01]  /*09b0*/  LDS.128 R12, [UR7+-0x30] ;  /* 0xffffd007ff0c7984 */ /* 0x000e220008000c00 */
[----:B------:R-:W-:Y:S05]  /*09c0*/  BRA.U !UP1, `(.L_x_11) ;  /* 0x0000000109287547 */ /* 0x000fea000b800000 */
[-C--:B0-----:R-:W-:Y:S01]  /*09d0*/  FFMA R43, R23, R12.reuse, R43 ;  /* 0x0000000c172b7223 */ /* 0x081fe2000000002b */
        /* <DEDUP_REMOVED lines=9> */
.L_x_11:
[-C--:B0-----:R-:W-:Y:S01]  /*0a70*/  FFMA R8, R23, R12.reuse, R8 ;  /* 0x0000000c17087223 */ /* 0x081fe20000000008 */
[-C--:B------:R-:W-:Y:S01]  /*0a80*/  FFMA R9, R17, R12.reuse, R9 ;  /* 0x0000000c11097223 */ /* 0x080fe20000000009 */
[----:B------:R-:W-:-:S07]  /*0a90*/  FFMA R10, R18, R12, R10 ;  /* 0x0000000c120a7223 */ /* 0x000fce000000000a */
.L_x_12:
        /* <DEDUP_REMOVED lines=11> */
.L_x_13:
[-C--:B------:R-:W-:Y:S01]  /*0b50*/  FFMA R7, R23, R13.reuse, R7 ;  /* 0x0000000d17077223 */ /* 0x080fe20000000007 */
[-C--:B------:R-:W-:Y:S01]  /*0b60*/  FFMA R8, R17, R13.reuse, R8 ;  /* 0x0000000d11087223 */ /* 0x080fe20000000008 */
[----:B------:R-:W-:-:S07]  /*0b70*/  FFMA R9, R18, R13, R9 ;  /* 0x0000000d12097223 */ /* 0x000fce0000000009 */
.L_x_14:
[----:B------:R-:W-:Y:S05]  /*0b80*/  BRA.U !UP1, `(.L_x_15) ;  /* 0x00000001091c7547 */ /* 0x000fea000b800000 */
[-C--:B------:R-:W-:Y:S01]  /*0b90*/  FFMA R44, R17, R14.reuse, R44 ;  /* 0x0000000e112c7223 */ /* 0x080fe2000000002c */
[-C--:B------:R-:W-:Y:S01]  /*0ba0*/  FFMA R43, R18, R14.reuse, R43 ;  /* 0x0000000e122b7223 */ /* 0x080fe2000000002b */
[-C--:B------:R-:W-:Y:S01]  /*0bb0*/  FFMA R38, R20, R14.reuse, R38 ;  /* 0x0000000e14267223 */ /* 0x080fe20000000026 */
[-C--:B------:R-:W-:Y:S01]  /*0bc0*/  FFMA R37, R21, R14.reuse, R37 ;  /* 0x0000000e15257223 */ /* 0x080fe20000000025 */
[-C--:B------:R-:W-:Y:S01]  /*0bd0*/  FFMA R32, R24, R14.reuse, R32 ;  /* 0x0000000e18207223 */ /* 0x080fe20000000020 */
[----:B------:R-:W-:Y:S01]  /*0be0*/  FFMA R31, R25, R14, R31 ;  /* 0x0000000e191f7223 */ /* 0x000fe2000000001f */
[----:B------:R-:W-:Y:S06]  /*0bf0*/  BRA `(.L_x_16) ;  /* 0x0000000000087947 */ /* 0x000fec0003800000 */
.L_x_15:
[-C--:B------:R-:W-:Y:S01]  /*0c00*/  FFMA R7, R17, R14.reuse, R7 ;  /* 0x0000000e11077223 */ /* 0x080fe20000000007 */
[----:B------:R-:W-:-:S07]  /*0c10*/  FFMA R8, R18, R14, R8 ;  /* 0x0000000e12087223 */ /* 0x000fce0000000008 */
.L_x_16:
[----:B------:R-:W-:Y:S02]  /*0c20*/  PLOP3.LUT P0, PT, PT, PT, UP0, 0x80, 0x8 ;  /* 0x000000000008781c */ /* 0x000fe40003f0f008 */
[----:B------:R-:W-:-:S11]  /*0c30*/  PLOP3.LUT P1, PT, PT, PT, UP1, 0x80, 0x8 ;  /* 0x000000000008781c */ /* 0x000fd60003f2f018 */
[CC--:B------:R-:W-:Y:S01]  /*0c40*/  @!P0 FFMA R44, R18.reuse, R15.reuse, R44 ;  /* 0x0000000f122c8223 */ /* 0x0c0fe2000000002c */
[-C--:B------:R-:W-:Y:S01]  /*0c50*/  @!P0 FFMA R38, R21, R15.reuse, R38 ;  /* 0x0000000f15268223 */ /* 0x080fe20000000026 */
[-C--:B------:R-:W-:Y:S01]  /*0c60*/  @!P0 FFMA R32, R25, R15.reuse, R32 ;  /* 0x0000000f19208223 */ /* 0x080fe20000000020 */
[----:B------:R-:W-:Y:S02]  /*0c70*/  @P0 FFMA R7, R18, R15, R7 ;  /* 0x0000000f12070223 */ /* 0x000fe40000000007 */
[----:B------:R-:W0:Y:S02]  /*0c80*/  LDS.128 R12, [UR7+-0x20] ;  /* 0xffffe007ff0c7984 */ /* 0x000e240008000c00 */
[-C--:B0-----:R-:W-:Y:S01]  /*0c90*/  @P1 FFMA R45, R23, R12.reuse, R45 ;  /* 0x0000000c172d1223 */ /* 0x081fe2000000002d */
[-C--:B------:R-:W-:Y:S01]  /*0ca0*/  @P1 FFMA R39, R19, R12.reuse, R39 ;  /* 0x0000000c13271223 */ /* 0x080fe20000000027 */
[-C--:B------:R-:W-:Y:S01]  /*0cb0*/  @P1 FFMA R33, R22, R12.reuse, R33 ;  /* 0x0000000c16211223 */ /* 0x080fe20000000021 */
[-C--:B------:R-:W-:Y:S01]  /*0cc0*/  @!P1 FFMA R6, R23, R12.reuse, R6 ;  /* 0x0000000c17069223 */ /* 0x080fe20000000006 */
[----:B------:R-:W-:Y:S01]  /*0cd0*/  @!P1 FFMA R16, R19, R12, R16 ;  /* 0x0000000c13109223 */ /* 0x000fe20000000010 */
[----:B------:R-:W-:Y:S06]  /*0ce0*/  BRA.U UP0, `(.L_x_17) ;  /* 0x00000001001c7547 */ /* 0x000fec000b800000 */
[-C--:B------:R-:W-:Y:S01]  /*0cf0*/  FFMA R46, R23, R13.reuse, R46 ;  /* 0x0000000d172e7223 */ /* 0x080fe2000000002e */
[-C--:B------:R-:W-:Y:S01]  /*0d00*/  FFMA R45, R17, R13.reuse, R45 ;  /* 0x0000000d112d7223 */ /* 0x080fe2000000002d */
[-C--:B------:R-:W-:Y:S01]  /*0d10*/  FFMA R40, R19, R13.reuse, R40 ;  /* 0x0000000d13287223 */ /* 0x080fe20000000028 */
[-C--:B------:R-:W-:Y:S01]  /*0d20*/  FFMA R39, R20, R13.reuse, R39 ;  /* 0x0000000d14277223 */ /* 0x080fe20000000027 */
[-C--:B------:R-:W-:Y:S01]  /*0d30*/  FFMA R34, R22, R13.reuse, R34 ;  /* 0x0000000d16227223 */ /* 0x080fe20000000022 */
[----:B------:R-:W-:Y:S01]  /*0d40*/  FFMA R33, R24, R13, R33 ;  /* 0x0000000d18217223 */ /* 0x000fe20000000021 */
[----:B------:R-:W-:Y:S06]  /*0d50*/  BRA `(.L_x_18) ;  /* 0x0000000000107947 */ /* 0x000fec0003800000 */
.L_x_17:
[-C--:B------:R-:W-:Y:S01]  /*0d60*/  FFMA R5, R23, R13.reuse, R5 ;  /* 0x0000000d17057223 */ /* 0x080fe20000000005 */
[-C--:B------:R-:W-:Y:S01]  /*0d70*/  FFMA R6, R17, R13.reuse, R6 ;  /* 0x0000000d11067223 */ /* 0x080fe20000000006 */
[-C--:B------:R-:W-:Y:S01]  /*0d80*/  FFMA R11, R19, R13.reuse, R11 ;  /* 0x0000000d130b7223 */ /* 0x080fe2000000000b */
[----:B------:R-:W-:-:S07]  /*0d90*/  FFMA R16, R20, R13, R16 ;  /* 0x0000000d14107223 */ /* 0x000fce0000000010 */
.L_x_18:
        /* <DEDUP_REMOVED lines=11> */
.L_x_19:
[-C--:B------:R-:W-:Y:S01]  /*0e50*/  FFMA R4, R23, R14.reuse, R4 ;  /* 0x0000000e17047223 */ /* 0x080fe20000000004 */
[-C--:B------:R-:W-:Y:S01]  /*0e60*/  FFMA R5, R17, R14.reuse, R5 ;  /* 0x0000000e11057223 */ /* 0x080fe20000000005 */
[-C--:B------:R-:W-:Y:S01]  /*0e70*/  FFMA R6, R18, R14.reuse, R6 ;  /* 0x0000000e12067223 */ /* 0x080fe20000000006 */
[-C--:B------:R-:W-:Y:S01]  /*0e80*/  FFMA R10, R19, R14.reuse, R10 ;  /* 0x0000000e130a7223 */ /* 0x080fe2000000000a */
[-C--:B------:R-:W-:Y:S01]  /*0e90*/  FFMA R11, R20, R14.reuse, R11 ;  /* 0x0000000e140b7223 */ /* 0x080fe2000000000b */
[----:B------:R-:W-:-:S07]  /*0ea0*/  FFMA R16, R21, R14, R16 ;  /* 0x0000000e15107223 */ /* 0x000fce0000000010 */
.L_x_20:
        /* <DEDUP_REMOVED lines=11> */
.L_x_21:
[-C--:B------:R-:W-:Y:S01]  /*0f60*/  FFMA R3, R23, R15.reuse, R3 ;  /* 0x0000000f17037223 */ /* 0x080fe20000000003 */
[-C--:B------:R-:W-:Y:S01]  /*0f70*/  FFMA R4, R17, R15.reuse, R4 ;  /* 0x0000000f11047223 */ /* 0x080fe20000000004 */
[-C--:B------:R-:W-:Y:S01]  /*0f80*/  FFMA R5, R18, R15.reuse, R5 ;  /* 0x0000000f12057223 */ /* 0x080fe20000000005 */
[-C--:B------:R-:W-:Y:S01]  /*0f90*/  FFMA R9, R19, R15.reuse, R9 ;  /* 0x0000000f13097223 */ /* 0x080fe20000000009 */
[-C--:B------:R-:W-:Y:S01]  /*0fa0*/  FFMA R10, R20, R15.reuse, R10 ;  /* 0x0000000f140a7223 */ /* 0x080fe2000000000a */
[----:B------:R-:W-:-:S07]  /*0fb0*/  FFMA R11, R21, R15, R11 ;  /* 0x0000000f150b7223 */ /* 0x000fce000000000b */
.L_x_22:
        /* <DEDUP_REMOVED lines=12> */
.L_x_23:
[-C--:B0-----:R-:W-:Y:S01]  /*1080*/  FFMA R2, R23, R12.reuse, R2 ;  /* 0x0000000c17027223 */ /* 0x081fe20000000002 */
[-C--:B------:R-:W-:Y:S01]  /*1090*/  FFMA R3, R17, R12.reuse, R3 ;  /* 0x0000000c11037223 */ /* 0x080fe20000000003 */
[-C--:B------:R-:W-:Y:S01]  /*10a0*/  FFMA R4, R18, R12.reuse, R4 ;  /* 0x0000000c12047223 */ /* 0x080fe20000000004 */
[-C--:B------:R-:W-:Y:S01]  /*10b0*/  FFMA R8, R19, R12.reuse, R8 ;  /* 0x0000000c13087223 */ /* 0x080fe20000000008 */
[-C--:B------:R-:W-:Y:S01]  /*10c0*/  FFMA R9, R20, R12.reuse, R9 ;  /* 0x0000000c14097223 */ /* 0x080fe20000000009 */
[----:B------:R-:W-:-:S07]  /*10d0*/  FFMA R10, R21, R12, R10 ;  /* 0x0000000c150a7223 */ /* 0x000fce000000000a */
.L_x_24:
        /* <DEDUP_REMOVED lines=11> */
.L_x_25:
[-C--:B------:R-:W-:Y:S01]  /*1190*/  FFMA R26, R23, R13.reuse, R26 ;  /* 0x0000000d171a7223 */ /* 0x080fe2000000001a */
[-C--:B------:R-:W-:Y:S01]  /*11a0*/  FFMA R2, R17, R13.reuse, R2 ;  /* 0x0000000d11027223 */ /* 0x080fe20000000002 */
[-C--:B------:R-:W-:Y:S01]  /*11b0*/  FFMA R3, R18, R13.reuse, R3 ;  /* 0x0000000d12037223 */ /* 0x080fe20000000003 */
[-C--:B------:R-:W-:Y:S01]  /*11c0*/  FFMA R7, R19, R13.reuse, R7 ;  /* 0x0000000d13077223 */ /* 0x080fe20000000007 */
[-C--:B------:R-:W-:Y:S01]  /*11d0*/  FFMA R8, R20, R13.reuse, R8 ;  /* 0x0000000d14087223 */ /* 0x080fe20000000008 */
[----:B------:R-:W-:-:S07]  /*11e0*/  FFMA R9, R21, R13, R9 ;  /* 0x0000000d15097223 */ /* 0x000fce0000000009 */
.L_x_26:
        /* <DEDUP_REMOVED lines=8> */
.L_x_27:
[-C--:B------:R-:W-:Y:S01]  /*1270*/  FFMA R26, R17, R14.reuse, R26 ;  /* 0x0000000e111a7223 */ /* 0x080fe2000000001a */
[-C--:B------:R-:W-:Y:S01]  /*1280*/  FFMA R2, R18, R14.reuse, R2 ;  /* 0x0000000e12027223 */ /* 0x080fe20000000002 */
[-C--:B------:R-:W-:Y:S01]  /*1290*/  FFMA R7, R20, R14.reuse, R7 ;  /* 0x0000000e14077223 */ /* 0x080fe20000000007 */
[----:B------:R-:W-:-:S07]  /*12a0*/  FFMA R8, R21, R14, R8 ;  /* 0x0000000e15087223 */ /* 0x000fce0000000008 */
.L_x_28:
[CC--:B------:R-:W-:Y:S01]  /*12b0*/  @!P0 FFMA R50, R18.reuse, R15.reuse, R50 ;  /* 0x0000000f12328223 */ /* 0x0c0fe20000000032 */
[-C--:B------:R-:W-:Y:S01]  /*12c0*/  @!P0 FFMA R44, R21, R15.reuse, R44 ;  /* 0x0000000f152c8223 */ /* 0x080fe2000000002c */
[-C--:B------:R-:W-:Y:S01]  /*12d0*/  @!P0 FFMA R38, R25, R15.reuse, R38 ;  /* 0x0000000f19268223 */ /* 0x080fe20000000026 */
[-C--:B------:R-:W-:Y:S01]  /*12e0*/  @P0 FFMA R26, R18, R15.reuse, R26 ;  /* 0x0000000f121a0223 */ /* 0x080fe2000000001a */
[----:B------:R-:W-:Y:S02]  /*12f0*/  @P0 FFMA R7, R21, R15, R7 ;  /* 0x0000000f15070223 */ /* 0x000fe40000000007 */
[----:B------:R-:W0:Y:S02]  /*1300*/  LDS.128 R12, [UR7] ;  /* 0x00000007ff0c7984 */ /* 0x000e240008000c00 */
[-C--:B0-----:R-:W-:Y:S01]  /*1310*/  @P1 FFMA R45, R19, R12.reuse, R45 ;  /* 0x0000000c132d1223 */ /* 0x081fe2000000002d */
[CC--:B------:R-:W-:Y:S01]  /*1320*/  @P1 FFMA R39, R22.reuse, R12.reuse, R39 ;  /* 0x0000000c16271223 */ /* 0x0c0fe20000000027 */
[-C--:B------:R-:W-:Y:S01]  /*1330*/  @!P1 FFMA R27, R23, R12.reuse, R27 ;  /* 0x0000000c171b9223 */ /* 0x080fe2000000001b */
[CC--:B------:R-:W-:Y:S01]  /*1340*/  @!P1 FFMA R6, R19.reuse, R12.reuse, R6 ;  /* 0x0000000c13069223 */ /* 0x0c0fe20000000006 */
[C---:B------:R-:W-:Y:S01]  /*1350*/  @!P1 FFMA R16, R22.reuse, R12, R16 ;  /* 0x0000000c16109223 */ /* 0x040fe20000000010 */
[-C--:B------:R-:W-:Y:S01]  /*1360*/  @!P0 FFMA R46, R19, R13.reuse, R46 ;  /* 0x0000000d132e8223 */ /* 0x080fe2000000002e */
[CC--:B------:R-:W-:Y:S01]  /*1370*/  @!P0 FFMA R40, R22.reuse, R13.reuse, R40 ;  /* 0x0000000d16288223 */ /* 0x0c0fe20000000028 */
[-C--:B------:R-:W-:Y:S01]  /*1380*/  @P0 FFMA R28, R23, R13.reuse, R28 ;  /* 0x0000000d171c0223 */ /* 0x080fe2000000001c */
[-C--:B------:R-:W-:Y:S01]  /*1390*/  @P0 FFMA R5, R19, R13.reuse, R5 ;  /* 0x0000000d13050223 */ /* 0x080fe20000000005 */
[-C--:B------:R-:W-:Y:S01]  /*13a0*/  @P0 FFMA R11, R22, R13.reuse, R11 ;  /* 0x0000000d160b0223 */ /* 0x080fe2000000000b */
[-C--:B------:R-:W-:Y:S01]  /*13b0*/  @!P0 FFMA R45, R20, R13.reuse, R45 ;  /* 0x0000000d142d8223 */ /* 0x080fe2000000002d */
[-C--:B------:R-:W-:Y:S01]  /*13c0*/  @!P0 FFMA R39, R24, R13.reuse, R39 ;  /* 0x0000000d18278223 */ /* 0x080fe20000000027 */
[-C--:B------:R-:W-:Y:S01]  /*13d0*/  @P0 FFMA R27, R17, R13.reuse, R27 ;  /* 0x0000000d111b0223 */ /* 0x080fe2000000001b */
[-C--:B------:R-:W-:Y:S01]  /*13e0*/  @P0 FFMA R6, R20, R13.reuse, R6 ;  /* 0x0000000d14060223 */ /* 0x080fe20000000006 */
[----:B------:R-:W-:Y:S01]  /*13f0*/  @P0 FFMA R16, R24, R13, R16 ;  /* 0x0000000d18100223 */ /* 0x000fe20000000010 */
[----:B------:R-:W-:Y:S06]  /*1400*/  BRA.U !UP1, `(.L_x_29) ;  /* 0x00000001091c7547 */ /* 0x000fec000b800000 */
[-C--:B------:R-:W-:Y:S01]  /*1410*/  FFMA R47, R19, R14.reuse, R47 ;  /* 0x0000000e132f7223 */ /* 0x080fe2000000002f */
[-C--:B------:R-:W-:Y:S01]  /*1420*/  FFMA R46, R20, R14.reuse, R46 ;  /* 0x0000000e142e7223 */ /* 0x080fe2000000002e */
[-C--:B------:R-:W-:Y:S01]  /*1430*/  FFMA R45, R21, R14.reuse, R45 ;  /* 0x0000000e152d7223 */ /* 0x080fe2000000002d */
[-C--:B------:R-:W-:Y:S01]  /*1440*/  FFMA R41, R22, R14.reuse, R41 ;  /* 0x0000000e16297223 */ /* 0x080fe20000000029 */
[-C--:B------:R-:W-:Y:S01]  /*1450*/  FFMA R40, R24, R14.reuse, R40 ;  /* 0x0000000e18287223 */ /* 0x080fe20000000028 */
[----:B------:R-:W-:Y:S01]  /*1460*/  FFMA R39, R25, R14, R39 ;  /* 0x0000000e19277223 */ /* 0x000fe20000000027 */
[----:B------:R-:W-:Y:S06]  /*1470*/  BRA `(.L_x_30) ;  /* 0x0000000000247947 */ /* 0x000fec0003800000 */
.L_x_29:
        /* <DEDUP_REMOVED lines=8> */
[----:B------:R-:W-:-:S07]  /*1500*/  FFMA R16, R25, R14, R16 ;  /* 0x0000000e19107223 */ /* 0x000fce0000000010 */
.L_x_30:
[----:B------:R-:W-:Y:S05]  /*1510*/  BRA.U UP0, `(.L_x_31) ;  /* 0x00000001001c7547 */ /* 0x000fea000b800000 */
[-C--:B------:R-:W-:Y:S01]  /*1520*/  FFMA R48, R19, R15.reuse, R48 ;  /* 0x0000000f13307223 */ /* 0x080fe20000000030 */
[-C--:B------:R-:W-:Y:S01]  /*1530*/  FFMA R47, R20, R15.reuse, R47 ;  /* 0x0000000f142f7223 */ /* 0x080fe2000000002f */
[-C--:B------:R-:W-:Y:S01]  /*1540*/  FFMA R46, R21, R15.reuse, R46 ;  /* 0x0000000f152e7223 */ /* 0x080fe2000000002e */
[-C--:B------:R-:W-:Y:S01]  /*1550*/  FFMA R42, R22, R15.reuse, R42 ;  /* 0x0000000f162a7223 */ /* 0x080fe2000000002a */
[-C--:B------:R-:W-:Y:S01]  /*1560*/  FFMA R41, R24, R15.reuse, R41 ;  /* 0x0000000f18297223 */ /* 0x080fe20000000029 */
[----:B------:R-:W-:Y:S01]  /*1570*/  FFMA R40, R25, R15, R40 ;  /* 0x0000000f19287223 */ /* 0x000fe20000000028 */
[----:B------:R-:W-:Y:S06]  /*1580*/  BRA `(.L_x_32) ;  /* 0x0000000000247947 */ /* 0x000fec0003800000 */
.L_x_31:
        /* <DEDUP_REMOVED lines=9> */
.L_x_32:
[----:B------:R-:W0:Y:S01]  /*1620*/  LDS.128 R12, [UR7+0x10] ;  /* 0x00001007ff0c7984 */ /* 0x000e220008000c00 */
[----:B------:R-:W-:Y:S05]  /*1630*/  BRA.U !UP1, `(.L_x_33) ;  /* 0x00000001091c7547 */ /* 0x000fea000b800000 */
[-C--:B0-----:R-:W-:Y:S01]  /*1640*/  FFMA R49, R19, R12.reuse, R49 ;  /* 0x0000000c13317223 */ /* 0x081fe20000000031 */
[-C--:B------:R-:W-:Y:S01]  /*1650*/  FFMA R48, R20, R12.reuse, R48 ;  /* 0x0000000c14307223 */ /* 0x080fe20000000030 */
[-C--:B------:R-:W-:Y:S01]  /*1660*/  FFMA R47, R21, R12.reuse, R47 ;  /* 0x0000000c152f7223 */ /* 0x080fe2000000002f */
[-C--:B------:R-:W-:Y:S01]  /*1670*/  FFMA R43, R22, R12.reuse, R43 ;  /* 0x0000000c162b7223 */ /* 0x080fe2000000002b */
[-C--:B------:R-:W-:Y:S01]  /*1680*/  FFMA R42, R24, R12.reuse, R42 ;  /* 0x0000000c182a7223 */ /* 0x080fe2000000002a */
[----:B------:R-:W-:Y:S01]  /*1690*/  FFMA R41, R25, R12, R41 ;  /* 0x0000000c19297223 */ /* 0x000fe20000000029 */
[----:B------:R-:W-:Y:S06]  /*16a0*/  BRA `(.L_x_34) ;  /* 0x0000000000247947 */ /* 0x000fec0003800000 */
.L_x_33:
        /* <DEDUP_REMOVED lines=9> */
.L_x_34:
        /* <DEDUP_REMOVED lines=8> */
.L_x_35:
        /* <DEDUP_REMOVED lines=9> */
.L_x_36:
[-C--:B------:R-:W-:Y:S01]  /*1850*/  @P1 FFMA R50, R20, R14.reuse, R50 ;  /* 0x0000000e14321223 */ /* 0x080fe20000000032 */
[-C--:B------:R-:W-:Y:S01]  /*1860*/  @P1 FFMA R44, R24, R14.reuse, R44 ;  /* 0x0000000e182c1223 */ /* 0x080fe2000000002c */
[-C--:B------:R-:W-:Y:S01]  /*1870*/  @!P1 FFMA R32, R17, R14.reuse, R32 ;  /* 0x0000000e11209223 */ /* 0x080fe20000000020 */
[-C--:B------:R-:W-:Y:S01]  /*1880*/  @!P1 FFMA R26, R20, R14.reuse, R26 ;  /* 0x0000000e141a9223 */ /* 0x080fe2000000001a */
[-C--:B------:R-:W-:Y:S01]  /*1890*/  @!P1 FFMA R7, R24, R14.reuse, R7 ;  /* 0x0000000e18079223 */ /* 0x080fe20000000007 */
[-C--:B------:R-:W-:Y:S01]  /*18a0*/  @P1 FFMA R49, R21, R14.reuse, R49 ;  /* 0x0000000e15311223 */ /* 0x080fe20000000031 */
[-C--:B------:R-:W-:Y:S01]  /*18b0*/  @P1 FFMA R43, R25, R14.reuse, R43 ;  /* 0x0000000e192b1223 */ /* 0x080fe2000000002b */
[CC--:B------:R-:W-:Y:S01]  /*18c0*/  @!P1 FFMA R31, R18.reuse, R14.reuse, R31 ;  /* 0x0000000e121f9223 */ /* 0x0c0fe2000000001f */
[-C--:B------:R-:W-:Y:S01]  /*18d0*/  @!P1 FFMA R2, R21, R14.reuse, R2 ;  /* 0x0000000e15029223 */ /* 0x080fe20000000002 */
[----:B------:R-:W-:Y:S01]  /*18e0*/  @!P1 FFMA R8, R25, R14, R8 ;  /* 0x0000000e19089223 */ /* 0x000fe20000000008 */
[-C--:B------:R-:W-:Y:S01]  /*18f0*/  @!P0 FFMA R50, R21, R15.reuse, R50 ;  /* 0x0000000f15328223 */ /* 0x080fe20000000032 */
[-C--:B------:R-:W-:Y:S01]  /*1900*/  @!P0 FFMA R44, R25, R15.reuse, R44 ;  /* 0x0000000f192c8223 */ /* 0x080fe2000000002c */
[-C--:B------:R-:W-:Y:S01]  /*1910*/  @P0 FFMA R32, R18, R15.reuse, R32 ;  /* 0x0000000f12200223 */ /* 0x080fe20000000020 */
[-C--:B------:R-:W-:Y:S01]  /*1920*/  @P0 FFMA R26, R21, R15.reuse, R26 ;  /* 0x0000000f151a0223 */ /* 0x080fe2000000001a */
[----:B------:R-:W-:-:S02]  /*1930*/  @P0 FFMA R7, R25, R15, R7 ;  /* 0x0000000f19070223 */ /* 0x000fc40000000007 */
[----:B------:R-:W0:Y:S02]  /*1940*/  LDS.128 R12, [UR7+0x20] ;  /* 0x00002007ff0c7984 */ /* 0x000e240008000c00 */
[CC--:B0-----:R-:W-:Y:S01]  /*1950*/  @P1 FFMA R45, R22.reuse, R12.reuse, R45 ;  /* 0x0000000c162d1223 */ /* 0x0c1fe2000000002d */
[-C--:B------:R-:W-:Y:S01]  /*1960*/  @!P1 FFMA R33, R23, R12.reuse, R33 ;  /* 0x0000000c17219223 */ /* 0x080fe20000000021 */
[-C--:B------:R-:W-:Y:S01]  /*1970*/  @!P1 FFMA R27, R19, R12.reuse, R27 ;  /* 0x0000000c131b9223 */ /* 0x080fe2000000001b */
[C---:B------:R-:W-:Y:S01]  /*1980*/  @!P1 FFMA R6, R22.reuse, R12, R6 ;  /* 0x0000000c16069223 */ /* 0x040fe20000000006 */
[-C--:B------:R-:W-:Y:S01]  /*1990*/  @!P0 FFMA R46, R22, R13.reuse, R46 ;  /* 0x0000000d162e8223 */ /* 0x080fe2000000002e */
[-C--:B------:R-:W-:Y:S01]  /*19a0*/  @!P0 FFMA R45, R24, R13.reuse, R45 ;  /* 0x0000000d182d8223 */ /* 0x080fe2000000002d */
[-C--:B------:R-:W-:Y:S01]  /*19b0*/  @P0 FFMA R34, R23, R13.reuse, R34 ;  /* 0x0000000d17220223 */ /* 0x080fe20000000022 */
[-C--:B------:R-:W-:Y:S01]  /*19c0*/  @P0 FFMA R28, R19, R13.reuse, R28 ;  /* 0x0000000d131c0223 */ /* 0x080fe2000000001c */
[-C--:B------:R-:W-:Y:S01]  /*19d0*/  @P0 FFMA R5, R22, R13.reuse, R5 ;  /* 0x0000000d16050223 */ /* 0x080fe20000000005 */
[-C--:B------:R-:W-:Y:S01]  /*19e0*/  @P0 FFMA R33, R17, R13.reuse, R33 ;  /* 0x0000000d11210223 */ /* 0x080fe20000000021 */
[-C--:B------:R-:W-:Y:S01]  /*19f0*/  @P0 FFMA R27, R20, R13.reuse, R27 ;  /* 0x0000000d141b0223 */ /* 0x080fe2000000001b */
[----:B------:R-:W-:Y:S01]  /*1a00*/  @P0 FFMA R6, R24, R13, R6 ;  /* 0x0000000d18060223 */ /* 0x000fe20000000006 */
[-C--:B------:R-:W-:Y:S01]  /*1a10*/  @P1 FFMA R47, R22, R14.reuse, R47 ;  /* 0x0000000e162f1223 */ /* 0x080fe2000000002f */
[-C--:B------:R-:W-:Y:S01]  /*1a20*/  @P1 FFMA R46, R24, R14.reuse, R46 ;  /* 0x0000000e182e1223 */ /* 0x080fe2000000002e */
[----:B------:R-:W-:Y:S01]  /*1a30*/  @P1 FFMA R45, R25, R14, R45 ;  /* 0x0000000e192d1223 */ /* 0x000fe2000000002d */
[----:B------:R-:W-:Y:S06]  /*1a40*/  BRA.U UP1, `(.L_x_37) ;  /* 0x0000000101247547 */ /* 0x000fec000b800000 */
        /* <DEDUP_REMOVED lines=9> */
.L_x_37:
[-C--:B------:R-:W-:Y:S01]  /*1ae0*/  @!P0 FFMA R48, R22, R15.reuse, R48 ;  /* 0x0000000f16308223 */ /* 0x080fe20000000030 */
[-C--:B------:R-:W-:Y:S01]  /*1af0*/  @!P0 FFMA R47, R24, R15.reuse, R47 ;  /* 0x0000000f182f8223 */ /* 0x080fe2000000002f */
[----:B------:R-:W-:Y:S01]  /*1b00*/  @!P0 FFMA R46, R25, R15, R46 ;  /* 0x0000000f192e8223 */ /* 0x000fe2000000002e */
[----:B------:R-:W-:Y:S06]  /*1b10*/  BRA.U !UP0, `(.L_x_38) ;  /* 0x0000000108247547 */ /* 0x000fec000b800000 */
        /* <DEDUP_REMOVED lines=9> */
.L_x_38:
[----:B------:R-:W0:Y:S02]  /*1bb0*/  LDS.128 R12, [UR7+0x30] ;  /* 0x00003007ff0c7984 */ /* 0x000e240008000c00 */
[-C--:B0-----:R-:W-:Y:S01]  /*1bc0*/  @P1 FFMA R49, R22, R12.reuse, R49 ;  /* 0x0000000c16311223 */ /* 0x081fe20000000031 */
        /* <DEDUP_REMOVED lines=12> */
.L_x_39:
        /* <DEDUP_REMOVED lines=13> */
.L_x_40:
[----:B------:R-:W-:Y:S01]  /*1d60*/  UIADD3 UR5, UPT, UPT, UR5, 0x20, URZ ;  /* 0x0000002005057890 */ /* 0x000fe2000fffe0ff */
[-C--:B------:R-:W-:Y:S01]  /*1d70*/  @P1 FFMA R50, R24, R14.reuse, R50 ;  /* 0x0000000e18321223 */ /* 0x080fe20000000032 */
[-C--:B------:R-:W-:Y:S01]  /*1d80*/  @!P1 FFMA R38, R17, R14.reuse, R38 ;  /* 0x0000000e11269223 */ /* 0x080fe20000000026 */
[-C--:B------:R-:W-:Y:S01]  /*1d90*/  @!P1 FFMA R32, R20, R14.reuse, R32 ;  /* 0x0000000e14209223 */ /* 0x080fe20000000020 */
[----:B------:R-:W-:Y:S01]  /*1da0*/  UISETP.NE.AND UP0, UPT, UR5, 0x40, UPT ;  /* 0x000000400500788c */ /* 0x000fe2000bf05270 */
[-C--:B------:R-:W-:Y:S01]  /*1db0*/  @!P1 FFMA R26, R24, R14.reuse, R26 ;  /* 0x0000000e181a9223 */ /* 0x080fe2000000001a */
[-C--:B------:R-:W-:Y:S01]  /*1dc0*/  @P1 FFMA R49, R25, R14.reuse, R49 ;  /* 0x0000000e19311223 */ /* 0x080fe20000000031 */
[CC--:B------:R-:W-:Y:S01]  /*1dd0*/  @!P1 FFMA R37, R18.reuse, R14.reuse, R37 ;  /* 0x0000000e12259223 */ /* 0x0c0fe20000000025 */
[-C--:B------:R-:W-:Y:S01]  /*1de0*/  @!P1 FFMA R31, R21, R14.reuse, R31 ;  /* 0x0000000e151f9223 */ /* 0x080fe2000000001f */
[C---:B------:R-:W-:Y:S01]  /*1df0*/  @!P1 FFMA R2, R25.reuse, R14, R2 ;  /* 0x0000000e19029223 */ /* 0x040fe20000000002 */
[-C--:B------:R-:W-:Y:S01]  /*1e00*/  @!P0 FFMA R50, R25, R15.reuse, R50 ;  /* 0x0000000f19328223 */ /* 0x080fe20000000032 */
[-C--:B------:R-:W-:Y:S01]  /*1e10*/  @P0 FFMA R38, R18, R15.reuse, R38 ;  /* 0x0000000f12260223 */ /* 0x080fe20000000026 */
[-C--:B------:R-:W-:Y:S01]  /*1e20*/  @P0 FFMA R32, R21, R15.reuse, R32 ;  /* 0x0000000f15200223 */ /* 0x080fe20000000020 */
[----:B------:R-:W-:Y:S01]  /*1e30*/  @P0 FFMA R26, R25, R15, R26 ;  /* 0x0000000f191a0223 */ /* 0x000fe2000000001a */
[----:B------:R-:W-:Y:S01]  /*1e40*/  UIADD3 UR11, UPT, UPT, UR11, 0x80, URZ ;  /* 0x000000800b0b7890 */ /* 0x000fe2000fffe0ff */
[----:B------:R-:W-:Y:S11]  /*1e50*/  BRA.U UP0, `(.L_x_41) ;  /* 0xffffffe500f87547 */ /* 0x000ff6000b83ffff */
[----:B------:R-:W-:-:S04]  /*1e60*/  UIADD3 UR4, UPT, UPT, UR4, 0x1, URZ ;  /* 0x0000000104047890 */ /* 0x000fc8000fffe0ff */
[----:B------:R-:W-:-:S09]  /*1e70*/  UISETP.NE.AND UP0, UPT, UR4, 0x10, UPT ;  /* 0x000000100400788c */ /* 0x000fd2000bf05270 */
[----:B------:R-:W-:Y:S05]  /*1e80*/  BRA.U UP0, `(.L_x_42) ;  /* 0xffffffe5005c7547 */ /* 0x000fea000b83ffff */
[----:B------:R-:W0:Y:S01]  /*1e90*/  S2R R18, SR_TID.X ;  /* 0x0000000000127919 */ /* 0x000e220000002100 */
[----:B------:R-:W-:Y:S02]  /*1ea0*/  USHF.R.U32.HI UR4, URZ, 0x1, UR8 ;  /* 0x00000001ff047899 */ /* 0x000fe40008011608 */
[----:B------:R-:W-:Y:S02]  /*1eb0*/  UISETP.GT.U32.AND UP2, UPT, UR8, 0x5a3, UPT ;  /* 0x000005a30800788c */ /* 0x000fe4000bf44070 */
[----:B------:R-:W-:Y:S02]  /*1ec0*/  USHF.R.U32.HI UR6, URZ, 0x1, UR8 ;  /* 0x00000001ff067899 */ /* 0x000fe40008011608 */
[----:B------:R-:W-:Y:S02]  /*1ed0*/  UIMAD.WIDE.U32 UR4, UR4, 0x6bca1af3, URZ ;  /* 0x6bca1af3040478a5 */ /* 0x000fe4000f8e00ff */
[----:B------:R-:W-:Y:S02]  /*1ee0*/  UIMAD.WIDE.U32 UR6, UR6, 0x6bca1af3, URZ ;  /* 0x6bca1af3060678a5 */ /* 0x000fe4000f8e00ff */
[----:B------:R-:W-:-:S02]  /*1ef0*/  USHF.R.U32.HI UR5, URZ, 0x3, UR5 ;  /* 0x00000003ff057899 */ /* 0x000fc40008011605 */
[----:B------:R-:W-:Y:S02]  /*1f00*/  USHF.R.U32.HI UR4, URZ, 0x3, UR7 ;  /* 0x00000003ff047899 */ /* 0x000fe40008011607 */
[----:B------:R-:W-:Y:S02]  /*1f10*/  UIMAD UR5, UR5, -0x26, UR8 ;  /* 0xffffffda050578a4 */ /* 0x000fe4000f8e0208 */
[----:B------:R-:W-:Y:S02]  /*1f20*/  UIMAD UR4, UR4, 0x540, URZ ;  /* 0x00000540040478a4 */ /* 0x000fe4000f8e02ff */
[----:B------:R-:W-:Y:S01]  /*1f30*/  UIMAD UR6, UR5, 0x6, URZ ;  /* 0x00000006050678a4 */ /* 0x000fe2000f8e02ff */
[----:B------:R-:W-:Y:S11]  /*1f40*/  BRA.U UP2, `(.L_x_43) ;  /* 0x0000000102347547 */ /* 0x000ff6000b800000 */
[----:B------:R-:W1:Y:S01]  /*1f50*/  S2R R0, SR_TID.X ;  /* 0x0000000000007919 */ /* 0x000e620000002100 */
[----:B------:R-:W2:Y:S01]  /*1f60*/  LDC.64 R12, c[0x0][0x390] ;  /* 0x0000e400ff0c7b82 */ /* 0x000ea20000000a00 */
[----:B------:R-:W-:Y:S01]  /*1f70*/  HFMA2 R15, -RZ, RZ, 0, -4 ;  /* 0x0000c400ff0f7431 */ /* 0x000fe200000001ff */
[----:B------:R-:W3:Y:S04]  /*1f80*/  LDCU.64 UR10, c[0x0][0x390] ;  /* 0x00007200ff0a77ac */ /* 0x000ee80008000a00 */
[----:B-1----:R-:W-:-:S05]  /*1f90*/  IMAD R0, R0, R15, UR4 ;  /* 0x0000000400007e24 */ /* 0x002fca000f8e020f */
[C---:B------:R-:W-:Y:S02]  /*1fa0*/  IADD3 R17, P0, PT, R0.reuse, UR6, RZ ;  /* 0x0000000600117c10 */ /* 0x040fe4000ff1e0ff */
[----:B------:R-:W-:Y:S02]  /*1fb0*/  IADD3 R15, PT, PT, R0, UR6, RZ ;  /* 0x00000006000f7c10 */ /* 0x000fe4000fffe0ff */
[----:B------:R-:W-:Y:S02]  /*1fc0*/  IADD3.X R0, PT, PT, RZ, RZ, RZ, P0, !PT ;  /* 0x000000ffff007210 */ /* 0x000fe400007fe4ff */
[----:B---3--:R-:W-:Y:S01]  /*1fd0*/  LEA R14, P0, R17, UR10, 0x2 ;  /* 0x0000000a110e7c11 */ /* 0x008fe2000f8010ff */
[----:B--2---:R-:W-:-:S03]  /*1fe0*/  IMAD.WIDE.U32 R12, R15, 0x4, R12 ;  /* 0x000000040f0c7825 */ /* 0x004fc600078e000c */
[----:B------:R-:W-:Y:S02]  /*1ff0*/  LEA.HI.X R15, R17, UR11, R0, 0x2, P0 ;  /* 0x0000000b110f7c11 */ /* 0x000fe400080f1400 */
[----:B------:R1:W-:Y:S04]  /*2000*/  REDG.E.ADD.F32.FTZ.RN.STRONG.GPU desc[UR12][R12.64], R16 ;  /* 0x000000100c0079a6 */ /* 0x0003e8000c12f30c */
[----:B------:R1:W-:Y:S03]  /*2010*/  REDG.E.ADD.F32.FTZ.RN.STRONG.GPU desc[UR12][R14.64+0x4], R11 ;  /* 0x0000040b0e0079a6 */ /* 0x0003e6000c12f30c */
.L_x_43:
[----:B------:R-:W-:Y:S01]  /*2020*/  UISETP.GT.U32.AND UP0, UPT, UR5, 0x24, UPT ;  /* 0x000000240500788c */ /* 0x000fe2000bf04070 */
[----:B0-----:R-:W-:-:S03]  /*2030*/  IMAD R0, R18, 0xc400, RZ ;  /* 0x0000c40012007824 */ /* 0x001fc600078e02ff */
[----:B------:R-:W-:-:S09]  /*2040*/  UISETP.GT.U32.OR UP1, UPT, UR8, 0x5a3, UP0 ;  /* 0x000005a30800788c */ /* 0x000fd20008724470 */
[----:B------:R-:W-:Y:S05]  /*2050*/  BRA.U UP1, `(.L_x_44) ;  /* 0x0000000101287547 */ /* 0x000fea000b800000 */
[----:B------:R-:W0:Y:S01]  /*2060*/  LDCU.64 UR10, c[0x0][0x390] ;  /* 0x00007200ff0a77ac */ /* 0x000e220008000a00 */
[----:B-1----:R-:W-:-:S04]  /*2070*/  IADD3 R11, PT, PT, R0, UR4, RZ ;  /* 0x00000004000b7c10 */ /* 0x002fc8000fffe0ff */
[----:B------:R-:W-:-:S04]  /*2080*/  IADD3 R11, P0, PT, R11, UR6, RZ ;  /* 0x000000060b0b7c10 */ /* 0x000fc8000ff1e0ff */
[----:B------:R-:W-:Y:S02]  /*2090*/  IADD3.X R14, PT, PT, RZ, RZ, RZ, P0, !PT ;  /* 0x000000ffff0e7210 */ /* 0x000fe400007fe4ff */
[----:B0-----:R-:W-:-:S04]  /*20a0*/  LEA R12, P0, R11, UR10, 0x2 ;  /* 0x0000000a0b0c7c11 */ /* 0x001fc8000f8010ff */
[----:B------:R-:W-:-:S05]  /*20b0*/  LEA.HI.X R13, R11, UR11, R14, 0x2, P0 ;  /* 0x0000000b0b0d7c11 */ /* 0x000fca00080f140e */
[----:B------:R0:W-:Y:S04]  /*20c0*/  REDG.E.ADD.F32.FTZ.RN.STRONG.GPU desc[UR12][R12.64+0x8], R10 ;  /* 0x0000080a0c0079a6 */ /* 0x0001e8000c12f30c */
[----:B------:R0:W-:Y:S04]  /*20d0*/  REDG.E.ADD.F32.FTZ.RN.STRONG.GPU desc[UR12][R12.64+0xc], R9 ;  /* 0x00000c090c0079a6 */ /* 0x0001e8000c12f30c */
[----:B------:R0:W-:Y:S04]  /*20e0*/  REDG.E.ADD.F32.FTZ.RN.STRONG.GPU desc[UR12][R12.64+0x10], R8 ;  /* 0x000010080c0079a6 */ /* 0x0001e8000c12f30c */
[----:B------:R0:W-:Y:S02]  /*20f0*/  REDG.E.ADD.F32.FTZ.RN.STRONG.GPU desc[UR12][R12.64+0x14], R7 ;  /* 0x000014070c0079a6 */ /* 0x0001e4000c12f30c */
.L_x_44:
[----:B------:R-:W2:Y:S01]  /*2100*/  LDCU.64 UR10, c[0x0][0x390] ;  /* 0x00007200ff0a77ac */ /* 0x000ea20008000a00 */
[----:B0-----:R-:W-:-:S04]  /*2110*/  IADD3 R10, P0, PT, R0, UR4, RZ ;  /* 0x00000004000a7c10 */ /* 0x001fc8000ff1e0ff */
[----:B-1----:R-:W-:Y:S02]  /*2120*/  IADD3.X R11, PT, PT, RZ, RZ, RZ, P0, !PT ;  /* 0x000000ffff0b7210 */ /* 0x002fe400007fe4ff */
[----:B------:R-:W-:-:S04]  /*2130*/  IADD3 R0, P0, PT, R10, UR6, RZ ;  /* 0x000000060a007c10 */ /* 0x000fc8000ff1e0ff */
[----:B------:R-:W-:Y:S02]  /*2140*/  IADD3.X R7, PT, PT, RZ, R11, RZ, P0, !PT ;  /* 0x0000000bff077210 */ /* 0x000fe400007fe4ff */
[----:B--2---:R-:W-:-:S04]  /*2150*/  LEA R8, P0, R0, UR10, 0x2 ;  /* 0x0000000a00087c11 */ /* 0x004fc8000f8010ff */
[----:B------:R-:W-:Y:S01]  /*2160*/  LEA.HI.X R9, R0, UR11, R7, 0x2, P0 ;  /* 0x0000000b00097c11 */ /* 0x000fe200080f1407 */
[----:B------:R-:W-:Y:S08]  /*2170*/  BRA.U UP2, `(.L_x_45) ;  /* 0x0000000102087547 */ /* 0x000ff0000b800000 */
[----:B------:R0:W-:Y:S04]  /*2180*/  REDG.E.ADD.F32.FTZ.RN.STRONG.GPU desc[UR12][R8.64+0x380], R6 ;  /* 0x00038006080079a6 */ /* 0x0001e8000c12f30c */
[----:B------:R0:W-:Y:S02]  /*2190*/  REDG.E.ADD.F32.FTZ.RN.STRONG.GPU desc[UR12][R8.64+0x384], R5 ;  /* 0x00038405080079a6 */ /* 0x0001e4000c12f30c */
.L_x_45:
[----:B------:R-:W-:Y:S02]  /*21a0*/  UIADD3 UR5, UPT, UPT, UR6, 0x2, URZ ;  /* 0x0000000206057890 */ /* 0x000fe4000fffe0ff */
[----:B------:R-:W-:-:S04]  /*21b0*/  UIADD3 UR4, UPT, UPT, UR6, 0x4, URZ ;  /* 0x0000000406047890 */ /* 0x000fc8000fffe0ff */
[C---:B------:R-:W-:Y:S02]  /*21c0*/  IADD3 R7, P0, PT, R10.reuse, UR5, RZ ;  /* 0x000000050a077c10 */ /* 0x040fe4000ff1e0ff */
[----:B------:R-:W-:Y:S02]  /*21d0*/  IADD3 R0, P1, PT, R10, UR4, RZ ;  /* 0x000000040a007c10 */ /* 0x000fe4000ff3e0ff */
[-C--:B------:R-:W-:Y:S02]  /*21e0*/  IADD3.X R12, PT, PT, RZ, R11.reuse, RZ, P0, !PT ;  /* 0x0000000bff0c7210 */ /* 0x080fe400007fe4ff */
[----:B0-----:R-:W-:Y:S02]  /*21f0*/  IADD3.X R5, PT, PT, RZ, R11, RZ, P1, !PT ;  /* 0x0000000bff057210 */ /* 0x001fe40000ffe4ff */
[----:B------:R-:W-:Y:S02]  /*2200*/  LEA R10, P0, R7, UR10, 0x2 ;  /* 0x0000000a070a7c11 */ /* 0x000fe4000f8010ff */
[----:B------:R-:W-:-:S02]  /*2210*/  LEA R6, P1, R0, UR10, 0x2 ;  /* 0x0000000a00067c11 */ /* 0x000fc4000f8210ff */
[----:B------:R-:W-:Y:S02]  /*2220*/  LEA.HI.X R11, R7, UR11, R12, 0x2, P0 ;  /* 0x0000000b070b7c11 */ /* 0x000fe400080f140c */
[----:B------:R-:W-:Y:S01]  /*2230*/  LEA.HI.X R7, R0, UR11, R5, 0x2, P1 ;  /* 0x0000000b00077c11 */ /* 0x000fe200088f1405 */
[----:B------:R-:W-:Y:S08]  /*2240*/  BRA.U UP1, `(.L_x_46) ;  /* 0x0000000101107547 */ /* 0x000ff0000b800000 */
[----:B------:R0:W-:Y:S04]  /*2250*/  REDG.E.ADD.F32.FTZ.RN.STRONG.GPU desc[UR12][R10.64+0x380], R4 ;  /* 0x000380040a0079a6 */ /* 0x0001e8000c12f30c */
[----:B------:R0:W-:Y:S04]  /*2260*/  REDG.E.ADD.F32.FTZ.RN.STRONG.GPU desc[UR12][R10.64+0x384], R3 ;  /* 0x000384030a0079a6 */ /* 0x0001e8000c12f30c */
[----:B------:R0:W-:Y:S04]  /*2270*/  REDG.E.ADD.F32.FTZ.RN.STRONG.GPU desc[UR12][R6.64+0x380], R2 ;  /* 0x00038002060079a6 */ /* 0x0001e8000c12f30c */
[----:B------:R0:W-:Y:S02]  /*2280*/  REDG.E.ADD.F32.FTZ.RN.STRONG.GPU desc[UR12][R6.64+0x384], R26 ;  /* 0x0003841a060079a6 */ /* 0x0001e4000c12f30c */
.L_x_46:
[----:B------:R-:W-:Y:S01]  /*2290*/  UISETP.GT.U32.AND UP1, UPT, UR8, 0x57d, UPT ;  /* 0x0000057d0800788c */ /* 0x000fe2000bf24070 */
[----:B------:R-:W-:-:S08]  /*22a0*/  PLOP3.LUT P0, PT, PT, PT, PT, 0x80, 0x8 ;  /* 0x000000000008781c */ /* 0x000fd00003f0f070 */
[----:B------:R-:W-:Y:S05]  /*22b0*/  BRA.U UP1, `(.L_x_47) ;  /* 0x00000001010c7547 */ /* 0x000fea000b800000 */
[----:B------:R1:W-:Y:S04]  /*22c0*/  REDG.E.ADD.F32.FTZ.RN.STRONG.GPU desc[UR12][R8.64+0x700], R27 ;  /* 0x0007001b080079a6 */ /* 0x0003e8000c12f30c */
[----:B------:R1:W-:Y:S01]  /*22d0*/  REDG.E.ADD.F32.FTZ.RN.STRONG.GPU desc[UR12][R8.64+0x704], R28 ;  /* 0x0007041c080079a6 */ /* 0x0003e2000c12f30c */
[----:B------:R-:W-:-:S13]  /*22e0*/  PLOP3.LUT P0, PT, PT, PT, UP0, 0x80, 0x8 ;  /* 0x000000000008781c */ /* 0x000fda0003f0f008 */
.L_x_47:
[----:B------:R-:W-:Y:S05]  /*22f0*/  @P0 BRA `(.L_x_48) ;  /* 0x0000000000100947 */ /* 0x000fea0003800000 */
[----:B------:R2:W-:Y:S04]  /*2300*/  REDG.E.ADD.F32.FTZ.RN.STRONG.GPU desc[UR12][R10.64+0x700], R29 ;  /* 0x0007001d0a0079a6 */ /* 0x0005e8000c12f30c */
[----:B------:R2:W-:Y:S04]  /*2310*/  REDG.E.ADD.F32.FTZ.RN.STRONG.GPU desc[UR12][R10.64+0x704], R30 ;  /* 0x0007041e0a0079a6 */ /* 0x0005e8000c12f30c */
[----:B------:R2:W-:Y:S04]  /*2320*/  REDG.E.ADD.F32.FTZ.RN.STRONG.GPU desc[UR12][R6.64+0x700], R31 ;  /* 0x0007001f060079a6 */ /* 0x0005e8000c12f30c */
[----:B------:R2:W-:Y:S02]  /*2330*/  REDG.E.ADD.F32.FTZ.RN.STRONG.GPU desc[UR12][R6.64+0x704], R32 ;  /* 0x00070420060079a6 */ /* 0x0005e4000c12f30c */
.L_x_48:
[----:B------:R-:W-:Y:S05]  /*2340*/  BRA.U UP1, `(.L_x_49) ;  /* 0x0000000101087547 */ /* 0x000fea000b800000 */
[----:B------:R3:W-:Y:S04]  /*2350*/  REDG.E.ADD.F32.FTZ.RN.STRONG.GPU desc[UR12][R8.64+0xa80], R33 ;  /* 0x000a8021080079a6 */ /* 0x0007e8000c12f30c */
[----:B------:R3:W-:Y:S02]  /*2360*/  REDG.E.ADD.F32.FTZ.RN.STRONG.GPU desc[UR12][R8.64+0xa84], R34 ;  /* 0x000a8422080079a6 */ /* 0x0007e4000c12f30c */
.L_x_49:
[----:B------:R-:W-:Y:S05]  /*2370*/  @P0 BRA `(.L_x_50) ;  /* 0x0000000000100947 */ /* 0x000fea0003800000 */
[----:B------:R4:W-:Y:S04]  /*2380*/  REDG.E.ADD.F32.FTZ.RN.STRONG.GPU desc[UR12][R10.64+0xa80], R35 ;  /* 0x000a80230a0079a6 */ /* 0x0009e8000c12f30c */
[----:B------:R4:W-:Y:S04]  /*2390*/  REDG.E.ADD.F32.FTZ.RN.STRONG.GPU desc[UR12][R10.64+0xa84], R36 ;  /* 0x000a84240a0079a6 */ /* 0x0009e8000c12f30c */
[----:B------:R4:W-:Y:S04]  /*23a0*/  REDG.E.ADD.F32.FTZ.RN.STRONG.GPU desc[UR12][R6.64+0xa80], R37 ;  /* 0x000a8025060079a6 */ /* 0x0009e8000c12f30c */
[----:B------:R4:W-:Y:S02]  /*23b0*/  REDG.E.ADD.F32.FTZ.RN.STRONG.GPU desc[UR12][R6.64+0xa84], R38 ;  /* 0x000a8426060079a6 */ /* 0x0009e4000c12f30c */
.L_x_50:
[----:B------:R-:W-:Y:S05]  /*23c0*/  BRA.U UP1, `(.L_x_51) ;  /* 0x0000000101087547 */ /* 0x000fea000b800000 */
[----:B------:R0:W-:Y:S04]  /*23d0*/  REDG.E.ADD.F32.FTZ.RN.STRONG.GPU desc[UR12][R8.64+0xe00], R39 ;  /* 0x000e0027080079a6 */ /* 0x0001e8000c12f30c */
[----:B------:R0:W-:Y:S02]  /*23e0*/  REDG.E.ADD.F32.FTZ.RN.STRONG.GPU desc[UR12][R8.64+0xe04], R40 ;  /* 0x000e0428080079a6 */ /* 0x0001e4000c12f30c */
.L_x_51:
[----:B------:R-:W-:Y:S05]  /*23f0*/  @P0 BRA `(.L_x_52) ;  /* 0x0000000000100947 */ /* 0x000fea0003800000 */
[----:B------:R0:W-:Y:S04]  /*2400*/  REDG.E.ADD.F32.FTZ.RN.STRONG.GPU desc[UR12][R10.64+0xe00], R41 ;  /* 0x000e00290a0079a6 */ /* 0x0001e8000c12f30c */
[----:B------:R0:W-:Y:S04]  /*2410*/  REDG.E.ADD.F32.FTZ.RN.STRONG.GPU desc[UR12][R10.64+0xe04], R42 ;  /* 0x000e042a0a0079a6 */ /* 0x0001e8000c12f30c */
[----:B------:R0:W-:Y:S04]  /*2420*/  REDG.E.ADD.F32.FTZ.RN.STRONG.GPU desc[UR12][R6.64+0xe00], R43 ;  /* 0x000e002b060079a6 */ /* 0x0001e8000c12f30c */
[----:B------:R0:W-:Y:S02]  /*2430*/  REDG.E.ADD.F32.FTZ.RN.STRONG.GPU desc[UR12][R6.64+0xe04], R44 ;  /* 0x000e042c060079a6 */ /* 0x0001e4000c12f30c */
.L_x_52:
[----:B------:R-:W-:Y:S05]  /*2440*/  BRA.U UP1, `(.L_x_53) ;  /* 0x0000000101087547 */ /* 0x000fea000b800000 */
[----:B------:R0:W-:Y:S04]  /*2450*/  REDG.E.ADD.F32.FTZ.RN.STRONG.GPU desc[UR12][R8.64+0x1180], R45 ;  /* 0x0011802d080079a6 */ /* 0x0001e8000c12f30c */
[----:B------:R0:W-:Y:S02]  /*2460*/  REDG.E.ADD.F32.FTZ.RN.STRONG.GPU desc[UR12][R8.64+0x1184], R46 ;  /* 0x0011842e080079a6 */ /* 0x0001e4000c12f30c */
.L_x_53:
[----:B------:R-:W-:Y:S05]  /*2470*/  @P0 EXIT ;  /* 0x000000000000094d */ /* 0x000fea0003800000 */
[----:B------:R-:W-:Y:S04]  /*2480*/  REDG.E.ADD.F32.FTZ.RN.STRONG.GPU desc[UR12][R10.64+0x1180], R47 ;  /* 0x0011802f0a0079a6 */ /* 0x000fe8000c12f30c */
[----:B------:R-:W-:Y:S04]  /*2490*/  REDG.E.ADD.F32.FTZ.RN.STRONG.GPU desc[UR12][R10.64+0x1184], R48 ;  /* 0x001184300a0079a6 */ /* 0x000fe8000c12f30c */
[----:B------:R-:W-:Y:S04]  /*24a0*/  REDG.E.ADD.F32.FTZ.RN.STRONG.GPU desc[UR12][R6.64+0x1180], R49 ;  /* 0x00118031060079a6 */ /* 0x000fe8000c12f30c */
[----:B------:R-:W-:Y:S01]  /*24b0*/  REDG.E.ADD.F32.FTZ.RN.STRONG.GPU desc[UR12][R6.64+0x1184], R50 ;  /* 0x00118432060079a6 */ /* 0x000fe2000c12f30c */
[----:B------:R-:W-:Y:S05]  /*24c0*/  EXIT ;  /* 0x000000000000794d */ /* 0x000fea0003800000 */
.L_x_54:
[----:B------:R-:W-:-:S00]  /*24d0*/  BRA `(.L_x_54) ;  /* 0xfffffffc00fc7947 */ /* 0x000fc0000383ffff */
[----:B------:R-:W-:-:S00]  /*24e0*/  NOP ;  /* 0x0000000000007918 */ /* 0x000fc00000000000 */
        /* <DEDUP_REMOVED lines=9> */
.L_x_135:


//--------------------- .text._Z9transformPfS_    --------------------------
	.section	.text._Z9transformPfS_,"ax",@progbits
	.align	128
        .global         _Z9transformPfS_
        .type           _Z9transformPfS_,@function
        .size           _Z9transformPfS_,(.L_x_136 - _Z9transformPfS_)
        .other          _Z9transformPfS_,@"STO_CUDA_ENTRY STV_DEFAULT"
_Z9transformPfS_:
.text._Z9transformPfS_:
[----:B------:R-:W-:Y:S01]  /*0000*/  LDC R1, c[0x0][0x37c] ;  /* 0x0000df00ff017b82 */ /* 0x000fe20000000800 */
[----:B------:R-:W0:Y:S07]  /*0010*/  S2R R0, SR_TID.X ;  /* 0x0000000000007919 */ /* 0x000e2e0000002100 */
[----:B------:R-:W0:Y:S08]  /*0020*/  S2UR UR4, SR_CTAID.X ;  /* 0x00000000000479c3 */ /* 0x000e300000002500 */
[----:B------:R-:W0:Y:S02]  /*0030*/  LDC R3, c[0x0][0x360] ;  /* 0x0000d800ff037b82 */ /* 0x000e240000000800 */
[----:B0-----:R-:W-:-:S05]  /*0040*/  IMAD R0, R3, UR4, R0 ;  /* 0x0000000403007c24 */ /* 0x001fca000f8e0200 */
[----:B------:R-:W-:-:S13]  /*0050*/  ISETP.GT.U32.AND P0, PT, R0, 0x30ffff, PT ;  /* 0x0030ffff0000780c */ /* 0x000fda0003f04070 */
[----:B------:R-:W-:Y:S05]  /*0060*/  @P0 EXIT ;  /* 0x000000000000094d */ /* 0x000fea0003800000 */
[----:B------:R-:W0:Y:S01]  /*0070*/  LDCU UR4, c[0x0][0x370] ;  /* 0x00006e00ff0477ac */ /* 0x000e220008000800 */
[----:B------:R-:W1:Y:S01]  /*0080*/  LDCU.64 UR6, c[0x0][0x358] ;  /* 0x00006b00ff0677ac */ /* 0x000e620008000a00 */
[----:B0-----:R-:W-:-:S07]  /*0090*/  IMAD R3, R3, UR4, RZ ;  /* 0x0000000403037c24 */ /* 0x001fce000f8e02ff */
.L_x_61:
[----:B0-----:R-:W-:Y:S01]  /*00a0*/  IMAD.HI.U32 R6, R0, 0x5397829d, RZ ;  /* 0x5397829d00067827 */ /* 0x001fe200078e00ff */
[----:B------:R-:W0:Y:S04]  /*00b0*/  LDC.64 R4, c[0x0][0x380] ;  /* 0x0000e000ff047b82 */ /* 0x000e280000000a00 */
[----:B------:R-:W-:-:S05]  /*00c0*/  SHF.R.U32.HI R7, RZ, 0xe, R6 ;  /* 0x0000000eff077819 */ /* 0x000fca0000011606 */
[----:B------:R-:W-:-:S05]  /*00d0*/  IMAD R6, R7, -0xc400, R0 ;  /* 0xffff3c0007067824 */ /* 0x000fca00078e0200 */
[----:B-1----:R-:W-:-:S04]  /*00e0*/  LOP3.LUT R8, R6, 0xffff, RZ, 0xc0, !PT ;  /* 0x0000ffff06087812 */ /* 0x002fc800078ec0ff */
[----:B------:R-:W-:-:S04]  /*00f0*/  SHF.R.U32.HI R8, RZ, 0x5, R8 ;  /* 0x00000005ff087819 */ /* 0x000fc80000011608 */
[----:B------:R-:W-:Y:S01]  /*0100*/  LOP3.LUT R8, R8, 0xffff, RZ, 0xc0, !PT ;  /* 0x0000ffff08087812 */ /* 0x000fe200078ec0ff */
[----:B0-----:R-:W-:-:S04]  /*0110*/  IMAD.WIDE.U32 R4, R0, 0x4, R4 ;  /* 0x0000000400047825 */ /* 0x001fc800078e0004 */
[----:B------:R-:W-:Y:S01]  /*0120*/  IMAD R8, R8, 0x2493, RZ ;  /* 0x0000249308087824 */ /* 0x000fe200078e02ff */
[----:B-1---5:R0:W5:Y:S01]  /*0130*/  LDG.E R2, desc[UR6][R4.64] ;  /* 0x0000000604027981 */ /* 0x022162000c1e1900 */
[----:B------:R-:W-:Y:S01]  /*0140*/  IMAD.MOV.U32 R12, RZ, RZ, 0xab ;  /* 0x000000abff0c7424 */ /* 0x000fe200078e00ff */
[----:B------:R-:W-:Y:S01]  /*0150*/  IADD3 R0, PT, PT, R3, R0, RZ ;  /* 0x0000000003007210 */ /* 0x000fe20007ffe0ff */
[----:B------:R-:W-:Y:S01]  /*0160*/  BSSY.RECONVERGENT B0, `(.L_x_55) ;  /* 0x0000030000007945 */ /* 0x000fe20003800200 */
[----:B------:R-:W-:Y:S02]  /*0170*/  SHF.R.U32.HI R8, RZ, 0x10, R8 ;  /* 0x00000010ff087819 */ /* 0x000fe40000011608 */
[----:B------:R-:W-:Y:S02]  /*0180*/  ISETP.GE.U32.AND P0, PT, R0, 0x310000, PT ;  /* 0x003100000000780c */ /* 0x000fe40003f06070 */
[C---:B------:R-:W-:Y:S01]  /*0190*/  PRMT R9, R8.reuse, 0x9910, RZ ;  /* 0x0000991008097816 */ /* 0x040fe200000000ff */
[----:B------:R-:W-:-:S04]  /*01a0*/  VIADD R8, R8, 0x1 ;  /* 0x0000000108087836 */ /* 0x000fc80000000000 */
[C---:B0-----:R-:W-:Y:S01]  /*01b0*/  IMAD R4, R9.reuse, 0xe0, RZ ;  /* 0x000000e009047824 */ /* 0x041fe200078e02ff */
[----:B------:R-:W-:Y:S01]  /*01c0*/  LOP3.LUT R13, R8, 0xffff, RZ, 0xc0, !PT ;  /* 0x0000ffff080d7812 */ /* 0x000fe200078ec0ff */
[----:B------:R-:W-:Y:S02]  /*01d0*/  IMAD R9, R9, R12, 0xab ;  /* 0x000000ab09097424 */ /* 0x000fe400078e020c */
[----:B------:R-:W-:-:S05]  /*01e0*/  IMAD.MOV R4, RZ, RZ, -R4 ;  /* 0x000000ffff047224 */ /* 0x000fca00078e0a04 */
[----:B------:R-:W-:-:S04]  /*01f0*/  PRMT R5, R4, 0x7710, RZ ;  /* 0x0000771004057816 */ /* 0x000fc800000000ff */
[----:B------:R-:W-:-:S04]  /*0200*/  IADD3 R5, PT, PT, R6, 0x1, R5 ;  /* 0x0000000106057810 */ /* 0x000fc80007ffe005 */
[C---:B------:R-:W-:Y:S02]  /*0210*/  LOP3.LUT R4, R5.reuse, 0xff, RZ, 0xc0, !PT ;  /* 0x000000ff05047812 */ /* 0x040fe400078ec0ff */
[----:B------:R-:W-:-:S03]  /*0220*/  LOP3.LUT R14, R5, 0xffff, RZ, 0xc0, !PT ;  /* 0x0000ffff050e7812 */ /* 0x000fc600078ec0ff */
[----:B------:R-:W-:-:S05]  /*0230*/  IMAD R4, R4, 0xab, RZ ;  /* 0x000000ab04047824 */ /* 0x000fca00078e02ff */
[----:B------:R-:W-:-:S05]  /*0240*/  SHF.R.U32.HI R4, RZ, 0xa, R4 ;  /* 0x0000000aff047819 */ /* 0x000fca0000011604 */
[C---:B------:R-:W-:Y:S02]  /*0250*/  IMAD R10, R4.reuse, 0x3a, RZ ;  /* 0x0000003a040a7824 */ /* 0x040fe400078e02ff */
[----:B------:R-:W-:Y:S02]  /*0260*/  IMAD R15, R4, 0x6, RZ ;  /* 0x00000006040f7824 */ /* 0x000fe400078e02ff */
[----:B------:R-:W-:Y:S02]  /*0270*/  IMAD R10, R7, 0x16900, R10 ;  /* 0x00016900070a7824 */ /* 0x000fe400078e020a */
[----:B------:R-:W-:Y:S01]  /*0280*/  IMAD.HI.U32 R7, R6, 0x124924a, RZ ;  /* 0x0124924a06077827 */ /* 0x000fe200078e00ff */
[----:B------:R-:W-:-:S03]  /*0290*/  LOP3.LUT R6, R9, 0xffff, RZ, 0xc0, !PT ;  /* 0x0000ffff09067812 */ /* 0x000fc600078ec0ff */
[----:B------:R-:W-:Y:S01]  /*02a0*/  IMAD R7, R7, 0x8, R10 ;  /* 0x0000000807077824 */ /* 0x000fe200078e020a */
[----:B------:R-:W-:-:S04]  /*02b0*/  SHF.R.U32.HI R6, RZ, 0xa, R6 ;  /* 0x0000000aff067819 */ /* 0x000fc80000011606 */
[----:B------:R-:W-:Y:S02]  /*02c0*/  LOP3.LUT R5, R6, 0xffff, RZ, 0xc0, !PT ;  /* 0x0000ffff06057812 */ /* 0x000fe400078ec0ff */
[----:B------:R-:W-:-:S07]  /*02d0*/  IADD3 R16, PT, PT, R14, R7, RZ ;  /* 0x000000070e107210 */ /* 0x000fce0007ffe0ff */
.L_x_60:
[----:B0-----:R-:W-:-:S04]  /*02e0*/  IMAD.MOV.U32 R6, RZ, RZ, 0x6 ;  /* 0x00000006ff067424 */ /* 0x001fc800078e00ff */
[----:B------:R-:W-:-:S05]  /*02f0*/  IMAD R6, R5, R6, 0x8 ;  /* 0x0000000805067424 */ /* 0x000fca00078e0206 */
[----:B------:R-:W-:-:S13]  /*0300*/  ISETP.GT.U32.AND P1, PT, R6, R13, PT ;  /* 0x0000000d0600720c */ /* 0x000fda0003f24070 */
[----:B-1----:R-:W-:Y:S05]  /*0310*/  @!P1 BRA `(.L_x_56) ;  /* 0x0000000000509947 */ /* 0x002fea0003800000 */
[----:B------:R-:W0:Y:S01]  /*0320*/  LDC.64 R6, c[0x0][0x388] ;  /* 0x0000e200ff067b82 */ /* 0x000e220000000a00 */
[----:B------:R-:W-:Y:S01]  /*0330*/  BSSY.RECONVERGENT B1, `(.L_x_57) ;  /* 0x000000f000017945 */ /* 0x000fe20003800200 */
[----:B------:R-:W-:Y:S01]  /*0340*/  IMAD R10, R5, 0x950, R16 ;  /* 0x00000950050a7824 */ /* 0x000fe200078e0210 */
[----:B------:R-:W-:Y:S01]  /*0350*/  MOV R12, R4 ;  /* 0x00000004000c7202 */ /* 0x000fe20000000f00 */
[----:B------:R-:W-:-:S07]  /*0360*/  IMAD.MOV.U32 R11, RZ, RZ, R15 ;  /* 0x000000ffff0b7224 */ /* 0x000fce00078e000f */
.L_x_59:
[----:B-1----:R-:W-:-:S05]  /*0370*/  VIADD R8, R11, 0x8 ;  /* 0x000000080b087836 */ /* 0x002fca0000000000 */
[----:B------:R-:W-:-:S13]  /*0380*/  ISETP.GT.U32.AND P1, PT, R8, R14, PT ;  /* 0x0000000e0800720c */ /* 0x000fda0003f24070 */
[----:B------:R-:W-:Y:S05]  /*0390*/  @!P1 BRA `(.L_x_58) ;  /* 0x0000000000209947 */ /* 0x000fea0003800000 */
[----:B------:R-:W-:Y:S01]  /*03a0*/  IADD3 R9, PT, PT, R10, 0x8, RZ ;  /* 0x000000080a097810 */ /* 0x000fe20007ffe0ff */
[----:B------:R-:W-:Y:S01]  /*03b0*/  VIADD R11, R11, 0xfffffffa ;  /* 0xfffffffa0b0b7836 */ /* 0x000fe20000000000 */
[----:B------:R-:W-:Y:S01]  /*03c0*/  ISETP.GT.AND P1, PT, R12, RZ, PT ;  /* 0x000000ff0c00720c */ /* 0x000fe20003f24270 */
[----:B------:R-:W-:Y:S01]  /*03d0*/  VIADD R10, R10, 0xffffffc6 ;  /* 0xffffffc60a0a7836 */ /* 0x000fe20000000000 */
[----:B------:R-:W-:Y:S01]  /*03e0*/  IADD3 R12, PT, PT, R12, -0x1, RZ ;  /* 0xffffffff0c0c7810 */ /* 0x000fe20007ffe0ff */
[----:B0-----:R-:W-:-:S05]  /*03f0*/  IMAD.WIDE.U32 R8, R9, 0x4, R6 ;  /* 0x0000000409087825 */ /* 0x001fca00078e0006 */
[----:B-----5:R1:W-:Y:S05]  /*0400*/  STG.E desc[UR6][R8.64], R2 ;  /* 0x0000000208007986 */ /* 0x0203ea000c101906 */
[----:B------:R-:W-:Y:S05]  /*0410*/  @P1 BRA `(.L_x_59) ;  /* 0xfffffffc00d41947 */ /* 0x000fea000383ffff */
.L_x_58:
[----:B------:R-:W-:Y:S05]  /*0420*/  BSYNC.RECONVERGENT B1 ;  /* 0x0000000000017941 */ /* 0x000fea0003800200 */
.L_x_57:
[C---:B------:R-:W-:Y:S02]  /*0430*/  ISETP.GT.AND P1, PT, R5.reuse, RZ, PT ;  /* 0x000000ff0500720c */ /* 0x040fe40003f24270 */
[----:B------:R-:W-:-:S11]  /*0440*/  IADD3 R5, PT, PT, R5, -0x1, RZ ;  /* 0xffffffff05057810 */ /* 0x000fd60007ffe0ff */
[----:B------:R-:W-:Y:S05]  /*0450*/  @P1 BRA `(.L_x_60) ;  /* 0xfffffffc00a01947 */ /* 0x000fea000383ffff */
.L_x_56:
[----:B------:R-:W-:Y:S05]  /*0460*/  BSYNC.RECONVERGENT B0 ;  /* 0x0000000000007941 */ /* 0x000fea0003800200 */
.L_x_55:
[----:B------:R-:W-:Y:S05]  /*0470*/  @!P0 BRA `(.L_x_61) ;  /* 0xfffffffc00088947 */ /* 0x000fea000383ffff */
[----:B------:R-:W-:Y:S05]  /*0480*/  EXIT ;  /* 0x000000000000794d */ /* 0x000fea0003800000 */
.L_x_62:
        /* <DEDUP_REMOVED lines=15> */
.L_x_136:


//--------------------- .text.default_function_kernel0 --------------------------
	.section	.text.default_function_kernel0,"ax",@progbits
	.align	128
        .global         default_function_kernel0
        .type           default_function_kernel0,@function
        .size           default_function_kernel0,(.L_x_137 - default_function_kernel0)
        .other          default_function_kernel0,@"STO_CUDA_ENTRY STV_DEFAULT"
default_function_kernel0:
.text.default_function_kernel0:
[----:B------:R-:W-:Y:S01]  /*0000*/  LDC R1, c[0x0][0x37c] ;  /* 0x0000df00ff017b82 */ /* 0x000fe20000000800 */
[----:B------:R-:W0:Y:S07]  /*0010*/  S2R R7, SR_TID.X ;  /* 0x0000000000077919 */ /* 0x000e2e0000002100 */
[----:B------:R-:W1:Y:S01]  /*0020*/  S2UR UR4, SR_CTAID.Y ;  /* 0x00000000000479c3 */ /* 0x000e620000002600 */
[----:B------:R-:W-:Y:S01]  /*0030*/  LOP3.LUT R0, R0, 0xf7ffffff, RZ, 0xc0, !PT ;  /* 0xf7ffffff00007812 */ /* 0x000fe200078ec0ff */
[----:B------:R-:W-:Y:S01]  /*0040*/  IMAD.MOV.U32 R236, RZ, RZ, RZ ;  /* 0x000000ffffec7224 */ /* 0x000fe200078e00ff */
[----:B------:R-:W-:Y:S01]  /*0050*/  LOP3.LUT R151, R151, 0xfffffbff, RZ, 0xc0, !PT ;  /* 0xfffffbff97977812 */ /* 0x000fe200078ec0ff */
[----:B------:R-:W2:Y:S01]  /*0060*/  S2R R99, SR_TID.Z ;  /* 0x0000000000637919 */ /* 0x000ea20000002300 */
[----:B------:R-:W-:Y:S01]  /*0070*/  LOP3.LUT R4, R4, 0xf7ffffff, RZ, 0xc0, !PT ;  /* 0xf7ffffff04047812 */ /* 0x000fe200078ec0ff */
[----:B------:R-:W-:Y:S01]  /*0080*/  IMAD.MOV.U32 R250, RZ, RZ, RZ ;  /* 0x000000fffffa7224 */ /* 0x000fe200078e00ff */
[----:B------:R-:W-:Y:S01]  /*0090*/  LOP3.LUT R17, R17, 0xffffdfff, RZ, 0xc0, !PT ;  /* 0xffffdfff11117812 */ /* 0x000fe200078ec0ff */
[----:B------:R-:W3:Y:S01]  /*00a0*/  S2UR UR5, SR_CTAID.X ;  /* 0x00000000000579c3 */ /* 0x000ee20000002500 */
[----:B------:R-:W-:Y:S01]  /*00b0*/  IMAD.MOV.U32 R252, RZ, RZ, RZ ;  /* 0x000000fffffc7224 */ /* 0x000fe200078e00ff */
[----:B------:R-:W-:Y:S01]  /*00c0*/  CS2R R176, SRZ ;  /* 0x0000000000b07805 */ /* 0x000fe2000001ff00 */
        /* <DEDUP_REMOVED lines=11> */
[----:B------:R-:W4:Y:S01]  /*0180*/  LDCU.64 UR6, c[0x0][0x358] ;  /* 0x00006b00ff0677ac */ /* 0x000f220008000a00 */
[----:B------:R-:W-:Y:S01]  /*0190*/  IMAD.MOV.U32 R188, RZ, RZ, RZ ;  /* 0x000000ffffbc7224 */ /* 0x000fe200078e00ff */
[----:B-1----:R-:W-:Y:S01]  /*01a0*/  UIMAD UR4, UR4, 0xe, URZ ;  /* 0x0000000e040478a4 */ /* 0x002fe2000f8e02ff */
[C---:B0-----:R-:W-:Y:S01]  /*01b0*/  IMAD R92, R7.reuse, 0x22, RZ ;  /* 0x00000022075c7824 */ /* 0x041fe200078e02ff */
[C---:B------:R-:W-:Y:S01]  /*01c0*/  ISETP.GE.U32.AND P1, PT, R7.reuse, 0x1b, PT ;  /* 0x0000001b0700780c */ /* 0x040fe20003f26070 */
[----:B---3--:R-:W-:Y:S01]  /*01d0*/  UIMAD UR5, UR5, 0x38, URZ ;  /* 0x00000038050578a4 */ /* 0x008fe2000f8e02ff */
[----:B------:R-:W-:Y:S01]  /*01e0*/  ISETP.GE.U32.AND P2, PT, R7, 0x1c, PT ;  /* 0x0000001c0700780c */ /* 0x000fe20003f46070 */
[----:B------:R-:W-:-:S02]  /*01f0*/  VIADD R2, R92, 0x14 ;  /* 0x000000145c027836 */ /* 0x000fc40000000000 */
[C---:B------:R-:W-:Y:S02]  /*0200*/  VIADD R3, R92.reuse, 0xfffffc74 ;  /* 0xfffffc745c037836 */ /* 0x040fe40000000000 */
[----:B------:R-:W-:Y:S01]  /*0210*/  VIADD R6, R92, 0x16 ;  /* 0x000000165c067836 */ /* 0x000fe20000000000 */
[----:B------:R-:W-:Y:S01]  /*0220*/  LOP3.LUT R36, R2, 0xffff, RZ, 0xc0, !PT ;  /* 0x0000ffff02247812 */ /* 0x000fe200078ec0ff */
[----:B------:R-:W-:Y:S01]  /*0230*/  VIADD R7, R92, 0x18 ;  /* 0x000000185c077836 */ /* 0x000fe20000000000 */
[----:B------:R-:W-:Y:S01]  /*0240*/  SEL R3, R2, R3, !P1 ;  /* 0x0000000302037207 */ /* 0x000fe20004800000 */
[----:B------:R-:W-:Y:S01]  /*0250*/  VIADD R8, R92, 0xfffffc78 ;  /* 0xfffffc785c087836 */ /* 0x000fe20000000000 */
[----:B------:R-:W-:Y:S01]  /*0260*/  LOP3.LUT R32, R6, 0xffff, RZ, 0xc0, !PT ;  /* 0x0000ffff06207812 */ /* 0x000fe200078ec0ff */
[----:B------:R-:W-:Y:S01]  /*0270*/  IMAD R36, R36, 0x469f, RZ ;  /* 0x0000469f24247824 */ /* 0x000fe200078e02ff */
[----:B------:R-:W-:Y:S01]  /*0280*/  LOP3.LUT R26, R7, 0xffff, RZ, 0xc0, !PT ;  /* 0x0000ffff071a7812 */ /* 0x000fe200078ec0ff */
[----:B------:R-:W-:Y:S01]  /*0290*/  IMAD.HI.U32 R3, R3, -0x72c234f7, RZ ;  /* 0x8d3dcb0903037827 */ /* 0x000fe200078e00ff */
[----:B------:R-:W-:-:S02]  /*02a0*/  SEL R8, R7, R8, !P1 ;  /* 0x0000000807087207 */ /* 0x000fc40004800000 */
[--C-:B------:R-:W-:Y:S01]  /*02b0*/  SHF.R.U32.HI R34, RZ, 0x14, R36.reuse ;  /* 0x00000014ff227819 */ /* 0x100fe20000011624 */
[----:B------:R-:W-:Y:S01]  /*02c0*/  IMAD R32, R32, 0x469f, RZ ;  /* 0x0000469f20207824 */ /* 0x000fe200078e02ff */
[----:B------:R-:W-:Y:S01]  /*02d0*/  SHF.R.U32.HI R21, RZ, 0x5, R3 ;  /* 0x00000005ff157819 */ /* 0x000fe20000011603 */
[----:B------:R-:W-:Y:S01]  /*02e0*/  VIADD R3, R92, 0xfffffc76 ;  /* 0xfffffc765c037836 */ /* 0x000fe20000000000 */
[----:B------:R-:W-:Y:S01]  /*02f0*/  SHF.R.U32.HI R93, RZ, 0x18, R36 ;  /* 0x00000018ff5d7819 */ /* 0x000fe20000011624 */
[----:B------:R-:W-:Y:S01]  /*0300*/  IMAD R26, R26, 0x469f, RZ ;  /* 0x0000469f1a1a7824 */ /* 0x000fe200078e02ff */
[C---:B------:R-:W-:Y:S01]  /*0310*/  LOP3.LUT P5, RZ, R21.reuse, UR4, RZ, 0xfc, !PT ;  /* 0x0000000415ff7c12 */ /* 0x040fe2000f8afcff */
[----:B------:R-:W-:Y:S01]  /*0320*/  VIADD R5, R21, UR4 ;  /* 0x0000000415057c36 */ /* 0x000fe20008000000 */
[----:B------:R-:W-:Y:S01]  /*0330*/  SEL R3, R6, R3, !P1 ;  /* 0x0000000306037207 */ /* 0x000fe20004800000 */
[----:B------:R-:W-:Y:S01]  /*0340*/  IMAD.HI.U32 R8, R8, -0x72c234f7, RZ ;  /* 0x8d3dcb0908087827 */ /* 0x000fe200078e00ff */
[----:B------:R-:W-:-:S02]  /*0350*/  SHF.R.U32.HI R30, RZ, 0x14, R32 ;  /* 0x00000014ff1e7819 */ /* 0x000fc40000011620 */
[----:B------:R-:W-:Y:S01]  /*0360*/  ISETP.GT.U32.OR P5, PT, R5, 0xe0, !P5 ;  /* 0x000000e00500780c */ /* 0x000fe20006fa4470 */
[----:B------:R-:W-:Y:S01]  /*0370*/  IMAD.HI.U32 R3, R3, -0x72c234f7, RZ ;  /* 0x8d3dcb0903037827 */ /* 0x000fe200078e00ff */
[----:B------:R-:W-:Y:S02]  /*0380*/  PRMT R5, R34, 0x9910, RZ ;  /* 0x0000991022057816 */ /* 0x000fe400000000ff */
[----:B------:R-:W-:Y:S01]  /*0390*/  SHF.R.U32.HI R18, RZ, 0x14, R26 ;  /* 0x00000014ff127819 */ /* 0x000fe2000001161a */
[C---:B------:R-:W-:Y:S01]  /*03a0*/  VIADD R35, R92.reuse, 0x1 ;  /* 0x000000015c237836 */ /* 0x040fe20000000000 */
[----:B------:R-:W-:Y:S01]  /*03b0*/  SHF.R.U32.HI R25, RZ, 0x5, R3 ;  /* 0x00000005ff197819 */ /* 0x000fe20000011603 */
[----:B------:R-:W-:Y:S01]  /*03c0*/  IMAD.MOV.U32 R3, RZ, RZ, R5 ;  /* 0x000000ffff037224 */ /* 0x000fe200078e0005 */
[----:B------:R-:W-:Y:S01]  /*03d0*/  SHF.R.U32.HI R29, RZ, 0x5, R8 ;  /* 0x00000005ff1d7819 */ /* 0x000fe20000011608 */
[----:B------:R-:W-:Y:S01]  /*03e0*/  VIADD R51, R92, 0x6 ;  /* 0x000000065c337836 */ /* 0x000fe20000000000 */
[C---:B------:R-:W-:Y:S01]  /*03f0*/  LOP3.LUT P4, RZ, R25.reuse, UR4, RZ, 0xfc, !PT ;  /* 0x0000000419ff7c12 */ /* 0x040fe2000f88fcff */
[----:B------:R-:W-:Y:S01]  /*0400*/  VIADD R9, R25, UR4 ;  /* 0x0000000419097c36 */ /* 0x000fe20008000000 */
[----:B------:R-:W-:Y:S01]  /*0410*/  PRMT R5, R30, 0x9910, RZ ;  /* 0x000099101e057816 */ /* 0x000fe200000000ff */
[----:B------:R-:W-:Y:S01]  /*0420*/  IMAD R3, R3, 0x3a, RZ ;  /* 0x0000003a03037824 */ /* 0x000fe200078e02ff */
[C---:B------:R-:W-:Y:S01]  /*0430*/  LOP3.LUT P3, RZ, R29.reuse, UR4, RZ, 0xfc, !PT ;  /* 0x000000041dff7c12 */ /* 0x040fe2000f86fcff */
[----:B------:R-:W-:Y:S01]  /*0440*/  VIADD R10, R29, UR4 ;  /* 0x000000041d0a7c36 */ /* 0x000fe20008000000 */
[----:B------:R-:W-:Y:S01]  /*0450*/  ISETP.GT.U32.OR P4, PT, R9, 0xe0, !P4 ;  /* 0x000000e00900780c */ /* 0x000fe20006784470 */
[----:B------:R-:W-:Y:S01]  /*0460*/  IMAD.MOV R8, RZ, RZ, -R3 ;  /* 0x000000ffff087224 */ /* 0x000fe200078e0a03 */
[----:B------:R-:W-:Y:S01]  /*0470*/  PRMT R9, R18, 0x9910, RZ ;  /* 0x0000991012097816 */ /* 0x000fe200000000ff */
[----:B------:R-:W-:Y:S01]  /*0480*/  IMAD R3, R5, 0x3a, RZ ;  /* 0x0000003a05037824 */ /* 0x000fe200078e02ff */
[----:B------:R-:W-:Y:S01]  /*0490*/  ISETP.GT.U32.OR P3, PT, R10, 0xe0, !P3 ;  /* 0x000000e00a00780c */ /* 0x000fe20005f64470 */
[----:B------:R-:W-:Y:S01]  /*04a0*/  VIADD R38, R92, 0xfffffc66 ;  /* 0xfffffc665c267836 */ /* 0x000fe20000000000 */
[----:B------:R-:W-:Y:S01]  /*04b0*/  PRMT R5, R8, 0x7710, RZ ;  /* 0x0000771008057816 */ /* 0x000fe200000000ff */
[----:B------:R-:W-:Y:S01]  /*04c0*/  IMAD.MOV.U32 R8, RZ, RZ, R9 ;  /* 0x000000ffff087224 */ /* 0x000fe200078e0009 */
[C---:B------:R-:W-:Y:S01]  /*04d0*/  LOP3.LUT R98, R51.reuse, 0xffff, RZ, 0xc0, !PT ;  /* 0x0000ffff33627812 */ /* 0x040fe200078ec0ff */
[----:B------:R-:W-:Y:S01]  /*04e0*/  IMAD.MOV R3, RZ, RZ, -R3 ;  /* 0x000000ffff037224 */ /* 0x000fe200078e0a03 */
[----:B------:R-:W-:Y:S01]  /*04f0*/  SEL R52, R51, R38, !P2 ;  /* 0x0000002633347207 */ /* 0x000fe20005000000 */
[----:B------:R-:W-:Y:S01]  /*0500*/  IMAD.IADD R44, R2, 0x1, R5 ;  /* 0x00000001022c7824 */ /* 0x000fe200078e0205 */
[----:B------:R-:W-:Y:S01]  /*0510*/  LOP3.LUT R5, R92, 0xffff, RZ, 0xc0, !PT ;  /* 0x0000ffff5c057812 */ /* 0x000fe200078ec0ff */
[----:B------:R-:W-:Y:S01]  /*0520*/  IMAD R2, R8, 0x3a, RZ ;  /* 0x0000003a08027824 */ /* 0x000fe200078e02ff */
[----:B------:R-:W-:Y:S01]  /*0530*/  PRMT R9, R3, 0x7710, RZ ;  /* 0x0000771003097816 */ /* 0x000fe200000000ff */
[----:B------:R-:W-:Y:S01]  /*0540*/  VIADD R8, R92, 0x1a ;  /* 0x0000001a5c087836 */ /* 0x000fe20000000000 */
[----:B------:R-:W-:Y:S01]  /*0550*/  LOP3.LUT R44, R44, 0xffff, RZ, 0xc0, !PT ;  /* 0x0000ffff2c2c7812 */ /* 0x000fe200078ec0ff */
[----:B------:R-:W-:-:S02]  /*0560*/  IMAD.MOV R2, RZ, RZ, -R2 ;  /* 0x000000ffff027224 */ /* 0x000fc400078e0a02 */
[----:B------:R-:W-:Y:S01]  /*0570*/  IMAD R5, R5, 0x469f, RZ ;  /* 0x0000469f05057824 */ /* 0x000fe200078e02ff */
[----:B------:R-:W-:Y:S01]  /*0580*/  LOP3.LUT R20, R8, 0xffff, RZ, 0xc0, !PT ;  /* 0x0000ffff08147812 */ /* 0x000fe200078ec0ff */
[----:B------:R-:W-:Y:S01]  /*0590*/  IMAD.IADD R46, R6, 0x1, R9 ;  /* 0x00000001062e7824 */ /* 0x000fe200078e0209 */
[----:B------:R-:W-:Y:S01]  /*05a0*/  PRMT R2, R2, 0x7710, RZ ;  /* 0x0000771002027816 */ /* 0x000fe200000000ff */
[----:B------:R-:W-:Y:S01]  /*05b0*/  VIADD R3, R92, 0xfffffc60 ;  /* 0xfffffc605c037836 */ /* 0x000fe20000000000 */
[----:B------:R-:W-:Y:S01]  /*05c0*/  SHF.R.U32.HI R6, RZ, 0x14, R5 ;  /* 0x00000014ff067819 */ /* 0x000fe20000011605 */
[----:B------:R-:W-:Y:S01]  /*05d0*/  IMAD R20, R20, 0x469f, RZ ;  /* 0x0000469f14147824 */ /* 0x000fe200078e02ff */
[----:B------:R-:W-:Y:S01]  /*05e0*/  LOP3.LUT P6, RZ, R44, UR5, RZ, 0xfc, !PT ;  /* 0x000000052cff7c12 */ /* 0x000fe2000f8cfcff */
[----:B------:R-:W-:Y:S01]  /*05f0*/  IMAD.IADD R45, R7, 0x1, R2 ;  /* 0x00000001072d7824 */ /* 0x000fe200078e0202 */
[----:B------:R-:W-:Y:S01]  /*0600*/  PRMT R2, R6, 0x9910, RZ ;  /* 0x0000991006027816 */ /* 0x000fe200000000ff */
[C---:B------:R-:W-:Y:S01]  /*0610*/  VIADD R9, R92.reuse, 0xfffffc7a ;  /* 0xfffffc7a5c097836 */ /* 0x040fe20000000000 */
[----:B------:R-:W-:Y:S01]  /*0620*/  SHF.R.U32.HI R22, RZ, 0x14, R20 ;  /* 0x00000014ff167819 */ /* 0x000fe20000011614 */
[C---:B------:R-:W-:Y:S01]  /*0630*/  VIADD R53, R92.reuse, 0x8 ;  /* 0x000000085c357836 */ /* 0x040fe20000000000 */
[----:B------:R-:W-:Y:S01]  /*0640*/  SEL R3, R92, R3, !P2 ;  /* 0x000000035c037207 */ /* 0x000fe20005000000 */
[----:B------:R-:W-:Y:S01]  /*0650*/  IMAD R2, R2, 0x3a, RZ ;  /* 0x0000003a02027824 */ /* 0x000fe200078e02ff */
[----:B------:R-:W-:Y:S01]  /*0660*/  PRMT R7, R22, 0x9910, RZ ;  /* 0x0000991016077816 */ /* 0x000fe200000000ff */
[----:B------:R-:W-:Y:S01]  /*0670*/  VIADD R48, R92, 0xfffffc68 ;  /* 0xfffffc685c307836 */ /* 0x000fe20000000000 */
[----:B------:R-:W-:Y:S01]  /*0680*/  LOP3.LUT R46, R46, 0xffff, RZ, 0xc0, !PT ;  /* 0x0000ffff2e2e7812 */ /* 0x000fe200078ec0ff */
[----:B------:R-:W-:Y:S01]  /*0690*/  IMAD.MOV R10, RZ, RZ, -R2 ;  /* 0x000000ffff0a7224 */ /* 0x000fe200078e0a02 */
[----:B------:R-:W-:Y:S01]  /*06a0*/  SEL R9, R8, R9, !P1 ;  /* 0x0000000908097207 */ /* 0x000fe20004800000 */
[----:B------:R-:W-:Y:S01]  /*06b0*/  IMAD.HI.U32 R3, R3, -0x72c234f7, RZ ;  /* 0x8d3dcb0903037827 */ /* 0x000fe200078e00ff */
[----:B------:R-:W-:-:S02]  /*06c0*/  PLOP3.LUT P6, PT, P5, P6, PT, 0xf2, 0x2f ;  /* 0x00000000002f781c */ /* 0x000fc40002fcde72 */
[----:B------:R-:W-:Y:S01]  /*06d0*/  LOP3.LUT P5, RZ, R46, UR5, RZ, 0xfc, !PT ;  /* 0x000000052eff7c12 */ /* 0x000fe2000f8afcff */
[----:B------:R-:W-:Y:S01]  /*06e0*/  IMAD R2, R7, 0x3a, RZ ;  /* 0x0000003a07027824 */ /* 0x000fe200078e02ff */
[----:B------:R-:W-:Y:S01]  /*06f0*/  PRMT R7, R10, 0x7710, RZ ;  /* 0x000077100a077816 */ /* 0x000fe200000000ff */
[----:B------:R-:W-:Y:S01]  /*0700*/  IMAD.HI.U32 R9, R9, -0x72c234f7, RZ ;  /* 0x8d3dcb0909097827 */ /* 0x000fe200078e00ff */
[----:B------:R-:W-:Y:S02]  /*0710*/  SHF.R.U32.HI R3, RZ, 0x5, R3 ;  /* 0x00000005ff037819 */ /* 0x000fe40000011603 */
[----:B------:R-:W-:Y:S01]  /*0720*/  LOP3.LUT R45, R45, 0xffff, RZ, 0xc0, !PT ;  /* 0x0000ffff2d2d7812 */ /* 0x000fe200078ec0ff */
[C---:B------:R-:W-:Y:S01]  /*0730*/  IMAD.IADD R40, R92.reuse, 0x1, R7 ;  /* 0x000000015c287824 */ /* 0x040fe200078e0207 */
[C---:B------:R-:W-:Y:S01]  /*0740*/  LOP3.LUT P0, RZ, R3.reuse, UR4, RZ, 0xfc, !PT ;  /* 0x0000000403ff7c12 */ /* 0x040fe2000f80fcff */
[----:B------:R-:W-:Y:S01]  /*0750*/  VIADD R3, R3, UR4 ;  /* 0x0000000403037c36 */ /* 0x000fe20008000000 */
[----:B------:R-:W-:Y:S01]  /*0760*/  PLOP3.LUT P5, PT, P4, P5, PT, 0xf2, 0x2f ;  /* 0x00000000002f781c */ /* 0x000fe200027abe72 */
[----:B------:R-:W-:Y:S01]  /*0770*/  IMAD.MOV R2, RZ, RZ, -R2 ;  /* 0x000000ffff027224 */ /* 0x000fe200078e0a02 */
[----:B------:R-:W-:Y:S01]  /*0780*/  LOP3.LUT P4, RZ, R45, UR5, RZ, 0xfc, !PT ;  /* 0x000000052dff7c12 */ /* 0x000fe2000f88fcff */
[----:B------:R-:W-:Y:S01]  /*0790*/  VIADD R43, R92, 0x4 ;  /* 0x000000045c2b7836 */ /* 0x000fe20000000000 */
[----:B------:R-:W-:Y:S01]  /*07a0*/  LOP3.LUT R40, R40, 0xffff, RZ, 0xc0, !PT ;  /* 0x0000ffff28287812 */ /* 0x000fe200078ec0ff */
[C---:B------:R-:W-:Y:S01]  /*07b0*/  VIADD R14, R92.reuse, 0xfffffc64 ;  /* 0xfffffc645c0e7836 */ /* 0x040fe20000000000 */
[----:B------:R-:W-:Y:S01]  /*07c0*/  PLOP3.LUT P4, PT, P3, P4, PT, 0xf2, 0x2f ;  /* 0x00000000002f781c */ /* 0x000fe20001f89e72 */
[C---:B------:R-:W-:Y:S01]  /*07d0*/  VIADD R31, R92.reuse, 0x3 ;  /* 0x000000035c1f7836 */ /* 0x040fe20000000000 */
[----:B------:R-:W-:Y:S01]  /*07e0*/  SHF.R.U32.HI R33, RZ, 0x5, R9 ;  /* 0x00000005ff217819 */ /* 0x000fe20000011609 */
[C---:B------:R-:W-:Y:S01]  /*07f0*/  VIADD R10, R92.reuse, 0xfffffc63 ;  /* 0xfffffc635c0a7836 */ /* 0x040fe20000000000 */
[----:B------:R-:W-:Y:S01]  /*0800*/  ISETP.GT.U32.OR P0, PT, R3, 0xe0, !P0 ;  /* 0x000000e00300780c */ /* 0x000fe20004704470 */
[----:B------:R-:W-:Y:S01]  /*0810*/  VIADD R27, R92, 0x5 ;  /* 0x000000055c1b7836 */ /* 0x000fe20000000000 */
[----:B------:R-:W-:Y:S01]  /*0820*/  LOP3.LUT P3, RZ, R40, UR5, RZ, 0xfc, !PT ;  /* 0x0000000528ff7c12 */ /* 0x000fe2000f86fcff */
[----:B------:R-:W-:Y:S01]  /*0830*/  VIADD R16, R92, 0xfffffc65 ;  /* 0xfffffc655c107836 */ /* 0x000fe20000000000 */
[----:B------:R-:W-:Y:S01]  /*0840*/  PRMT R47, R2, 0x7710, RZ ;  /* 0x00007710022f7816 */ /* 0x000fe200000000ff */
[C---:B------:R-:W-:Y:S01]  /*0850*/  VIADD R2, R33.reuse, UR4 ;  /* 0x0000000421027c36 */ /* 0x040fe20008000000 */
[----:B------:R-:W-:Y:S01]  /*0860*/  PLOP3.LUT P3, PT, P0, P3, PT, 0xf2, 0x2f ;  /* 0x00000000002f781c */ /* 0x000fe20000767e72 */
[----:B------:R-:W-:Y:S01]  /*0870*/  VIADD R23, R92, 0x7 ;  /* 0x000000075c177836 */ /* 0x000fe20000000000 */
[----:B------:R-:W-:Y:S01]  /*0880*/  LOP3.LUT P0, RZ, R33, UR4, RZ, 0xfc, !PT ;  /* 0x0000000421ff7c12 */ /* 0x000fe2000f80fcff */
[----:B------:R-:W-:Y:S01]  /*0890*/  IMAD.IADD R47, R8, 0x1, R47 ;  /* 0x00000001082f7824 */ /* 0x000fe200078e022f */
[----:B------:R-:W-:Y:S01]  /*08a0*/  @P6 LOP3.LUT R0, R0, 0x8000000, RZ, 0xfc, !PT ;  /* 0x0800000000006812 */ /* 0x000fe200078efcff */
[----:B------:R-:W-:Y:S01]  /*08b0*/  VIADD R8, R92, 0xfffffc62 ;  /* 0xfffffc625c087836 */ /* 0x000fe20000000000 */
[----:B------:R-:W-:Y:S01]  /*08c0*/  ISETP.GT.U32.OR P0, PT, R2, 0xe0, !P0 ;  /* 0x000000e00200780c */ /* 0x000fe20004704470 */
[----:B------:R-:W-:Y:S01]  /*08d0*/  VIADD R2, R92, 0x1c ;  /* 0x0000001c5c027836 */ /* 0x000fe20000000000 */
[----:B------:R-:W-:Y:S01]  /*08e0*/  LOP3.LUT R0, R0, 0xefffffff, RZ, 0xc0, !PT ;  /* 0xefffffff00007812 */ /* 0x000fe200078ec0ff */
[C---:B------:R-:W-:Y:S01]  /*08f0*/  VIADD R42, R92.reuse, 0xfffffc67 ;  /* 0xfffffc675c2a7836 */ /* 0x040fe20000000000 */
[----:B------:R-:W-:Y:S01]  /*0900*/  LOP3.LUT R47, R47, 0xffff, RZ, 0xc0, !PT ;  /* 0x0000ffff2f2f7812 */ /* 0x000fe200078ec0ff */
[----:B------:R-:W-:Y:S01]  /*0910*/  VIADD R19, R92, 0x9 ;  /* 0x000000095c137836 */ /* 0x000fe20000000000 */
[----:B------:R-:W-:Y:S01]  /*0920*/  LOP3.LUT R28, R2, 0xffff, RZ, 0xc0, !PT ;  /* 0x0000ffff021c7812 */ /* 0x000fe200078ec0ff */
[----:B------:R-:W-:Y:S01]  /*0930*/  VIADD R56, R92, 0xfffffc69 ;  /* 0xfffffc695c387836 */ /* 0x000fe20000000000 */
[----:B------:R-:W-:Y:S01]  /*0940*/  @P5 LOP3.LUT R0, R0, 0x10000000, RZ, 0xfc, !PT ;  /* 0x1000000000005812 */ /* 0x000fe200078efcff */
[----:B------:R-:W-:Y:S01]  /*0950*/  VIADD R68, R92, 0x15 ;  /* 0x000000155c447836 */ /* 0x000fe20000000000 */
[----:B------:R-:W-:Y:S01]  /*0960*/  SEL R54, R53, R48, !P2 ;  /* 0x0000003035367207 */ /* 0x000fe20005000000 */
[----:B------:R-:W-:Y:S01]  /*0970*/  IMAD R28, R28, 0x469f, RZ ;  /* 0x0000469f1c1c7824 */ /* 0x000fe200078e02ff */
[----:B------:R-:W-:Y:S01]  /*0980*/  LOP3.LUT R0, R0, 0xfbffffff, RZ, 0xc0, !PT ;  /* 0xfbffffff00007812 */ /* 0x000fe200078ec0ff */
[C---:B------:R-:W-:Y:S01]  /*0990*/  VIADD R55, R92.reuse, 0xfffffc75 ;  /* 0xfffffc755c377836 */ /* 0x040fe20000000000 */
[----:B------:R-:W-:Y:S01]  /*09a0*/  SEL R50, R43, R14, !P2 ;  /* 0x0000000e2b327207 */ /* 0x000fe20005000000 */
[C---:B------:R-:W-:Y:S01]  /*09b0*/  VIADD R69, R92.reuse, 0x13 ;  /* 0x000000135c457836 */ /* 0x040fe20000000000 */
[----:B------:R-:W-:Y:S01]  /*09c0*/  SHF.R.U32.HI R24, RZ, 0x14, R28 ;  /* 0x00000014ff187819 */ /* 0x000fe2000001161c */
[----:B------:R-:W-:Y:S01]  /*09d0*/  VIADD R76, R92, 0xfffffc73 ;  /* 0xfffffc735c4c7836 */ /* 0x000fe20000000000 */
[----:B------:R-:W-:Y:S01]  /*09e0*/  @P3 LOP3.LUT R0, R0, 0x4000000, RZ, 0xfc, !PT ;  /* 0x0400000000003812 */ /* 0x000fe200078efcff */
[----:B------:R-:W-:Y:S01]  /*09f0*/  VIADD R66, R92, 0x19 ;  /* 0x000000195c427836 */ /* 0x000fe20000000000 */
[----:B------:R-:W-:Y:S01]  /*0a00*/  PRMT R3, R24, 0x9910, RZ ;  /* 0x0000991018037816 */ /* 0x000fe200000000ff */
[C---:B------:R-:W-:Y:S01]  /*0a10*/  VIADD R63, R92.reuse, 0xfffffc79 ;  /* 0xfffffc795c3f7836 */ /* 0x040fe20000000000 */
[----:B------:R-:W-:Y:S01]  /*0a20*/  LOP3.LUT P3, RZ, R47, UR5, RZ, 0xfc, !PT ;  /* 0x000000052fff7c12 */ /* 0x000fe2000f86fcff */
[----:B------:R-:W-:Y:S01]  /*0a30*/  VIADD R64, R92, 0x1d ;  /* 0x0000001d5c407836 */ /* 0x000fe20000000000 */
[----:B------:R-:W-:Y:S01]  /*0a40*/  LOP3.LUT R0, R0, 0xdfffffff, RZ, 0xc0, !PT ;  /* 0xdfffffff00007812 */ /* 0x000fe200078ec0ff */
[----:B------:R-:W-:Y:S01]  /*0a50*/  IMAD R3, R3, 0x3a, RZ ;  /* 0x0000003a03037824 */ /* 0x000fe200078e02ff */
[----:B------:R-:W-:Y:S01]  /*0a60*/  PLOP3.LUT P0, PT, P0, P3, PT, 0xf2, 0x2f ;  /* 0x00000000002f781c */ /* 0x000fe20000707e72 */
[C---:B------:R-:W-:Y:S01]  /*0a70*/  VIADD R71, R92.reuse, 0xfffffc7d ;  /* 0xfffffc7d5c477836 */ /* 0x040fe20000000000 */
[----:B------:R-:W-:Y:S01]  /*0a80*/  SEL R10, R31, R10, !P2 ;  /* 0x0000000a1f0a7207 */ /* 0x000fe20005000000 */
[----:B------:R-:W-:Y:S01]  /*0a90*/  IMAD.MOV R13, RZ, RZ, -R3 ;  /* 0x000000ffff0d7224 */ /* 0x000fe200078e0a03 */
[----:B------:R-:W-:Y:S01]  /*0aa0*/  SEL R9, R27, R16, !P2 ;  /* 0x000000101b097207 */ /* 0x000fe20005000000 */
[C---:B------:R-:W-:Y:S01]  /*0ab0*/  VIADD R3, R92.reuse, 0xfffffc7c ;  /* 0xfffffc7c5c037836 */ /* 0x040fe20000000000 */
[----:B------:R-:W-:Y:S01]  /*0ac0*/  LOP3.LUT R96, R43, 0xffff, RZ, 0xc0, !PT ;  /* 0x0000ffff2b607812 */ /* 0x000fe200078ec0ff */
[C---:B------:R-:W-:Y:S01]  /*0ad0*/  VIADD R15, R92.reuse, 0xfffffc6c ;  /* 0xfffffc6c5c0f7836 */ /* 0x040fe20000000000 */
[----:B------:R-:W-:Y:S01]  /*0ae0*/  PRMT R13, R13, 0x7710, RZ ;  /* 0x000077100d0d7816 */ /* 0x000fe200000000ff */
[----:B------:R-:W-:Y:S01]  /*0af0*/  VIADD R59, R92, 0x1f ;  /* 0x0000001f5c3b7836 */ /* 0x000fe20000000000 */
[----:B------:R-:W-:Y:S01]  /*0b00*/  SEL R7, R2, R3, !P1 ;  /* 0x0000000302077207 */ /* 0x000fe20004800000 */
[----:B------:R-:W-:Y:S01]  /*0b10*/  VIADD R3, R92, 0x2 ;  /* 0x000000025c037836 */ /* 0x000fe20000000000 */
[----:B------:R-:W-:Y:S01]  /*0b20*/  SEL R79, R68, R55, !P1 ;  /* 0x00000037444f7207 */ /* 0x000fe20004800000 */
[----:B------:R-:W-:Y:S01]  /*0b30*/  IMAD.IADD R13, R2, 0x1, R13 ;  /* 0x00000001020d7824 */ /* 0x000fe200078e020d */
[----:B------:R-:W-:Y:S01]  /*0b40*/  @P0 LOP3.LUT R0, R0, 0x20000000, RZ, 0xfc, !PT ;  /* 0x2000000000000812 */ /* 0x000fe200078efcff */
[----:B------:R-:W-:Y:S01]  /*0b50*/  IMAD.HI.U32 R7, R7, -0x72c234f7, RZ ;  /* 0x8d3dcb0907077827 */ /* 0x000fe200078e00ff */
[----:B------:R-:W-:-:S02]  /*0b60*/  LOP3.LUT R78, R3, 0xffff, RZ, 0xc0, !PT ;  /* 0x0000ffff034e7812 */ /* 0x000fc400078ec0ff */
[----:B------:R-:W-:Y:S01]  /*0b70*/  LOP3.LUT R48, R13, 0xffff, RZ, 0xc0, !PT ;  /* 0x0000ffff0d307812 */ /* 0x000fe200078ec0ff */
[----:B------:R-:W-:Y:S01]  /*0b80*/  VIADD R2, R92, 0xfffffc61 ;  /* 0xfffffc615c027836 */ /* 0x000fe20000000000 */
[----:B------:R-:W-:Y:S01]  /*0b90*/  SHF.R.U32.HI R37, RZ, 0x5, R7 ;  /* 0x00000005ff257819 */ /* 0x000fe20000011607 */
[----:B------:R-:W-:Y:S01]  /*0ba0*/  IMAD R78, R78, 0x469f, RZ ;  /* 0x0000469f4e4e7824 */ /* 0x000fe200078e02ff */
[----:B------:R-:W-:Y:S01]  /*0bb0*/  SEL R12, R3, R8, !P2 ;  /* 0x00000008030c7207 */ /* 0x000fe20005000000 */
[----:B------:R-:W-:Y:S01]  /*0bc0*/  IMAD R96, R96, 0x469f, RZ ;  /* 0x0000469f60607824 */ /* 0x000fe200078e02ff */
[----:B------:R-:W-:Y:S01]  /*0bd0*/  SEL R11, R35, R2, !P2 ;  /* 0x00000002230b7207 */ /* 0x000fe20005000000 */
[C---:B------:R-:W-:Y:S01]  /*0be0*/  VIADD R2, R37.reuse, UR4 ;  /* 0x0000000425027c36 */ /* 0x040fe20008000000 */
[----:B------:R-:W-:Y:S01]  /*0bf0*/  LOP3.LUT P0, RZ, R37, UR4, RZ, 0xfc, !PT ;  /* 0x0000000425ff7c12 */ /* 0x000fe2000f80fcff */
[----:B------:R-:W-:Y:S01]  /*0c00*/  IMAD.HI.U32 R12, R12, -0x72c234f7, RZ ;  /* 0x8d3dcb090c0c7827 */ /* 0x000fe200078e00ff */
[----:B------:R-:W-:-:S02]  /*0c10*/  SHF.R.U32.HI R38, RZ, 0x14, R78 ;  /* 0x00000014ff267819 */ /* 0x000fc4000001164e */
[----:B------:R-:W-:Y:S01]  /*0c20*/  ISETP.GT.U32.OR P0, PT, R2, 0xe0, !P0 ;  /* 0x000000e00200780c */ /* 0x000fe20004704470 */
[----:B------:R-:W-:Y:S01]  /*0c30*/  VIADD R13, R92, 0xfffffc6b ;  /* 0xfffffc6b5c0d7836 */ /* 0x000fe20000000000 */
[----:B------:R-:W-:Y:S01]  /*0c40*/  PRMT R2, R38, 0x9910, RZ ;  /* 0x0000991026027816 */ /* 0x000fe200000000ff */
[C---:B------:R-:W-:Y:S01]  /*0c50*/  VIADD R86, R92.reuse, 0xfffffc7f ;  /* 0xfffffc7f5c567836 */ /* 0x040fe20000000000 */
[----:B------:R-:W-:Y:S01]  /*0c60*/  SEL R8, R23, R42, !P2 ;  /* 0x0000002a17087207 */ /* 0x000fe20005000000 */
[----:B------:R-:W-:Y:S01]  /*0c70*/  VIADD R42, R92, 0xb ;  /* 0x0000000b5c2a7836 */ /* 0x000fe20000000000 */
[----:B------:R-:W-:Y:S01]  /*0c80*/  SEL R7, R19, R56, !P2 ;  /* 0x0000003813077207 */ /* 0x000fe20005000000 */
[----:B------:R-:W-:Y:S01]  /*0c90*/  IMAD R2, R2, 0x3a, RZ ;  /* 0x0000003a02027824 */ /* 0x000fe200078e02ff */
[----:B------:R-:W-:Y:S01]  /*0ca0*/  LOP3.LUT P2, RZ, R48, UR5, RZ, 0xfc, !PT ;  /* 0x0000000530ff7c12 */ /* 0x000fe2000f84fcff */
[----:B------:R-:W-:Y:S01]  /*0cb0*/  VIADD R56, R92, 0xc ;  /* 0x0000000c5c387836 */ /* 0x000fe20000000000 */
[----:B------:R-:W-:Y:S01]  /*0cc0*/  LOP3.LUT R0, R0, 0xbfffffff, RZ, 0xc0, !PT ;  /* 0xbfffffff00007812 */ /* 0x000fe200078ec0ff */
[----:B------:R-:W-:Y:S01]  /*0cd0*/  IMAD.MOV R2, RZ, RZ, -R2 ;  /* 0x000000ffff027224 */ /* 0x000fe200078e0a02 */
[----:B------:R-:W-:Y:S01]  /*0ce0*/  PLOP3.LUT P0, PT, P0, P2, PT, 0xf2, 0x2f ;  /* 0x00000000002f781c */ /* 0x000fe20000705e72 */
[C---:B------:R-:W-:Y:S01]  /*0cf0*/  VIADD R67, R92.reuse, 0x17 ;  /* 0x000000175c437836 */ /* 0x040fe20000000000 */
[----:B------:R-:W-:Y:S01]  /*0d00*/  SHF.R.U32.HI R95, RZ, 0x14, R96 ;  /* 0x00000014ff5f7819 */ /* 0x000fe20000011660 */
[----:B------:R-:W-:Y:S01]  /*0d10*/  VIADD R80, R92, 0xfffffc77 ;  /* 0xfffffc775c507836 */ /* 0x000fe20000000000 */
[----:B------:R-:W-:Y:S01]  /*0d20*/  PRMT R2, R2, 0x7710, RZ ;  /* 0x0000771002027816 */ /* 0x000fe200000000ff */
[C---:B------:R-:W-:Y:S01]  /*0d30*/  VIADD R65, R92.reuse, 0x1b ;  /* 0x0000001b5c417836 */ /* 0x040fe20000000000 */
[----:B------:R-:W-:Y:S01]  /*0d40*/  SEL R77, R69, R76, !P1 ;  /* 0x0000004c454d7207 */ /* 0x000fe20004800000 */
[----:B------:R-:W-:Y:S01]  /*0d50*/  VIADD R82, R92, 0xfffffc7b ;  /* 0xfffffc7b5c527836 */ /* 0x000fe20000000000 */
[----:B------:R-:W-:Y:S01]  /*0d60*/  SEL R81, R66, R63, !P1 ;  /* 0x0000003f42517207 */ /* 0x000fe20004800000 */
[----:B------:R-:W-:Y:S01]  /*0d70*/  IMAD.IADD R49, R3, 0x1, R2 ;  /* 0x0000000103317824 */ /* 0x000fe200078e0202 */
[----:B------:R-:W-:Y:S01]  /*0d80*/  SEL R83, R64, R71, !P1 ;  /* 0x0000004740537207 */ /* 0x000fe20004800000 */
[----:B------:R-:W-:Y:S01]  /*0d90*/  VIADD R3, R92, 0xa ;  /* 0x0000000a5c037836 */ /* 0x000fe20000000000 */
[----:B------:R-:W-:Y:S01]  /*0da0*/  SEL R63, R56, R15, !P1 ;  /* 0x0000000f383f7207 */ /* 0x000fe20004800000 */
[----:B------:R-:W-:Y:S01]  /*0db0*/  VIADD R2, R92, 0xfffffc6a ;  /* 0xfffffc6a5c027836 */ /* 0x000fe20000000000 */
[----:B------:R-:W-:Y:S01]  /*0dc0*/  @P0 LOP3.LUT R0, R0, 0x40000000, RZ, 0xfc, !PT ;  /* 0x4000000000000812 */ /* 0x000fe200078efcff */
[C---:B------:R-:W-:Y:S01]  /*0dd0*/  VIADD R70, R92.reuse, 0xe ;  /* 0x0000000e5c467836 */ /* 0x040fe20000000000 */
[----:B------:R-:W-:Y:S01]  /*0de0*/  LOP3.LUT R49, R49, 0xffff, RZ, 0xc0, !PT ;  /* 0x0000ffff31317812 */ /* 0x000fe200078ec0ff */
[C---:B------:R-:W-:Y:S01]  /*0df0*/  VIADD R57, R92.reuse, 0xfffffc6e ;  /* 0xfffffc6e5c397836 */ /* 0x040fe20000000000 */
[----:B------:R-:W-:Y:S01]  /*0e00*/  SEL R55, R3, R2, !P1 ;  /* 0x0000000203377207 */ /* 0x000fe20004800000 */
[C---:B------:R-:W-:Y:S01]  /*0e10*/  VIADD R72, R92.reuse, 0x10 ;  /* 0x000000105c487836 */ /* 0x040fe20000000000 */
[----:B------:R-:W-:Y:S01]  /*0e20*/  SHF.R.U32.HI R2, RZ, 0x5, R12 ;  /* 0x00000005ff027819 */ /* 0x000fe2000001160c */
[----:B------:R-:W-:Y:S01]  /*0e30*/  VIADD R73, R92, 0xfffffc70 ;  /* 0xfffffc705c497836 */ /* 0x000fe20000000000 */
[----:B------:R-:W-:Y:S01]  /*0e40*/  SEL R76, R42, R13, !P1 ;  /* 0x0000000d2a4c7207 */ /* 0x000fe20004800000 */
[----:B------:R-:W-:Y:S01]  /*0e50*/  VIADD R74, R92, 0x12 ;  /* 0x000000125c4a7836 */ /* 0x000fe20000000000 */
[C---:B------:R-:W-:Y:S01]  /*0e60*/  LOP3.LUT P0, RZ, R2.reuse, UR4, RZ, 0xfc, !PT ;  /* 0x0000000402ff7c12 */ /* 0x040fe2000f80fcff */
[----:B------:R-:W-:Y:S01]  /*0e70*/  VIADD R2, R2, UR4 ;  /* 0x0000000402027c36 */ /* 0x000fe20008000000 */
[----:B------:R-:W-:Y:S01]  /*0e80*/  SEL R12, R59, R86, !P1 ;  /* 0x000000563b0c7207 */ /* 0x000fe20004800000 */
[C---:B------:R-:W-:Y:S01]  /*0e90*/  VIADD R75, R92.reuse, 0xfffffc72 ;  /* 0xfffffc725c4b7836 */ /* 0x040fe20000000000 */
[----:B------:R-:W-:Y:S01]  /*0ea0*/  SEL R80, R67, R80, !P1 ;  /* 0x0000005043507207 */ /* 0x000fe20004800000 */
[----:B------:R-:W-:Y:S01]  /*0eb0*/  VIADD R39, R92, 0xd ;  /* 0x0000000d5c277836 */ /* 0x000fe20000000000 */
[----:B------:R-:W-:Y:S01]  /*0ec0*/  ISETP.GT.U32.OR P0, PT, R2, 0xe0, !P0 ;  /* 0x000000e00200780c */ /* 0x000fe20004704470 */
[C---:B------:R-:W-:Y:S01]  /*0ed0*/  VIADD R16, R92.reuse, 0xfffffc6d ;  /* 0xfffffc6d5c107836 */ /* 0x040fe20000000000 */
[----:B------:R-:W-:Y:S01]  /*0ee0*/  PRMT R2, R95, 0x9910, RZ ;  /* 0x000099105f027816 */ /* 0x000fe200000000ff */
[C---:B------:R-:W-:Y:S01]  /*0ef0*/  VIADD R41, R92.reuse, 0xf ;  /* 0x0000000f5c297836 */ /* 0x040fe20000000000 */
[----:B------:R-:W-:Y:S01]  /*0f00*/  SEL R82, R65, R82, !P1 ;  /* 0x0000005241527207 */ /* 0x000fe20004800000 */
[----:B------:R-:W-:Y:S01]  /*0f10*/  VIADD R14, R92, 0xfffffc6f ;  /* 0xfffffc6f5c0e7836 */ /* 0x000fe20000000000 */
[----:B------:R-:W-:Y:S01]  /*0f20*/  SEL R71, R70, R57, !P1 ;  /* 0x0000003946477207 */ /* 0x000fe20004800000 */
[----:B------:R-:W-:Y:S01]  /*0f30*/  VIADD R61, R92, 0x11 ;  /* 0x000000115c3d7836 */ /* 0x000fe20000000000 */
[----:B------:R-:W-:Y:S01]  /*0f40*/  SEL R73, R72, R73, !P1 ;  /* 0x0000004948497207 */ /* 0x000fe20004800000 */
[----:B------:R-:W-:Y:S01]  /*0f50*/  VIADD R58, R92, 0xfffffc71 ;  /* 0xfffffc715c3a7836 */ /* 0x000fe20000000000 */
[----:B------:R-:W-:Y:S01]  /*0f60*/  SEL R75, R74, R75, !P1 ;  /* 0x0000004b4a4b7207 */ /* 0x000fe20004800000 */
[C---:B------:R-:W-:Y:S01]  /*0f70*/  VIADD R84, R92.reuse, 0x1e ;  /* 0x0000001e5c547836 */ /* 0x040fe20000000000 */
[----:B------:R-:W-:Y:S01]  /*0f80*/  SEL R16, R39, R16, !P1 ;  /* 0x0000001027107207 */ /* 0x000fe20004800000 */
[C---:B------:R-:W-:Y:S01]  /*0f90*/  VIADD R85, R92.reuse, 0xfffffc7e ;  /* 0xfffffc7e5c557836 */ /* 0x040fe20000000000 */
[----:B------:R-:W-:Y:S01]  /*0fa0*/  SEL R14, R41, R14, !P1 ;  /* 0x0000000e290e7207 */ /* 0x000fe20004800000 */
[C---:B------:R-:W-:Y:S01]  /*0fb0*/  VIADD R60, R92.reuse, 0x20 ;  /* 0x000000205c3c7836 */ /* 0x040fe20000000000 */
[----:B------:R-:W-:Y:S01]  /*0fc0*/  SEL R13, R61, R58, !P1 ;  /* 0x0000003a3d0d7207 */ /* 0x000fe20004800000 */
[----:B------:R-:W-:Y:S01]  /*0fd0*/  VIADD R87, R92, 0xfffffc80 ;  /* 0xfffffc805c577836 */ /* 0x000fe20000000000 */
[----:B------:R-:W-:Y:S01]  /*0fe0*/  SEL R85, R84, R85, !P1 ;  /* 0x0000005554557207 */ /* 0x000fe20004800000 */
[C---:B------:R-:W-:Y:S01]  /*0ff0*/  VIADD R62, R92.reuse, 0x21 ;  /* 0x000000215c3e7836 */ /* 0x040fe20000000000 */
[----:B------:R-:W-:Y:S01]  /*1000*/  @P4 LOP3.LUT R151, R151, 0x400, RZ, 0xfc, !PT ;  /* 0x0000040097974812 */ /* 0x000fe200078efcff */
[----:B------:R-:W-:Y:S01]  /*1010*/  VIADD R89, R92, 0xfffffc81 ;  /* 0xfffffc815c597836 */ /* 0x000fe20000000000 */
[----:B------:R-:W-:Y:S01]  /*1020*/  SEL R86, R60, R87, !P1 ;  /* 0x000000573c567207 */ /* 0x000fe20004800000 */
[----:B------:R-:W-:Y:S01]  /*1030*/  IMAD R2, R2, 0x3a, RZ ;  /* 0x0000003a02027824 */ /* 0x000fe200078e02ff */
[----:B------:R-:W-:Y:S01]  /*1040*/  LOP3.LUT R151, R151, 0xfffffdff, RZ, 0xc0, !PT ;  /* 0xfffffdff97977812 */ /* 0x000fe200078ec0ff */
[----:B------:R-:W-:Y:S01]  /*1050*/  IMAD.HI.U32 R50, R50, -0x72c234f7, RZ ;  /* 0x8d3dcb0932327827 */ /* 0x000fe200078e00ff */
[----:B------:R-:W-:-:S02]  /*1060*/  SEL R15, R62, R89, !P1 ;  /* 0x000000593e0f7207 */ /* 0x000fc40004800000 */
[----:B------:R-:W-:Y:S01]  /*1070*/  LOP3.LUT P1, RZ, R49, UR5, RZ, 0xfc, !PT ;  /* 0x0000000531ff7c12 */ /* 0x000fe2000f82fcff */
[----:B------:R-:W-:Y:S01]  /*1080*/  IMAD.MOV R2, RZ, RZ, -R2 ;  /* 0x000000ffff027224 */ /* 0x000fe200078e0a02 */
[----:B------:R-:W-:Y:S01]  /*1090*/  LOP3.LUT R101, R53, 0xffff, RZ, 0xc0, !PT ;  /* 0x0000ffff35657812 */ /* 0x000fe200078ec0ff */
[----:B------:R-:W-:Y:S01]  /*10a0*/  IMAD R98, R98, 0x469f, RZ ;  /* 0x0000469f62627824 */ /* 0x000fe200078e02ff */
[----:B------:R-:W-:Y:S01]  /*10b0*/  PLOP3.LUT P0, PT, P0, P1, PT, 0xf2, 0x2f ;  /* 0x00000000002f781c */ /* 0x000fe20000703e72 */
[----:B------:R-:W-:Y:S01]  /*10c0*/  IMAD.HI.U32 R52, R52, -0x72c234f7, RZ ;  /* 0x8d3dcb0934347827 */ /* 0x000fe200078e00ff */
[----:B------:R-:W-:Y:S02]  /*10d0*/  PRMT R58, R2, 0x7710, RZ ;  /* 0x00007710023a7816 */ /* 0x000fe400000000ff */
[----:B------:R-:W-:Y:S01]  /*10e0*/  SHF.R.U32.HI R2, RZ, 0x5, R50 ;  /* 0x00000005ff027819 */ /* 0x000fe20000011632 */
[----:B------:R-:W-:Y:S01]  /*10f0*/  IMAD R101, R101, 0x469f, RZ ;  /* 0x0000469f65657824 */ /* 0x000fe200078e02ff */
[----:B------:R-:W-:Y:S01]  /*1100*/  SHF.R.U32.HI R97, RZ, 0x14, R98 ;  /* 0x00000014ff617819 */ /* 0x000fe20000011662 */
[----:B------:R-:W-:Y:S01]  /*1110*/  IMAD.IADD R50, R43, 0x1, R58 ;  /* 0x000000012b327824 */ /* 0x000fe200078e023a */
[----:B------:R-:W-:Y:S01]  /*1120*/  SHF.R.U32.HI R52, RZ, 0x5, R52 ;  /* 0x00000005ff347819 */ /* 0x000fe20000011634 */
[----:B------:R-:W-:Y:S01]  /*1130*/  VIADD R43, R2, UR4 ;  /* 0x00000004022b7c36 */ /* 0x000fe20008000000 */
[----:B------:R-:W-:Y:S01]  /*1140*/  SHF.R.U32.HI R100, RZ, 0x14, R101 ;  /* 0x00000014ff647819 */ /* 0x000fe20000011665 */
[----:B------:R-:W-:Y:S01]  /*1150*/  IMAD.HI.U32 R54, R54, -0x72c234f7, RZ ;  /* 0x8d3dcb0936367827 */ /* 0x000fe200078e00ff */
[----:B------:R-:W-:-:S02]  /*1160*/  LOP3.LUT R50, R50, 0xffff, RZ, 0xc0, !PT ;  /* 0x0000ffff32327812 */ /* 0x000fc400078ec0ff */
[----:B------:R-:W-:Y:S01]  /*1170*/  @P0 LOP3.LUT R151, R151, 0x200, RZ, 0xfc, !PT ;  /* 0x0000020097970812 */ /* 0x000fe200078efcff */
[----:B------:R-:W-:Y:S01]  /*1180*/  IMAD.HI.U32 R55, R55, -0x72c234f7, RZ ;  /* 0x8d3dcb0937377827 */ /* 0x000fe200078e00ff */
[----:B------:R-:W-:Y:S02]  /*1190*/  LOP3.LUT P0, RZ, R2, UR4, RZ, 0xfc, !PT ;  /* 0x0000000402ff7c12 */ /* 0x000fe4000f80fcff */
[----:B------:R-:W-:Y:S01]  /*11a0*/  PRMT R2, R97, 0x9910, RZ ;  /* 0x0000991061027816 */ /* 0x000fe200000000ff */
[----:B------:R-:W-:Y:S01]  /*11b0*/  IMAD.HI.U32 R63, R63, -0x72c234f7, RZ ;  /* 0x8d3dcb093f3f7827 */ /* 0x000fe200078e00ff */
[----:B------:R-:W-:Y:S02]  /*11c0*/  ISETP.GT.U32.OR P0, PT, R43, 0xe0, !P0 ;  /* 0x000000e02b00780c */ /* 0x000fe40004704470 */
[----:B------:R-:W-:Y:S01]  /*11d0*/  LOP3.LUT P1, RZ, R50, UR5, RZ, 0xfc, !PT ;  /* 0x0000000532ff7c12 */ /* 0x000fe2000f82fcff */
[----:B------:R-:W-:Y:S01]  /*11e0*/  IMAD R2, R2, 0x3a, RZ ;  /* 0x0000003a02027824 */ /* 0x000fe200078e02ff */
[----:B------:R-:W-:Y:S01]  /*11f0*/  LOP3.LUT R151, R151, 0xfffffeff, RZ, 0xc0, !PT ;  /* 0xfffffeff97977812 */ /* 0x000fe200078ec0ff */
[----:B------:R-:W-:Y:S01]  /*1200*/  IMAD.HI.U32 R71, R71, -0x72c234f7, RZ ;  /* 0x8d3dcb0947477827 */ /* 0x000fe200078e00ff */
[----:B------:R-:W-:-:S02]  /*1210*/  PLOP3.LUT P0, PT, P0, P1, PT, 0xf2, 0x2f ;  /* 0x00000000002f781c */ /* 0x000fc40000703e72 */
[----:B------:R-:W-:Y:S01]  /*1220*/  LOP3.LUT R103, R3, 0xffff, RZ, 0xc0, !PT ;  /* 0x0000ffff03677812 */ /* 0x000fe200078ec0ff */
[----:B------:R-:W-:Y:S01]  /*1230*/  IMAD.MOV R2, RZ, RZ, -R2 ;  /* 0x000000ffff027224 */ /* 0x000fe200078e0a02 */
[----:B------:R-:W-:Y:S01]  /*1240*/  SHF.R.U32.HI R54, RZ, 0x5, R54 ;  /* 0x00000005ff367819 */ /* 0x000fe20000011636 */
[----:B------:R-:W-:Y:S01]  /*1250*/  IMAD.HI.U32 R73, R73, -0x72c234f7, RZ ;  /* 0x8d3dcb0949497827 */ /* 0x000fe200078e00ff */
[----:B------:R-:W-:Y:S02]  /*1260*/  LOP3.LUT R105, R56, 0xffff, RZ, 0xc0, !PT ;  /* 0x0000ffff38697812 */ /* 0x000fe400078ec0ff */
[----:B------:R-:W-:Y:S01]  /*1270*/  PRMT R58, R2, 0x7710, RZ ;  /* 0x00007710023a7816 */ /* 0x000fe200000000ff */
[----:B------:R-:W-:Y:S01]  /*1280*/  VIADD R2, R52, UR4 ;  /* 0x0000000434027c36 */ /* 0x000fe20008000000 */
[----:B------:R-:W-:Y:S01]  /*1290*/  SHF.R.U32.HI R55, RZ, 0x5, R55 ;  /* 0x00000005ff377819 */ /* 0x000fe20000011637 */
[----:B------:R-:W-:Y:S01]  /*12a0*/  IMAD R103, R103, 0x469f, RZ ;  /* 0x0000469f67677824 */ /* 0x000fe200078e02ff */
[----:B------:R-:W-:Y:S01]  /*12b0*/  LOP3.LUT R107, R70, 0xffff, RZ, 0xc0, !PT ;  /* 0x0000ffff466b7812 */ /* 0x000fe200078ec0ff */
[----:B------:R-:W-:Y:S01]  /*12c0*/  IMAD.IADD R58, R51, 0x1, R58 ;  /* 0x00000001333a7824 */ /* 0x000fe200078e023a */
[----:B------:R-:W-:Y:S01]  /*12d0*/  @P0 LOP3.LUT R151, R151, 0x100, RZ, 0xfc, !PT ;  /* 0x0000010097970812 */ /* 0x000fe200078efcff */
[----:B------:R-:W-:Y:S01]  /*12e0*/  IMAD R105, R105, 0x469f, RZ ;  /* 0x0000469f69697824 */ /* 0x000fe200078e02ff */
[----:B------:R-:W-:Y:S01]  /*12f0*/  LOP3.LUT P0, RZ, R52, UR4, RZ, 0xfc, !PT ;  /* 0x0000000434ff7c12 */ /* 0x000fe2000f80fcff */
[----:B------:R-:W-:Y:S01]  /*1300*/  IMAD R107, R107, 0x469f, RZ ;  /* 0x0000469f6b6b7824 */ /* 0x000fe200078e02ff */
[----:B------:R-:W-:Y:S01]  /*1310*/  LOP3.LUT R58, R58, 0xffff, RZ, 0xc0, !PT ;  /* 0x0000ffff3a3a7812 */ /* 0x000fe200078ec0ff */
[----:B------:R-:W-:Y:S01]  /*1320*/  IMAD.HI.U32 R75, R75, -0x72c234f7, RZ ;  /* 0x8d3dcb094b4b7827 */ /* 0x000fe200078e00ff */
[----:B------:R-:W-:-:S02]  /*1330*/  ISETP.GT.U32.OR P0, PT, R2, 0xe0, !P0 ;  /* 0x000000e00200780c */ /* 0x000fc40004704470 */
[----:B------:R-:W-:Y:S01]  /*1340*/  PRMT R2, R100, 0x9910, RZ ;  /* 0x0000991064027816 */ /* 0x000fe200000000ff */
[----:B--2---:R-:W-:Y:S01]  /*1350*/  IMAD R6, R99, 0x20, R6 ;  /* 0x0000002063067824 */ /* 0x004fe200078e0206 */
[----:B------:R-:W-:Y:S01]  /*1360*/  LOP3.LUT P1, RZ, R58, UR5, RZ, 0xfc, !PT ;  /* 0x000000053aff7c12 */ /* 0x000fe2000f82fcff */
[----:B------:R-:W-:Y:S01]  /*1370*/  IMAD.HI.U32 R11, R11, -0x72c234f7, RZ ;  /* 0x8d3dcb090b0b7827 */ /* 0x000fe200078e00ff */
[----:B------:R-:W-:Y:S02]  /*1380*/  LOP3.LUT R151, R151, 0xffffff7f, RZ, 0xc0, !PT ;  /* 0xffffff7f97977812 */ /* 0x000fe400078ec0ff */
[----:B------:R-:W-:Y:S01]  /*1390*/  PLOP3.LUT P0, PT, P0, P1, PT, 0xf2, 0x2f ;  /* 0x00000000002f781c */ /* 0x000fe20000703e72 */
[----:B------:R-:W-:Y:S01]  /*13a0*/  IMAD R2, R2, 0x3a, RZ ;  /* 0x0000003a02027824 */ /* 0x000fe200078e02ff */
[----:B------:R-:W-:Y:S01]  /*13b0*/  SHF.R.U32.HI R102, RZ, 0x14, R103 ;  /* 0x00000014ff667819 */ /* 0x000fe20000011667 */
[----:B------:R-:W-:Y:S01]  /*13c0*/  IMAD.HI.U32 R10, R10, -0x72c234f7, RZ ;  /* 0x8d3dcb090a0a7827 */ /* 0x000fe200078e00ff */
[----:B------:R-:W-:-:S02]  /*13d0*/  SHF.R.U32.HI R104, RZ, 0x14, R105 ;  /* 0x00000014ff687819 */ /* 0x000fc40000011669 */
[----:B------:R-:W-:Y:S01]  /*13e0*/  SHF.R.U32.HI R63, RZ, 0x5, R63 ;  /* 0x00000005ff3f7819 */ /* 0x000fe2000001163f */
[----:B------:R-:W-:Y:S01]  /*13f0*/  IMAD.MOV R2, RZ, RZ, -R2 ;  /* 0x000000ffff027224 */ /* 0x000fe200078e0a02 */
[----:B------:R-:W-:Y:S01]  /*1400*/  SHF.R.U32.HI R106, RZ, 0x14, R107 ;  /* 0x00000014ff6a7819 */ /* 0x000fe2000001166b */
[----:B------:R-:W-:Y:S01]  /*1410*/  IMAD.HI.U32 R9, R9, -0x72c234f7, RZ ;  /* 0x8d3dcb0909097827 */ /* 0x000fe200078e00ff */
[----:B------:R-:W-:Y:S02]  /*1420*/  LOP3.LUT R109, R72, 0xffff, RZ, 0xc0, !PT ;  /* 0x0000ffff486d7812 */ /* 0x000fe400078ec0ff */
[----:B------:R-:W-:Y:S01]  /*1430*/  PRMT R2, R2, 0x7710, RZ ;  /* 0x0000771002027816 */ /* 0x000fe200000000ff */
[----:B------:R-:W-:Y:S01]  /*1440*/  IMAD.HI.U32 R8, R8, -0x72c234f7, RZ ;  /* 0x8d3dcb0908087827 */ /* 0x000fe200078e00ff */
[----:B------:R-:W-:Y:S02]  /*1450*/  @P0 LOP3.LUT R151, R151, 0x80, RZ, 0xfc, !PT ;  /* 0x0000008097970812 */ /* 0x000fe400078efcff */
[C---:B------:R-:W-:Y:S01]  /*1460*/  LOP3.LUT P0, RZ, R54.reuse, UR4, RZ, 0xfc, !PT ;  /* 0x0000000436ff7c12 */ /* 0x040fe2000f80fcff */
[----:B------:R-:W-:Y:S01]  /*1470*/  IMAD.IADD R57, R53, 0x1, R2 ;  /* 0x0000000135397824 */ /* 0x000fe200078e0202 */
[----:B------:R-:W-:Y:S01]  /*1480*/  LOP3.LUT R151, R151, 0xffffffbf, RZ, 0xc0, !PT ;  /* 0xffffffbf97977812 */ /* 0x000fe200078ec0ff */
[----:B------:R-:W-:Y:S01]  /*1490*/  VIADD R2, R54, UR4 ;  /* 0x0000000436027c36 */ /* 0x000fe20008000000 */
[----:B------:R-:W-:Y:S01]  /*14a0*/  SHF.R.U32.HI R71, RZ, 0x5, R71 ;  /* 0x00000005ff477819 */ /* 0x000fe20000011647 */
[----:B------:R-:W-:Y:S01]  /*14b0*/  IMAD R109, R109, 0x469f, RZ ;  /* 0x0000469f6d6d7824 */ /* 0x000fe200078e02ff */
[----:B------:R-:W-:Y:S01]  /*14c0*/  LOP3.LUT R57, R57, 0xffff, RZ, 0xc0, !PT ;  /* 0x0000ffff39397812 */ /* 0x000fe200078ec0ff */
[----:B------:R-:W-:Y:S01]  /*14d0*/  IMAD.HI.U32 R7, R7, -0x72c234f7, RZ ;  /* 0x8d3dcb0907077827 */ /* 0x000fe200078e00ff */
[----:B------:R-:W-:-:S02]  /*14e0*/  ISETP.GT.U32.OR P0, PT, R2, 0xe0, !P0 ;  /* 0x000000e00200780c */ /* 0x000fc40004704470 */
[----:B------:R-:W-:Y:S01]  /*14f0*/  PRMT R2, R102, 0x9910, RZ ;  /* 0x0000991066027816 */ /* 0x000fe200000000ff */
[----:B------:R-:W-:Y:S01]  /*1500*/  IMAD.HI.U32 R76, R76, -0x72c234f7, RZ ;  /* 0x8d3dcb094c4c7827 */ /* 0x000fe200078e00ff */
[----:B------:R-:W-:Y:S02]  /*1510*/  LOP3.LUT P1, RZ, R57, UR5, RZ, 0xfc, !PT ;  /* 0x0000000539ff7c12 */ /* 0x000fe4000f82fcff */
[----:B------:R-:W-:Y:S01]  /*1520*/  SHF.R.U32.HI R108, RZ, 0x14, R109 ;  /* 0x00000014ff6c7819 */ /* 0x000fe2000001166d */
[----:B------:R-:W-:Y:S01]  /*1530*/  IMAD R2, R2, 0x3a, RZ ;  /* 0x0000003a02027824 */ /* 0x000fe200078e02ff */
[----:B------:R-:W-:Y:S01]  /*1540*/  PLOP3.LUT P0, PT, P0, P1, PT, 0xf2, 0x2f ;  /* 0x00000000002f781c */ /* 0x000fe20000703e72 */
[----:B------:R-:W-:Y:S01]  /*1550*/  IMAD.HI.U32 R16, R16, -0x72c234f7, RZ ;  /* 0x8d3dcb0910107827 */ /* 0x000fe200078e00ff */
[----:B------:R-:W-:Y:S02]  /*1560*/  LOP3.LUT R111, R74, 0xffff, RZ, 0xc0, !PT ;  /* 0x0000ffff4a6f7812 */ /* 0x000fe400078ec0ff */
[----:B------:R-:W-:Y:S01]  /*1570*/  SHF.R.U32.HI R73, RZ, 0x5, R73 ;  /* 0x00000005ff497819 */ /* 0x000fe20000011649 */
[----:B------:R-:W-:Y:S01]  /*1580*/  IMAD.MOV R2, RZ, RZ, -R2 ;  /* 0x000000ffff027224 */ /* 0x000fe200078e0a02 */
[----:B------:R-:W-:Y:S01]  /*1590*/  LOP3.LUT R91, R84, 0xffff, RZ, 0xc0, !PT ;  /* 0x0000ffff545b7812 */ /* 0x000fe200078ec0ff */
[----:B------:R-:W-:Y:S01]  /*15a0*/  IMAD R111, R111, 0x469f, RZ ;  /* 0x0000469f6f6f7824 */ /* 0x000fe200078e02ff */
[----:B------:R-:W-:Y:S01]  /*15b0*/  SHF.R.U32.HI R75, RZ, 0x5, R75 ;  /* 0x00000005ff4b7819 */ /* 0x000fe2000001164b */
[----:B------:R-:W-:Y:S01]  /*15c0*/  IMAD.HI.U32 R14, R14, -0x72c234f7, RZ ;  /* 0x8d3dcb090e0e7827 */ /* 0x000fe200078e00ff */
[----:B------:R-:W-:-:S02]  /*15d0*/  PRMT R54, R2, 0x7710, RZ ;  /* 0x0000771002367816 */ /* 0x000fc400000000ff */
[----:B------:R-:W-:Y:S01]  /*15e0*/  SHF.R.U32.HI R110, RZ, 0x14, R111 ;  /* 0x00000014ff6e7819 */ /* 0x000fe2000001166f */
[----:B------:R-:W-:Y:S01]  /*15f0*/  VIADD R2, R55, UR4 ;  /* 0x0000000437027c36 */ /* 0x000fe20008000000 */
[----:B------:R-:W-:Y:S01]  /*1600*/  @P0 LOP3.LUT R151, R151, 0x40, RZ, 0xfc, !PT ;  /* 0x0000004097970812 */ /* 0x000fe200078efcff */
[----:B------:R-:W-:Y:S01]  /*1610*/  IMAD.IADD R54, R3, 0x1, R54 ;  /* 0x0000000103367824 */ /* 0x000fe200078e0236 */
[----:B------:R-:W-:Y:S01]  /*1620*/  LOP3.LUT P0, RZ, R55, UR4, RZ, 0xfc, !PT ;  /* 0x0000000437ff7c12 */ /* 0x000fe2000f80fcff */
[----:B------:R-:W-:Y:S01]  /*1630*/  IMAD R91, R91, 0x469f, RZ ;  /* 0x0000469f5b5b7824 */ /* 0x000fe200078e02ff */
[----:B------:R-:W-:Y:S01]  /*1640*/  LOP3.LUT R151, R151, 0xffffffdf, RZ, 0xc0, !PT ;  /* 0xffffffdf97977812 */ /* 0x000fe200078ec0ff */
[----:B------:R-:W-:Y:S01]  /*1650*/  IMAD.HI.U32 R13, R13, -0x72c234f7, RZ ;  /* 0x8d3dcb090d0d7827 */ /* 0x000fe200078e00ff */
[----:B------:R-:W-:Y:S02]  /*1660*/  LOP3.LUT R54, R54, 0xffff, RZ, 0xc0, !PT ;  /* 0x0000ffff36367812 */ /* 0x000fe400078ec0ff */
[----:B------:R-:W-:Y:S01]  /*1670*/  ISETP.GT.U32.OR P0, PT, R2, 0xe0, !P0 ;  /* 0x000000e00200780c */ /* 0x000fe20004704470 */
[----:B------:R-:W-:Y:S01]  /*1680*/  IMAD.HI.U32 R15, R15, -0x72c234f7, RZ ;  /* 0x8d3dcb090f0f7827 */ /* 0x000fe200078e00ff */
[----:B------:R-:W-:-:S02]  /*1690*/  LOP3.LUT P1, RZ, R54, UR5, RZ, 0xfc, !PT ;  /* 0x0000000536ff7c12 */ /* 0x000fc4000f82fcff */
[----:B------:R-:W-:Y:S01]  /*16a0*/  PRMT R2, R104, 0x9910, RZ ;  /* 0x0000991068027816 */ /* 0x000fe200000000ff */
[----:B------:R-:W-:Y:S01]  /*16b0*/  IMAD.HI.U32 R12, R12, -0x72c234f7, RZ ;  /* 0x8d3dcb090c0c7827 */ /* 0x000fe200078e00ff */
[----:B------:R-:W-:Y:S02]  /*16c0*/  PLOP3.LUT P0, PT, P0, P1, PT, 0xf2, 0x2f ;  /* 0x00000000002f781c */ /* 0x000fe40000703e72 */
[----:B------:R-:W-:Y:S01]  /*16d0*/  SHF.R.U32.HI R87, RZ, 0x14, R91 ;  /* 0x00000014ff577819 */ /* 0x000fe2000001165b */
[----:B------:R-:W-:Y:S01]  /*16e0*/  IMAD R2, R2, 0x3a, RZ ;  /* 0x0000003a02027824 */ /* 0x000fe200078e02ff */
[----:B------:R-:W-:Y:S01]  /*16f0*/  LOP3.LUT R0, R0, 0x7fffffff, RZ, 0xc0, !PT ;  /* 0x7fffffff00007812 */ /* 0x000fe200078ec0ff */
[C---:B------:R-:W-:Y:S01]  /*1700*/  IMAD R34, R99.reuse, 0x20, R34 ;  /* 0x0000002063227824 */ /* 0x040fe200078e0222 */
[----:B------:R-:W-:Y:S01]  /*1710*/  SHF.R.U32.HI R11, RZ, 0x5, R11 ;  /* 0x00000005ff0b7819 */ /* 0x000fe2000001160b */
[----:B------:R-:W-:Y:S01]  /*1720*/  IMAD.MOV R2, RZ, RZ, -R2 ;  /* 0x000000ffff027224 */ /* 0x000fe200078e0a02 */
[----:B------:R-:W-:Y:S01]  /*1730*/  SHF.R.U32.HI R10, RZ, 0x5, R10 ;  /* 0x00000005ff0a7819 */ /* 0x000fe2000001160a */
[C---:B------:R-:W-:Y:S01]  /*1740*/  IMAD R36, R99.reuse, 0x2, R93 ;  /* 0x0000000263247824 */ /* 0x040fe200078e025d */
[----:B------:R-:W-:Y:S01]  /*1750*/  SHF.R.U32.HI R9, RZ, 0x5, R9 ;  /* 0x00000005ff097819 */ /* 0x000fe20000011609 */
[----:B------:R-:W-:Y:S01]  /*1760*/  IMAD R30, R99, 0x20, R30 ;  /* 0x00000020631e7824 */ /* 0x000fe200078e021e */
[----:B------:R-:W-:Y:S01]  /*1770*/  PRMT R3, R2, 0x7710, RZ ;  /* 0x0000771002037816 */ /* 0x000fe200000000ff */
[----:B------:R-:W-:Y:S01]  /*1780*/  VIADD R2, R63, UR4 ;  /* 0x000000043f027c36 */ /* 0x000fe20008000000 */
[----:B------:R-:W-:Y:S01]  /*1790*/  @P0 LOP3.LUT R151, R151, 0x20, RZ, 0xfc, !PT ;  /* 0x0000002097970812 */ /* 0x000fe200078efcff */
[----:B------:R-:W-:Y:S01]  /*17a0*/  IMAD R18, R99, 0x20, R18 ;  /* 0x0000002063127824 */ /* 0x000fe200078e0212 */
[----:B------:R-:W-:Y:S01]  /*17b0*/  LOP3.LUT P0, RZ, R63, UR4, RZ, 0xfc, !PT ;  /* 0x000000043fff7c12 */ /* 0x000fe2000f80fcff */
[----:B------:R-:W-:Y:S01]  /*17c0*/  IMAD.IADD R56, R56, 0x1, R3 ;  /* 0x0000000138387824 */ /* 0x000fe200078e0203 */
[----:B------:R-:W-:Y:S01]  /*17d0*/  LOP3.LUT R151, R151, 0xffffffef, RZ, 0xc0, !PT ;  /* 0xffffffef97977812 */ /* 0x000fe200078ec0ff */
[----:B------:R-:W-:Y:S01]  /*17e0*/  IMAD.HI.U32 R63, R85, -0x72c234f7, RZ ;  /* 0x8d3dcb09553f7827 */ /* 0x000fe200078e00ff */
[----:B------:R-:W-:-:S02]  /*17f0*/  ISETP.GT.U32.OR P0, PT, R2, 0xe0, !P0 ;  /* 0x000000e00200780c */ /* 0x000fc40004704470 */
[----:B------:R-:W-:Y:S01]  /*1800*/  PRMT R2, R106, 0x9910, RZ ;  /* 0x000099106a027816 */ /* 0x000fe200000000ff */
[C---:B------:R-:W-:Y:S01]  /*1810*/  IMAD R22, R99.reuse, 0x20, R22 ;  /* 0x0000002063167824 */ /* 0x040fe200078e0216 */
[----:B------:R-:W-:Y:S01]  /*1820*/  LOP3.LUT R56, R56, 0xffff, RZ, 0xc0, !PT ;  /* 0x0000ffff38387812 */ /* 0x000fe200078ec0ff */
[C---:B------:R-:W-:Y:S01]  /*1830*/  IMAD R24, R99.reuse, 0x20, R24 ;  /* 0x0000002063187824 */ /* 0x040fe200078e0218 */
[----:B------:R-:W-:Y:S01]  /*1840*/  SHF.R.U32.HI R63, RZ, 0x5, R63 ;  /* 0x00000005ff3f7819 */ /* 0x000fe2000001163f */
[----:B------:R-:W-:Y:S01]  /*1850*/  IMAD R2, R2, 0x3a, RZ ;  /* 0x0000003a02027824 */ /* 0x000fe200078e02ff */
[----:B------:R-:W-:Y:S01]  /*1860*/  LOP3.LUT P1, RZ, R56, UR5, RZ, 0xfc, !PT ;  /* 0x0000000538ff7c12 */ /* 0x000fe2000f82fcff */
[C---:B------:R-:W-:Y:S01]  /*1870*/  IMAD R38, R99.reuse, 0x20, R38 ;  /* 0x0000002063267824 */ /* 0x040fe200078e0226 */
[----:B------:R-:W-:Y:S01]  /*1880*/  SHF.R.U32.HI R8, RZ, 0x5, R8 ;  /* 0x00000005ff087819 */ /* 0x000fe20000011608 */
[----:B------:R-:W-:Y:S01]  /*1890*/  IMAD.MOV R2, RZ, RZ, -R2 ;  /* 0x000000ffff027224 */ /* 0x000fe200078e0a02 */
[----:B------:R-:W-:Y:S01]  /*18a0*/  PLOP3.LUT P0, PT, P0, P1, PT, 0xf2, 0x2f ;  /* 0x00000000002f781c */ /* 0x000fe20000703e72 */
[C---:B------:R-:W-:Y:S01]  /*18b0*/  IMAD R95, R99.reuse, 0x20, R95 ;  /* 0x00000020635f7824 */ /* 0x040fe200078e025f */
[----:B------:R-:W-:Y:S01]  /*18c0*/  SHF.R.U32.HI R7, RZ, 0x5, R7 ;  /* 0x00000005ff077819 */ /* 0x000fe20000011607 */
[----:B------:R-:W-:Y:S01]  /*18d0*/  IMAD R97, R99, 0x20, R97 ;  /* 0x0000002063617824 */ /* 0x000fe200078e0261 */
[----:B------:R-:W-:Y:S01]  /*18e0*/  PRMT R55, R2, 0x7710, RZ ;  /* 0x0000771002377816 */ /* 0x000fe200000000ff */
[----:B------:R-:W-:Y:S01]  /*18f0*/  VIADD R2, R71, UR4 ;  /* 0x0000000447027c36 */ /* 0x000fe20008000000 */
[----:B------:R-:W-:Y:S01]  /*1900*/  SHF.R.U32.HI R76, RZ, 0x5, R76 ;  /* 0x00000005ff4c7819 */ /* 0x000fe2000001164c */
[C---:B------:R-:W-:Y:S01]  /*1910*/  IMAD R100, R99.reuse, 0x20, R100 ;  /* 0x0000002063647824 */ /* 0x040fe200078e0264 */
[----:B------:R-:W-:Y:S01]  /*1920*/  SHF.R.U32.HI R16, RZ, 0x5, R16 ;  /* 0x00000005ff107819 */ /* 0x000fe20000011610 */
[----:B------:R-:W-:Y:S01]  /*1930*/  IMAD.IADD R55, R70, 0x1, R55 ;  /* 0x0000000146377824 */ /* 0x000fe200078e0237 */
[----:B------:R-:W-:Y:S01]  /*1940*/  SHF.R.U32.HI R14, RZ, 0x5, R14 ;  /* 0x00000005ff0e7819 */ /* 0x000fe2000001160e */
[C---:B------:R-:W-:Y:S01]  /*1950*/  IMAD R102, R99.reuse, 0x20, R102 ;  /* 0x0000002063667824 */ /* 0x040fe200078e0266 */
[----:B------:R-:W-:Y:S01]  /*1960*/  SHF.R.U32.HI R13, RZ, 0x5, R13 ;  /* 0x00000005ff0d7819 */ /* 0x000fe2000001160d */
[----:B------:R-:W-:Y:S01]  /*1970*/  IMAD R104, R99, 0x20, R104 ;  /* 0x0000002063687824 */ /* 0x000fe200078e0268 */
[----:B------:R-:W-:Y:S01]  /*1980*/  @P0 LOP3.LUT R151, R151, 0x10, RZ, 0xfc, !PT ;  /* 0x0000001097970812 */ /* 0x000fe200078efcff */
[----:B------:R-:W-:Y:S01]  /*1990*/  IMAD R106, R99, 0x20, R106 ;  /* 0x00000020636a7824 */ /* 0x000fe200078e026a */
[----:B------:R-:W-:Y:S01]  /*19a0*/  LOP3.LUT R55, R55, 0xffff, RZ, 0xc0, !PT ;  /* 0x0000ffff37377812 */ /* 0x000fe200078ec0ff */
[----:B------:R-:W-:Y:S01]  /*19b0*/  IMAD R93, R93, 0xc400, RZ ;  /* 0x0000c4005d5d7824 */ /* 0x000fe200078e02ff */
[----:B------:R-:W-:Y:S01]  /*19c0*/  LOP3.LUT P0, RZ, R71, UR4, RZ, 0xfc, !PT ;  /* 0x0000000447ff7c12 */ /* 0x000fe2000f80fcff */
[----:B------:R-:W-:Y:S01]  /*19d0*/  VIADD R40, R40, UR5 ;  /* 0x0000000528287c36 */ /* 0x000fe20008000000 */
[----:B------:R-:W-:Y:S01]  /*19e0*/  LOP3.LUT P1, RZ, R55, UR5, RZ, 0xfc, !PT ;  /* 0x0000000537ff7c12 */ /* 0x000fe2000f82fcff */
[----:B------:R-:W-:Y:S01]  /*19f0*/  VIADD R49, R49, UR5 ;  /* 0x0000000531317c36 */ /* 0x000fe20008000000 */
[----:B------:R-:W-:Y:S01]  /*1a00*/  ISETP.GT.U32.OR P0, PT, R2, 0xe0, !P0 ;  /* 0x000000e00200780c */ /* 0x000fe20004704470 */
[----:B------:R-:W-:Y:S01]  /*1a10*/  VIADD R50, R50, UR5 ;  /* 0x0000000532327c36 */ /* 0x000fe20008000000 */
[----:B------:R-:W-:Y:S01]  /*1a20*/  PRMT R2, R108, 0x9910, RZ ;  /* 0x000099106c027816 */ /* 0x000fe200000000ff */
[----:B------:R-:W-:Y:S01]  /*1a30*/  IMAD R108, R99, 0x20, R108 ;  /* 0x00000020636c7824 */ /* 0x000fe200078e026c */
[----:B------:R-:W-:Y:S01]  /*1a40*/  PLOP3.LUT P0, PT, P0, P1, PT, 0xf2, 0x2f ;  /* 0x00000000002f781c */ /* 0x000fe20000703e72 */
[----:B------:R-:W-:Y:S01]  /*1a50*/  VIADD R58, R58, UR5 ;  /* 0x000000053a3a7c36 */ /* 0x000fe20008000000 */
[----:B------:R-:W-:Y:S01]  /*1a60*/  LOP3.LUT R151, R151, 0xfffffff7, RZ, 0xc0, !PT ;  /* 0xfffffff797977812 */ /* 0x000fe200078ec0ff */
[----:B------:R-:W-:Y:S01]  /*1a70*/  IMAD R2, R2, 0x3a, RZ ;  /* 0x0000003a02027824 */ /* 0x000fe200078e02ff */
[----:B------:R-:W-:Y:S01]  /*1a80*/  SHF.R.U32.HI R78, RZ, 0x18, R78 ;  /* 0x00000018ff4e7819 */ /* 0x000fe2000001164e */
[----:B------:R-:W-:Y:S01]  /*1a90*/  VIADD R57, R57, UR5 ;  /* 0x0000000539397c36 */ /* 0x000fe20008000000 */
[----:B------:R-:W-:Y:S01]  /*1aa0*/  ISETP.GT.U32.AND P2, PT, R38, 0x7f, PT ;  /* 0x0000007f2600780c */ /* 0x000fe20003f44070 */
[----:B------:R-:W-:Y:S01]  /*1ab0*/  IMAD.MOV R2, RZ, RZ, -R2 ;  /* 0x000000ffff027224 */ /* 0x000fe200078e0a02 */
[----:B------:R-:W-:Y:S01]  /*1ac0*/  SHF.R.U32.HI R96, RZ, 0x18, R96 ;  /* 0x00000018ff607819 */ /* 0x000fe20000011660 */
[----:B------:R-:W-:Y:S01]  /*1ad0*/  IMAD R78, R99, 0x2, R78 ;  /* 0x00000002634e7824 */ /* 0x000fe200078e024e */
[----:B------:R-:W-:Y:S01]  /*1ae0*/  SHF.R.U32.HI R98, RZ, 0x18, R98 ;  /* 0x00000018ff627819 */ /* 0x000fe20000011662 */
[----:B------:R-:W-:Y:S01]  /*1af0*/  VIADD R54, R54, UR5 ;  /* 0x0000000536367c36 */ /* 0x000fe20008000000 */
        /* <DEDUP_REMOVED lines=10> */
[----:B------:R-:W-:Y:S01]  /*1ba0*/  IMAD.HI.U32 R72, R81, -0x72c234f7, RZ ;  /* 0x8d3dcb0951487827 */ /* 0x000fe200078e00ff */
[----:B------:R-:W-:Y:S02]  /*1bb0*/  LOP3.LUT R53, R53, 0xffff, RZ, 0xc0, !PT ;  /* 0x0000ffff35357812 */ /* 0x000fe400078ec0ff */
[----:B------:R-:W-:Y:S01]  /*1bc0*/  SHF.R.U32.HI R73, RZ, 0x5, R73 ;  /* 0x00000005ff497819 */ /* 0x000fe20000011649 */
[----:B------:R-:W-:Y:S01]  /*1bd0*/  IMAD R2, R2, 0x3a, RZ ;  /* 0x0000003a02027824 */ /* 0x000fe200078e02ff */
[----:B------:R-:W-:Y:S01]  /*1be0*/  LOP3.LUT P1, RZ, R53, UR5, RZ, 0xfc, !PT ;  /* 0x0000000535ff7c12 */ /* 0x000fe2000f82fcff */
[C---:B------:R-:W-:Y:S01]  /*1bf0*/  IMAD R98, R99.reuse, 0x2, R98 ;  /* 0x0000000263627824 */ /* 0x040fe200078e0262 */
[----:B------:R-:W-:Y:S01]  /*1c00*/  SHF.R.U32.HI R72, RZ, 0x5, R72 ;  /* 0x00000005ff487819 */ /* 0x000fe20000011648 */
[----:B------:R-:W-:Y:S01]  /*1c10*/  IMAD.MOV R2, RZ, RZ, -R2 ;  /* 0x000000ffff027224 */ /* 0x000fe200078e0a02 */
[----:B------:R-:W-:Y:S01]  /*1c20*/  PLOP3.LUT P0, PT, P0, P1, PT, 0xf2, 0x2f ;  /* 0x00000000002f781c */ /* 0x000fe20000703e72 */
[----:B------:R-:W-:Y:S01]  /*1c30*/  IMAD R110, R99, 0x20, R110 ;  /* 0x00000020636e7824 */ /* 0x000fe200078e026e */
[----:B------:R-:W-:Y:S01]  /*1c40*/  SHF.R.U32.HI R80, RZ, 0x18, R5 ;  /* 0x00000018ff507819 */ /* 0x000fe20000011605 */
[----:B------:R-:W-:Y:S01]  /*1c50*/  VIADD R56, R56, UR5 ;  /* 0x0000000538387c36 */ /* 0x000fe20008000000 */
[----:B------:R-:W-:Y:S01]  /*1c60*/  PRMT R51, R2, 0x7710, RZ ;  /* 0x0000771002337816 */ /* 0x000fe200000000ff */
[----:B------:R-:W-:-:S02]  /*1c70*/  VIADD R2, R75, UR4 ;  /* 0x000000044b027c36 */ /* 0x000fc40008000000 */
[----:B------:R-:W-:Y:S02]  /*1c80*/  IMAD R80, R99, 0x2, R80 ;  /* 0x0000000263507824 */ /* 0x000fe400078e0250 */
[----:B------:R-:W-:Y:S02]  /*1c90*/  IMAD.IADD R51, R74, 0x1, R51 ;  /* 0x000000014a337824 */ /* 0x000fe400078e0233 */
[----:B------:R-:W-:Y:S02]  /*1ca0*/  IMAD.HI.U32 R74, R79, -0x72c234f7, RZ ;  /* 0x8d3dcb094f4a7827 */ /* 0x000fe400078e00ff */
[----:B------:R-:W-:Y:S02]  /*1cb0*/  @P0 LOP3.LUT R151, R151, 0x4, RZ, 0xfc, !PT ;  /* 0x0000000497970812 */ /* 0x000fe400078efcff */
[----:B------:R-:W-:Y:S01]  /*1cc0*/  LOP3.LUT R51, R51, 0xffff, RZ, 0xc0, !PT ;  /* 0x0000ffff33337812 */ /* 0x000fe200078ec0ff */
[----:B------:R-:W-:Y:S01]  /*1cd0*/  VIADD R55, R55, UR5 ;  /* 0x0000000537377c36 */ /* 0x000fe20008000000 */
[----:B------:R-:W-:Y:S01]  /*1ce0*/  LOP3.LUT P0, RZ, R75, UR4, RZ, 0xfc, !PT ;  /* 0x000000044bff7c12 */ /* 0x000fe2000f80fcff */
[----:B------:R-:W-:Y:S01]  /*1cf0*/  IMAD.HI.U32 R75, R77, -0x72c234f7, RZ ;  /* 0x8d3dcb094d4b7827 */ /* 0x000fe200078e00ff */
[----:B------:R-:W-:-:S02]  /*1d00*/  LOP3.LUT P1, RZ, R51, UR5, RZ, 0xfc, !PT ;  /* 0x0000000533ff7c12 */ /* 0x000fc4000f82fcff */
        /* <DEDUP_REMOVED lines=10> */
[----:B------:R-:W-:Y:S01]  /*1db0*/  SHF.R.U32.HI R74, RZ, 0x5, R74 ;  /* 0x00000005ff4a7819 */ /* 0x000fe2000001164a */
[----:B------:R-:W-:-:S05]  /*1dc0*/  IMAD.MOV R2, RZ, RZ, -R2 ;  /* 0x000000ffff027224 */ /* 0x000fca00078e0a02 */
[----:B------:R-:W-:Y:S01]  /*1dd0*/  PRMT R3, R2, 0x7710, RZ ;  /* 0x0000771002037816 */ /* 0x000fe200000000ff */
[----:B------:R-:W-:Y:S01]  /*1de0*/  VIADD R2, R63, UR4 ;  /* 0x000000043f027c36 */ /* 0x000fe20008000000 */
[----:B------:R-:W-:Y:S02]  /*1df0*/  @P0 LOP3.LUT R151, R151, 0x2, RZ, 0xfc, !PT ;  /* 0x0000000297970812 */ /* 0x000fe400078efcff */
[----:B------:R-:W-:Y:S01]  /*1e00*/  LOP3.LUT P0, RZ, R63, UR4, RZ, 0xfc, !PT ;  /* 0x000000043fff7c12 */ /* 0x000fe2000f80fcff */
[----:B------:R-:W-:Y:S01]  /*1e10*/  IMAD.IADD R52, R84, 0x1, R3 ;  /* 0x0000000154347824 */ /* 0x000fe200078e0203 */
[----:B------:R-:W-:Y:S02]  /*1e20*/  LOP3.LUT R151, R151, 0xfffffffe, RZ, 0xc0, !PT ;  /* 0xfffffffe97977812 */ /* 0x000fe400078ec0ff */
[----:B------:R-:W-:Y:S02]  /*1e30*/  ISETP.GT.U32.OR P0, PT, R2, 0xe0, !P0 ;  /* 0x000000e00200780c */ /* 0x000fe40004704470 */
[----:B------:R-:W0:Y:S01]  /*1e40*/  S2R R2, SR_TID.X ;  /* 0x0000000000027919 */ /* 0x000e220000002100 */
[----:B------:R-:W-:-:S04]  /*1e50*/  LOP3.LUT R52, R52, 0xffff, RZ, 0xc0, !PT ;  /* 0x0000ffff34347812 */ /* 0x000fc800078ec0ff */
[----:B------:R-:W-:-:S04]  /*1e60*/  LOP3.LUT P1, RZ, R52, UR5, RZ, 0xfc, !PT ;  /* 0x0000000534ff7c12 */ /* 0x000fc8000f82fcff */
[----:B------:R-:W-:-:S13]  /*1e70*/  PLOP3.LUT P0, PT, P0, P1, PT, 0xf2, 0x2f ;  /* 0x00000000002f781c */ /* 0x000fda0000703e72 */
[----:B------:R-:W-:Y:S01]  /*1e80*/  @P0 LOP3.LUT R151, R151, 0x1, RZ, 0xfc, !PT ;  /* 0x0000000197970812 */ /* 0x000fe200078efcff */
[----:B0-----:R-:W-:-:S04]  /*1e90*/  IMAD R3, R2, 0x22, RZ ;  /* 0x0000002202037824 */ /* 0x001fc800078e02ff */
[----:B------:R-:W-:-:S05]  /*1ea0*/  VIADD R70, R3, 0x20 ;  /* 0x0000002003467836 */ /* 0x000fca0000000000 */
[----:B------:R-:W-:-:S05]  /*1eb0*/  LOP3.LUT R88, R70, 0xffff, RZ, 0xc0, !PT ;  /* 0x0000ffff46587812 */ /* 0x000fca00078ec0ff */
[----:B------:R-:W-:-:S05]  /*1ec0*/  IMAD R88, R88, 0x469f, RZ ;  /* 0x0000469f58587824 */ /* 0x000fca00078e02ff */
[--C-:B------:R-:W-:Y:S02]  /*1ed0*/  SHF.R.U32.HI R90, RZ, 0x14, R88.reuse ;  /* 0x00000014ff5a7819 */ /* 0x100fe40000011658 */
[----:B------:R-:W-:Y:S02]  /*1ee0*/  SHF.R.U32.HI R88, RZ, 0x18, R88 ;  /* 0x00000018ff587819 */ /* 0x000fe40000011658 */
[----:B------:R-:W-:-:S05]  /*1ef0*/  PRMT R43, R90, 0x9910, RZ ;  /* 0x000099105a2b7816 */ /* 0x000fca00000000ff */
[----:B------:R-:W-:-:S04]  /*1f00*/  IMAD R43, R43, 0x3a, RZ ;  /* 0x0000003a2b2b7824 */ /* 0x000fc800078e02ff */
[----:B------:R-:W-:Y:S02]  /*1f10*/  IMAD.MOV R71, RZ, RZ, -R43 ;  /* 0x000000ffff477224 */ /* 0x000fe400078e0a2b */
[----:B------:R-:W-:-:S03]  /*1f20*/  IMAD.HI.U32 R43, R86, -0x72c234f7, RZ ;  /* 0x8d3dcb09562b7827 */ /* 0x000fc600078e00ff */
[----:B------:R-:W-:Y:S02]  /*1f30*/  PRMT R71, R71, 0x7710, RZ ;  /* 0x0000771047477816 */ /* 0x000fe400000000ff */
[----:B------:R-:W-:-:S03]  /*1f40*/  SHF.R.U32.HI R43, RZ, 0x5, R43 ;  /* 0x00000005ff2b7819 */ /* 0x000fc6000001162b */
[----:B------:R-:W-:Y:S01]  /*1f50*/  IMAD.IADD R71, R70, 0x1, R71 ;  /* 0x0000000146477824 */ /* 0x000fe200078e0247 */
[C---:B------:R-:W-:Y:S01]  /*1f60*/  LOP3.LUT P0, RZ, R43.reuse, UR4, RZ, 0xfc, !PT ;  /* 0x000000042bff7c12 */ /* 0x040fe2000f80fcff */
[----:B------:R-:W-:-:S03]  /*1f70*/  VIADD R70, R43, UR4 ;  /* 0x000000042b467c36 */ /* 0x000fc60008000000 */
[----:B------:R-:W-:Y:S02]  /*1f80*/  LOP3.LUT R71, R71, 0xffff, RZ, 0xc0, !PT ;  /* 0x0000ffff47477812 */ /* 0x000fe400078ec0ff */
[----:B------:R-:W-:Y:S01]  /*1f90*/  ISETP.GT.U32.OR P0, PT, R70, 0xe0, !P0 ;  /* 0x000000e04600780c */ /* 0x000fe20004704470 */
[----:B------:R-:W-:Y:S01]  /*1fa0*/  VIADD R70, R75, UR4 ;  /* 0x000000044b467c36 */ /* 0x000fe20008000000 */
[----:B------:R-:W-:Y:S02]  /*1fb0*/  LOP3.LUT P1, RZ, R71, UR5, RZ, 0xfc, !PT ;  /* 0x0000000547ff7c12 */ /* 0x000fe4000f82fcff */
[----:B------:R-:W0:Y:S02]  /*1fc0*/  S2R R71, SR_TID.Z ;  /* 0x0000000000477919 */ /* 0x000e240000002300 */
[----:B------:R-:W-:-:S13]  /*1fd0*/  PLOP3.LUT P0, PT, P0, P1, PT, 0xf2, 0x2f ;  /* 0x00000000002f781c */ /* 0x000fda0000703e72 */
[----:B------:R-:W-:Y:S02]  /*1fe0*/  @P0 LOP3.LUT R0, R0, 0x80000000, RZ, 0xfc, !PT ;  /* 0x8000000000000812 */ /* 0x000fe400078efcff */
[----:B------:R-:W-:Y:S02]  /*1ff0*/  LOP3.LUT P0, RZ, R75, UR4, RZ, 0xfc, !PT ;  /* 0x000000044bff7c12 */ /* 0x000fe4000f80fcff */
[----:B------:R-:W-:Y:S02]  /*2000*/  LOP3.LUT R0, R0, 0xfffffdff, RZ, 0xc0, !PT ;  /* 0xfffffdff00007812 */ /* 0x000fe400078ec0ff */
[----:B------:R-:W-:Y:S01]  /*2010*/  ISETP.GT.U32.OR P0, PT, R70, 0xe0, !P0 ;  /* 0x000000e04600780c */ /* 0x000fe20004704470 */
[----:B------:R-:W-:Y:S02]  /*2020*/  VIADD R70, R74, UR4 ;  /* 0x000000044a467c36 */ /* 0x000fe40008000000 */
[----:B0-----:R-:W-:-:S10]  /*2030*/  IMAD R92, R71, 0x740, R92 ;  /* 0x00000740475c7824 */ /* 0x001fd400078e025c */
[----:B------:R-:W-:Y:S01]  /*2040*/  @P0 LOP3.LUT R0, R0, 0x200, RZ, 0xfc, !PT ;  /* 0x0000020000000812 */ /* 0x000fe200078efcff */
[----:B------:R-:W-:Y:S01]  /*2050*/  IMAD.HI.U32 R71, R82, -0x72c234f7, RZ ;  /* 0x8d3dcb0952477827 */ /* 0x000fe200078e00ff */
[----:B------:R-:W-:Y:S02]  /*2060*/  LOP3.LUT P0, RZ, R74, UR4, RZ, 0xfc, !PT ;  /* 0x000000044aff7c12 */ /* 0x000fe4000f80fcff */
[----:B------:R-:W-:Y:S02]  /*2070*/  LOP3.LUT R0, R0, 0xfffffbff, RZ, 0xc0, !PT ;  /* 0xfffffbff00007812 */ /* 0x000fe400078ec0ff */
[----:B------:R-:W-:Y:S01]  /*2080*/  ISETP.GT.U32.OR P0, PT, R70, 0xe0, !P0 ;  /* 0x000000e04600780c */ /* 0x000fe20004704470 */
[----:B------:R-:W-:Y:S01]  /*2090*/  VIADD R70, R73, UR4 ;  /* 0x0000000449467c36 */ /* 0x000fe20008000000 */
[----:B------:R-:W-:-:S11]  /*20a0*/  SHF.R.U32.HI R71, RZ, 0x5, R71 ;  /* 0x00000005ff477819 */ /* 0x000fd60000011647 */
[----:B------:R-:W-:Y:S02]  /*20b0*/  @P0 LOP3.LUT R0, R0, 0x400, RZ, 0xfc, !PT ;  /* 0x0000040000000812 */ /* 0x000fe400078efcff */
[----:B------:R-:W-:Y:S02]  /*20c0*/  LOP3.LUT P0, RZ, R73, UR4, RZ, 0xfc, !PT ;  /* 0x0000000449ff7c12 */ /* 0x000fe4000f80fcff */
[----:B------:R-:W-:Y:S02]  /*20d0*/  LOP3.LUT R0, R0, 0xfffff7ff, RZ, 0xc0, !PT ;  /* 0xfffff7ff00007812 */ /* 0x000fe400078ec0ff */
[----:B------:R-:W-:Y:S01]  /*20e0*/  ISETP.GT.U32.OR P0, PT, R70, 0xe0, !P0 ;  /* 0x000000e04600780c */ /* 0x000fe20004704470 */
[----:B------:R-:W-:-:S05]  /*20f0*/  IMAD.HI.U32 R70, R83, -0x72c234f7, RZ ;  /* 0x8d3dcb0953467827 */ /* 0x000fca00078e00ff */
[----:B------:R-:W-:-:S05]  /*2100*/  SHF.R.U32.HI R70, RZ, 0x5, R70 ;  /* 0x00000005ff467819 */ /* 0x000fca0000011646 */
[----:B------:R-:W-:Y:S02]  /*2110*/  VIADD R5, R70, UR4 ;  /* 0x0000000446057c36 */ /* 0x000fe40008000000 */
[----:B------:R-:W-:Y:S02]  /*2120*/  @P0 LOP3.LUT R0, R0, 0x800, RZ, 0xfc, !PT ;  /* 0x0000080000000812 */ /* 0x000fe400078efcff */
[----:B------:R-:W-:Y:S02]  /*2130*/  LOP3.LUT P0, RZ, R72, UR4, RZ, 0xfc, !PT ;  /* 0x0000000448ff7c12 */ /* 0x000fe4000f80fcff */
[----:B------:R-:W-:Y:S02]  /*2140*/  LOP3.LUT R0, R0, 0xffffefff, RZ, 0xc0, !PT ;  /* 0xffffefff00007812 */ /* 0x000fe400078ec0ff */
[----:B------:R-:W-:Y:S01]  /*2150*/  ISETP.GT.U32.OR P0, PT, R77, 0xe0, !P0 ;  /* 0x000000e04d00780c */ /* 0x000fe20004704470 */
[----:B------:R-:W-:-:S12]  /*2160*/  VIADD R77, R71, UR4 ;  /* 0x00000004474d7c36 */ /* 0x000fd80008000000 */
[----:B------:R-:W-:Y:S02]  /*2170*/  @P0 LOP3.LUT R0, R0, 0x1000, RZ, 0xfc, !PT ;  /* 0x0000100000000812 */ /* 0x000fe400078efcff */
[----:B------:R-:W-:Y:S02]  /*2180*/  LOP3.LUT P0, RZ, R71, UR4, RZ, 0xfc, !PT ;  /* 0x0000000447ff7c12 */ /* 0x000fe4000f80fcff */
[----:B------:R-:W-:Y:S02]  /*2190*/  LOP3.LUT R0, R0, 0xffffdfff, RZ, 0xc0, !PT ;  /* 0xffffdfff00007812 */ /* 0x000fe400078ec0ff */
[----:B------:R-:W-:Y:S02]  /*21a0*/  ISETP.GT.U32.OR P0, PT, R77, 0xe0, !P0 ;  /* 0x000000e04d00780c */ /* 0x000fe40004704470 */
[----:B------:R-:W-:-:S11]  /*21b0*/  SHF.R.U32.HI R77, RZ, 0x5, R15 ;  /* 0x00000005ff4d7819 */ /* 0x000fd6000001160f */
[----:B------:R-:W-:Y:S02]  /*21c0*/  @P0 LOP3.LUT R0, R0, 0x2000, RZ, 0xfc, !PT ;  /* 0x0000200000000812 */ /* 0x000fe400078efcff */
[----:B------:R-:W-:Y:S02]  /*21d0*/  LOP3.LUT P0, RZ, R70, UR4, RZ, 0xfc, !PT ;  /* 0x0000000446ff7c12 */ /* 0x000fe4000f80fcff */
[----:B------:R-:W-:Y:S02]  /*21e0*/  LOP3.LUT R0, R0, 0xffffbfff, RZ, 0xc0, !PT ;  /* 0xffffbfff00007812 */ /* 0x000fe400078ec0ff */
[----:B------:R-:W-:Y:S01]  /*21f0*/  ISETP.GT.U32.OR P0, PT, R5, 0xe0, !P0 ;  /* 0x000000e00500780c */ /* 0x000fe20004704470 */
[----:B------:R-:W-:-:S12]  /*2200*/  VIADD R5, R11, UR4 ;  /* 0x000000040b057c36 */ /* 0x000fd80008000000 */
[----:B------:R-:W-:Y:S02]  /*2210*/  @P0 LOP3.LUT R0, R0, 0x4000, RZ, 0xfc, !PT ;  /* 0x0000400000000812 */ /* 0x000fe400078efcff */
[----:B------:R-:W-:Y:S01]  /*2220*/  ISETP.GT.U32.AND P0, PT, R6, 0x7f, PT ;  /* 0x0000007f0600780c */ /* 0x000fe20003f04070 */
[----:B------:R-:W-:Y:S01]  /*2230*/  VIADD R6, R14, UR4 ;  /* 0x000000040e067c36 */ /* 0x000fe20008000000 */
[----:B------:R-:W-:Y:S02]  /*2240*/  LOP3.LUT R0, R0, 0xfdffffff, RZ, 0xc0, !PT ;  /* 0xfdffffff00007812 */ /* 0x000fe400078ec0ff */
[----:B------:R-:W-:-:S13]  /*2250*/  ISETP.GT.U32.OR P0, PT, R80, 0x7, P0 ;  /* 0x000000075000780c */ /* 0x000fda0000704470 */
        /* <DEDUP_REMOVED lines=21> */
[----:B------:R-:W-:Y:S01]  /*23b0*/  LOP3.LUT P0, RZ, R7, UR4, RZ, 0xfc, !PT ;  /* 0x0000000407ff7c12 */ /* 0x000fe2000f80fcff */
[----:B------:R-:W-:Y:S01]  /*23c0*/  VIADD R7, R13, UR4 ;  /* 0x000000040d077c36 */ /* 0x000fe20008000000 */
[----:B------:R-:W-:Y:S02]  /*23d0*/  LOP3.LUT R0, R0, 0xffdfffff, RZ, 0xc0, !PT ;  /* 0xffdfffff00007812 */ /* 0x000fe400078ec0ff */
[----:B------:R-:W-:Y:S01]  /*23e0*/  ISETP.GT.U32.OR P0, PT, R5, 0xe0, !P0 ;  /* 0x000000e00500780c */ /* 0x000fe20004704470 */
[----:B------:R-:W-:-:S12]  /*23f0*/  VIADD R5, R76, UR4 ;  /* 0x000000044c057c36 */ /* 0x000fd80008000000 */
[----:B------:R-:W-:Y:S02]  /*2400*/  @P0 LOP3.LUT R0, R0, 0x200000, RZ, 0xfc, !PT ;  /* 0x0020000000000812 */ /* 0x000fe400078efcff */
[----:B------:R-:W-:Y:S02]  /*2410*/  LOP3.LUT P0, RZ, R76, UR4, RZ, 0xfc, !PT ;  /* 0x000000044cff7c12 */ /* 0x000fe4000f80fcff */
[----:B------:R-:W-:Y:S02]  /*2420*/  LOP3.LUT R0, R0, 0xffefffff, RZ, 0xc0, !PT ;  /* 0xffefffff00007812 */ /* 0x000fe400078ec0ff */
[----:B------:R-:W-:Y:S01]  /*2430*/  ISETP.GT.U32.OR P0, PT, R5, 0xe0, !P0 ;  /* 0x000000e00500780c */ /* 0x000fe20004704470 */
[----:B------:R-:W-:Y:S01]  /*2440*/  VIADD R5, R16, UR4 ;  /* 0x0000000410057c36 */ /* 0x000fe20008000000 */
[----:B------:R-:W-:-:S05]  /*2450*/  SHF.R.U32.HI R76, RZ, 0x5, R12 ;  /* 0x00000005ff4c7819 */ /* 0x000fca000001160c */
[----:B------:R-:W-:-:S06]  /*2460*/  VIADD R8, R76, UR4 ;  /* 0x000000044c087c36 */ /* 0x000fcc0008000000 */
[----:B------:R-:W-:Y:S02]  /*2470*/  @P0 LOP3.LUT R0, R0, 0x100000, RZ, 0xfc, !PT ;  /* 0x0010000000000812 */ /* 0x000fe400078efcff */
[----:B------:R-:W-:Y:S02]  /*2480*/  LOP3.LUT P0, RZ, R16, UR4, RZ, 0xfc, !PT ;  /* 0x0000000410ff7c12 */ /* 0x000fe4000f80fcff */
[----:B------:R-:W-:Y:S02]  /*2490*/  LOP3.LUT R0, R0, 0xfff7ffff, RZ, 0xc0, !PT ;  /* 0xfff7ffff00007812 */ /* 0x000fe400078ec0ff */
[----:B------:R-:W-:Y:S02]  /*24a0*/  ISETP.GT.U32.OR P0, PT, R5, 0xe0, !P0 ;  /* 0x000000e00500780c */ /* 0x000fe40004704470 */
[----:B------:R-:W0:Y:S11]  /*24b0*/  S2R R5, SR_TID.Z ;  /* 0x0000000000057919 */ /* 0x000e360000002300 */
[----:B------:R-:W-:-:S02]  /*24c0*/  @P0 LOP3.LUT R0, R0, 0x80000, RZ, 0xfc, !PT ;  /* 0x0008000000000812 */ /* 0x000fc400078efcff */
[----:B------:R-:W-:Y:S02]  /*24d0*/  LOP3.LUT P0, RZ, R14, UR4, RZ, 0xfc, !PT ;  /* 0x000000040eff7c12 */ /* 0x000fe4000f80fcff */
[----:B------:R-:W-:Y:S02]  /*24e0*/  LOP3.LUT R0, R0, 0xfffbffff, RZ, 0xc0, !PT ;  /* 0xfffbffff00007812 */ /* 0x000fe400078ec0ff */
[----:B------:R-:W-:Y:S02]  /*24f0*/  ISETP.GT.U32.OR P0, PT, R6, 0xe0, !P0 ;  /* 0x000000e00600780c */ /* 0x000fe40004704470 */
[----:B------:R-:W-:-:S05]  /*2500*/  PRMT R6, R2, 0x9910, RZ ;  /* 0x0000991002067816 */ /* 0x000fca00000000ff */
[----:B------:R-:W-:-:S04]  /*2510*/  IMAD R6, R6, 0xb, RZ ;  /* 0x0000000b06067824 */ /* 0x000fc800078e02ff */
[C---:B------:R-:W-:Y:S01]  /*2520*/  VIADD R12, R6.reuse, 0x6 ;  /* 0x00000006060c7836 */ /* 0x040fe20000000000 */
[C---:B------:R-:W-:Y:S01]  /*2530*/  LOP3.LUT R149, R6.reuse, 0xffff, RZ, 0xc0, !PT ;  /* 0x0000ffff06957812 */ /* 0x040fe200078ec0ff */
[----:B------:R-:W-:Y:S01]  /*2540*/  VIADD R14, R6, 0x8 ;  /* 0x00000008060e7836 */ /* 0x000fe20000000000 */
[----:B------:R-:W-:Y:S01]  /*2550*/  @P0 LOP3.LUT R0, R0, 0x40000, RZ, 0xfc, !PT ;  /* 0x0004000000000812 */ /* 0x000fe200078efcff */
[----:B0-----:R-:W-:Y:S01]  /*2560*/  IMAD.SHL.U32 R126, R5, 0x40, RZ ;  /* 0x00000040057e7824 */ /* 0x001fe200078e00ff */
[----:B------:R-:W-:Y:S01]  /*2570*/  LOP3.LUT P0, RZ, R13, UR4, RZ, 0xfc, !PT ;  /* 0x000000040dff7c12 */ /* 0x000fe2000f80fcff */
[----:B------:R-:W-:Y:S01]  /*2580*/  IMAD R113, R5, 0xc0, RZ ;  /* 0x000000c005717824 */ /* 0x000fe200078e02ff */
[----:B------:R-:W-:Y:S01]  /*2590*/  LOP3.LUT R0, R0, 0xfffdffff, RZ, 0xc0, !PT ;  /* 0xfffdffff00007812 */ /* 0x000fe200078ec0ff */
[----:B------:R-:W-:Y:S01]  /*25a0*/  IMAD R79, R149, 0x1c72, RZ ;  /* 0x00001c72954f7824 */ /* 0x000fe200078e02ff */
[----:B------:R-:W-:Y:S01]  /*25b0*/  ISETP.GT.U32.OR P0, PT, R7, 0xe0, !P0 ;  /* 0x000000e00700780c */ /* 0x000fe20004704470 */
[----:B------:R-:W-:Y:S01]  /*25c0*/  VIADD R7, R77, UR4 ;  /* 0x000000044d077c36 */ /* 0x000fe20008000000 */
[----:B------:R-:W-:Y:S01]  /*25d0*/  LOP3.LUT R136, R12, 0xffff, RZ, 0xc0, !PT ;  /* 0x0000ffff0c887812 */ /* 0x000fe200078ec0ff */
[C---:B------:R-:W-:Y:S01]  /*25e0*/  VIADD R16, R6.reuse, 0xa ;  /* 0x0000000a06107836 */ /* 0x040fe20000000000 */
[-C--:B------:R-:W-:Y:S01]  /*25f0*/  LEA.HI R148, R79, R126.reuse, RZ, 0x10 ;  /* 0x0000007e4f947211 */ /* 0x080fe200078f80ff */
[----:B------:R-:W-:Y:S01]  /*2600*/  VIADD R9, R6, 0x3 ;  /* 0x0000000306097836 */ /* 0x000fe20000000000 */
[----:B------:R-:W-:Y:S01]  /*2610*/  LOP3.LUT R132, R14, 0xffff, RZ, 0xc0, !PT ;  /* 0x0000ffff0e847812 */ /* 0x000fe200078ec0ff */
[----:B------:R-:W-:Y:S01]  /*2620*/  IMAD R81, R136, 0x1c72, RZ ;  /* 0x00001c7288517824 */ /* 0x000fe200078e02ff */
[----:B------:R-:W-:Y:S01]  /*2630*/  LOP3.LUT R127, R16, 0xffff, RZ, 0xc0, !PT ;  /* 0x0000ffff107f7812 */ /* 0x000fe200078ec0ff */
[C---:B------:R-:W-:Y:S01]  /*2640*/  VIADD R10, R6.reuse, 0x4 ;  /* 0x00000004060a7836 */ /* 0x040fe20000000000 */
[----:B------:R-:W-:Y:S01]  /*2650*/  LOP3.LUT R143, R9, 0xffff, RZ, 0xc0, !PT ;  /* 0x0000ffff098f7812 */ /* 0x000fe200078ec0ff */
[C---:B------:R-:W-:Y:S01]  /*2660*/  VIADD R11, R6.reuse, 0x5 ;  /* 0x00000005060b7836 */ /* 0x040fe20000000000 */
[-C--:B------:R-:W-:Y:S01]  /*2670*/  LEA.HI R128, R81, R126.reuse, RZ, 0x10 ;  /* 0x0000007e51807211 */ /* 0x080fe200078f80ff */
[----:B------:R-:W-:Y:S01]  /*2680*/  VIADD R15, R6, 0x9 ;  /* 0x00000009060f7836 */ /* 0x000fe20000000000 */
[----:B------:R-:W-:Y:S01]  /*2690*/  @P0 LOP3.LUT R0, R0, 0x20000, RZ, 0xfc, !PT ;  /* 0x0002000000000812 */ /* 0x000fe200078efcff */
[----:B------:R-:W-:Y:S01]  /*26a0*/  VIADD R13, R6, 0x7 ;  /* 0x00000007060d7836 */ /* 0x000fe20000000000 */
[----:B------:R-:W-:Y:S01]  /*26b0*/  LOP3.LUT P0, RZ, R77, UR4, RZ, 0xfc, !PT ;  /* 0x000000044dff7c12 */ /* 0x000fe2000f80fcff */
[----:B------:R-:W-:Y:S01]  /*26c0*/  IMAD R112, R132, 0x5556, RZ ;  /* 0x0000555684707824 */ /* 0x000fe200078e02ff */
[----:B------:R-:W-:Y:S01]  /*26d0*/  LOP3.LUT R0, R0, 0xffff7fff, RZ, 0xc0, !PT ;  /* 0xffff7fff00007812 */ /* 0x000fe200078ec0ff */
[----:B------:R-:W-:Y:S01]  /*26e0*/  IMAD R130, R127, 0x5556, RZ ;  /* 0x000055567f827824 */ /* 0x000fe200078e02ff */
[----:B------:R-:W-:Y:S01]  /*26f0*/  ISETP.GT.U32.OR P0, PT, R7, 0xe0, !P0 ;  /* 0x000000e00700780c */ /* 0x000fe20004704470 */
[----:B------:R-:W-:Y:S01]  /*2700*/  IMAD R135, R143, 0x1c72, RZ ;  /* 0x00001c728f877824 */ /* 0x000fe200078e02ff */
[----:B------:R-:W-:Y:S01]  /*2710*/  LOP3.LUT R7, R69, 0xffff, RZ, 0xc0, !PT ;  /* 0x0000ffff45077812 */ /* 0x000fe200078ec0ff */
[----:B------:R-:W-:Y:S01]  /*2720*/  IMAD R83, R132, 0x1c72, RZ ;  /* 0x00001c7284537824 */ /* 0x000fe200078e02ff */
[----:B------:R-:W-:Y:S01]  /*2730*/  LOP3.LUT R141, R10, 0xffff, RZ, 0xc0, !PT ;  /* 0x0000ffff0a8d7812 */ /* 0x000fe200078ec0ff */
[----:B------:R-:W-:Y:S01]  /*2740*/  IMAD R85, R127, 0x1c72, RZ ;  /* 0x00001c727f557824 */ /* 0x000fe200078e02ff */
[----:B------:R-:W-:Y:S01]  /*2750*/  LOP3.LUT R139, R11, 0xffff, RZ, 0xc0, !PT ;  /* 0x0000ffff0b8b7812 */ /* 0x000fe200078ec0ff */
[----:B------:R-:W-:Y:S01]  /*2760*/  IMAD R94, R7, 0x469f, RZ ;  /* 0x0000469f075e7824 */ /* 0x000fe200078e02ff */
[----:B------:R-:W-:Y:S01]  /*2770*/  LOP3.LUT R129, R15, 0xffff, RZ, 0xc0, !PT ;  /* 0x0000ffff0f817812 */ /* 0x000fe200078ec0ff */
[----:B------:R-:W-:Y:S01]  /*2780*/  VIADD R7, R6, 0x1 ;  /* 0x0000000106077836 */ /* 0x000fe20000000000 */
[----:B------:R-:W-:Y:S01]  /*2790*/  LOP3.LUT R134, R13, 0xffff, RZ, 0xc0, !PT ;  /* 0x0000ffff0d867812 */ /* 0x000fe200078ec0ff */
[----:B------:R-:W-:Y:S01]  /*27a0*/  IMAD R133, R141, 0x1c72, RZ ;  /* 0x00001c728d857824 */ /* 0x000fe200078e02ff */
[----:B------:R-:W-:Y:S01]  /*27b0*/  SHF.R.U32.HI R114, RZ, 0x14, R94 ;  /* 0x00000014ff727819 */ /* 0x000fe2000001165e */
[----:B------:R-:W-:Y:S01]  /*27c0*/  IMAD R131, R139, 0x1c72, RZ ;  /* 0x00001c728b837824 */ /* 0x000fe200078e02ff */
[----:B------:R-:W-:Y:S01]  /*27d0*/  @P0 LOP3.LUT R0, R0, 0x8000, RZ, 0xfc, !PT ;  /* 0x0000800000000812 */ /* 0x000fe200078efcff */
[----:B------:R-:W-:Y:S01]  /*27e0*/  IMAD R117, R129, 0x1c72, RZ ;  /* 0x00001c7281757824 */ /* 0x000fe200078e02ff */
[----:B------:R-:W-:Y:S01]  /*27f0*/  LOP3.LUT P0, RZ, R76, UR4, RZ, 0xfc, !PT ;  /* 0x000000044cff7c12 */ /* 0x000fe2000f80fcff */
[----:B------:R-:W-:Y:S01]  /*2800*/  IMAD R81, R99, 0x20, R114 ;  /* 0x0000002063517824 */ /* 0x000fe200078e0272 */
[----:B------:R-:W-:Y:S01]  /*2810*/  LOP3.LUT R147, R7, 0xffff, RZ, 0xc0, !PT ;  /* 0x0000ffff07937812 */ /* 0x000fe200078ec0ff */
[----:B------:R-:W-:Y:S01]  /*2820*/  IMAD R89, R134, 0x1c72, RZ ;  /* 0x00001c7286597824 */ /* 0x000fe200078e02ff */
[----:B------:R-:W-:Y:S01]  /*2830*/  ISETP.GT.U32.OR P0, PT, R8, 0xe0, !P0 ;  /* 0x000000e00800780c */ /* 0x000fe20004704470 */
[----:B------:R-:W-:Y:S01]  /*2840*/  VIADD R8, R6, 0x2 ;  /* 0x0000000206087836 */ /* 0x000fe20000000000 */
[----:B------:R-:W-:Y:S01]  /*2850*/  SHF.R.U32.HI R94, RZ, 0x18, R94 ;  /* 0x00000018ff5e7819 */ /* 0x000fe2000001165e */
[C---:B------:R-:W-:Y:S01]  /*2860*/  IMAD R80, R147.reuse, 0x5556, RZ ;  /* 0x0000555693507824 */ /* 0x040fe200078e02ff */
[----:B------:R-:W-:Y:S01]  /*2870*/  LOP3.LUT R0, R0, 0xfffeffff, RZ, 0xc0, !PT ;  /* 0xfffeffff00007812 */ /* 0x000fe200078ec0ff */
[----:B------:R-:W-:Y:S01]  /*2880*/  IMAD R79, R147, 0x1c72, RZ ;  /* 0x00001c72934f7824 */ /* 0x000fe200078e02ff */
[----:B------:R-:W-:Y:S01]  /*2890*/  LOP3.LUT R145, R8, 0xffff, RZ, 0xc0, !PT ;  /* 0x0000ffff08917812 */ /* 0x000fe200078ec0ff */
[----:B------:R-:W-:Y:S01]  /*28a0*/  IMAD R82, R143, 0x5556, RZ ;  /* 0x000055568f527824 */ /* 0x000fe200078e02ff */
[-C--:B------:R-:W-:Y:S01]  /*28b0*/  LEA.HI R125, R80, R113.reuse, RZ, 0x10 ;  /* 0x00000071507d7211 */ /* 0x080fe200078f80ff */
[----:B------:R-:W-:Y:S01]  /*28c0*/  IMAD R80, R99, 0x2, R94 ;  /* 0x0000000263507824 */ /* 0x000fe200078e025e */
[-C--:B------:R-:W-:Y:S01]  /*28d0*/  LEA.HI R140, R79, R126.reuse, RZ, 0x10 ;  /* 0x0000007e4f8c7211 */ /* 0x080fe200078f80ff */
[----:B------:R-:W-:Y:S01]  /*28e0*/  IMAD R137, R145, 0x1c72, RZ ;  /* 0x00001c7291897824 */ /* 0x000fe200078e02ff */
[----:B------:R-:W-:Y:S01]  /*28f0*/  LOP3.LUT R79, R68, 0xffff, RZ, 0xc0, !PT ;  /* 0x0000ffff444f7812 */ /* 0x000fe200078ec0ff */
[----:B------:R-:W-:Y:S01]  /*2900*/  IMAD R146, R149, 0x5556, RZ ;  /* 0x0000555695927824 */ /* 0x000fe200078e02ff */
[----:B------:R-:W-:Y:S01]  /*2910*/  @P0 LOP3.LUT R0, R0, 0x10000, RZ, 0xfc, !PT ;  /* 0x0001000000000812 */ /* 0x000fe200078efcff */
[----:B------:R-:W-:Y:S01]  /*2920*/  IMAD R124, R145, 0x5556, RZ ;  /* 0x00005556917c7824 */ /* 0x000fe200078e02ff */
[----:B------:R-:W-:Y:S01]  /*2930*/  ISETP.GT.U32.AND P0, PT, R81, 0x7f, PT ;  /* 0x0000007f5100780c */ /* 0x000fe20003f04070 */
[----:B------:R-:W-:Y:S01]  /*2940*/  IMAD R79, R79, 0x469f, RZ ;  /* 0x0000469f4f4f7824 */ /* 0x000fe200078e02ff */
[-C--:B------:R-:W-:Y:S01]  /*2950*/  LEA.HI R115, R112, R113.reuse, RZ, 0x10 ;  /* 0x0000007170737211 */ /* 0x080fe200078f80ff */
[----:B------:R-:W-:Y:S01]  /*2960*/  IMAD R84, R141, 0x5556, RZ ;  /* 0x000055568d547824 */ /* 0x000fe200078e02ff */
[----:B------:R-:W-:Y:S01]  /*2970*/  ISETP.GT.U32.OR P0, PT, R80, 0x7, P0 ;  /* 0x000000075000780c */ /* 0x000fe20000704470 */
[----:B------:R-:W-:Y:S01]  /*2980*/  IMAD R120, R139, 0x5556, RZ ;  /* 0x000055568b787824 */ /* 0x000fe200078e02ff */
[----:B------:R-:W-:Y:S01]  /*2990*/  LEA.HI R112, R130, R113, RZ, 0x10 ;  /* 0x0000007182707211 */ /* 0x000fe200078f80ff */
[----:B------:R-:W-:Y:S01]  /*29a0*/  IMAD R86, R136, 0x5556, RZ ;  /* 0x0000555688567824 */ /* 0x000fe200078e02ff */
[----:B------:R-:W-:Y:S01]  /*29b0*/  SHF.R.U32.HI R130, RZ, 0x14, R79 ;  /* 0x00000014ff827819 */ /* 0x000fe2000001164f */
[----:B------:R-:W-:Y:S01]  /*29c0*/  IMAD R122, R134, 0x5556, RZ ;  /* 0x00005556867a7824 */ /* 0x000fe200078e02ff */
[-C--:B------:R-:W-:Y:S01]  /*29d0*/  LEA.HI R137, R137, R126.reuse, RZ, 0x10 ;  /* 0x0000007e89897211 */ /* 0x080fe200078f80ff */
[----:B------:R-:W-:Y:S01]  /*29e0*/  IMAD R138, R129, 0x5556, RZ ;  /* 0x00005556818a7824 */ /* 0x000fe200078e02ff */
[-C--:B------:R-:W-:Y:S01]  /*29f0*/  LEA.HI R135, R135, R126.reuse, RZ, 0x10 ;  /* 0x0000007e87877211 */ /* 0x080fe200078f80ff */
[----:B------:R-:W-:Y:S01]  /*2a00*/  IMAD R90, R5, 0x20, R90 ;  /* 0x00000020055a7824 */ /* 0x000fe200078e025a */
[-C--:B------:R-:W-:Y:S01]  /*2a10*/  LEA.HI R133, R133, R126.reuse, RZ, 0x10 ;  /* 0x0000007e85857211 */ /* 0x080fe200078f80ff */
[----:B------:R-:W-:Y:S01]  /*2a20*/  IMAD R149, R149, 0xe39, RZ ;  /* 0x00000e3995957824 */ /* 0x000fe200078e02ff */
[----:B------:R-:W-:Y:S01]  /*2a30*/  LEA.HI R131, R131, R126, RZ, 0x10 ;  /* 0x0000007e83837211 */ /* 0x000fe200078f80ff */
[----:B------:R-:W-:Y:S01]  /*2a40*/  IMAD R88, R5, 0x2, R88 ;  /* 0x0000000205587824 */ /* 0x000fe200078e0258 */
[----:B------:R-:W-:Y:S01]  /*2a50*/  @P0 LOP3.LUT R4, R4, 0x4000000, RZ, 0xfc, !PT ;  /* 0x0400000004040812 */ /* 0x000fe200078efcff */
[----:B------:R-:W-:Y:S01]  /*2a60*/  IMAD R94, R94, 0xc400, RZ ;  /* 0x0000c4005e5e7824 */ /* 0x000fe200078e02ff */
[----:B------:R-:W-:-:S02]  /*2a70*/  ISETP.GT.U32.AND P0, PT, R34, 0x7f, PT ;  /* 0x0000007f2200780c */ /* 0x000fc40003f04070 */
[-C--:B------:R-:W-:Y:S02]  /*2a80*/  LEA.HI R118, R83, R126.reuse, RZ, 0x10 ;  /* 0x0000007e53767211 */ /* 0x080fe400078f80ff */
[----:B------:R-:W-:Y:S02]  /*2a90*/  ISETP.GT.U32.OR P0, PT, R36, 0x7, P0 ;  /* 0x000000072400780c */ /* 0x000fe40000704470 */
[-C--:B------:R-:W-:Y:S02]  /*2aa0*/  LEA.HI R117, R117, R126.reuse, RZ, 0x10 ;  /* 0x0000007e75757211 */ /* 0x080fe400078f80ff */
[-C--:B------:R-:W-:Y:S02]  /*2ab0*/  LEA.HI R116, R85, R126.reuse, RZ, 0x10 ;  /* 0x0000007e55747211 */ /* 0x080fe400078f80ff */
[----:B------:R-:W-:Y:S02]  /*2ac0*/  LEA.HI R126, R89, R126, RZ, 0x10 ;  /* 0x0000007e597e7211 */ /* 0x000fe400078f80ff */
[----:B------:R-:W-:Y:S01]  /*2ad0*/  SHF.R.U32.HI R89, RZ, 0x18, R79 ;  /* 0x00000018ff597819 */ /* 0x000fe2000001164f */
[----:B------:R-:W-:Y:S01]  /*2ae0*/  IMAD R79, R99, 0x20, R130 ;  /* 0x00000020634f7824 */ /* 0x000fe200078e0282 */
[----:B------:R-:W-:-:S02]  /*2af0*/  LOP3.LUT R4, R4, 0xfdffffff, RZ, 0xc0, !PT ;  /* 0xfdffffff04047812 */ /* 0x000fc400078ec0ff */
[----:B------:R-:W-:Y:S01]  /*2b00*/  LOP3.LUT R80, R67, 0xffff, RZ, 0xc0, !PT ;  /* 0x0000ffff43507812 */ /* 0x000fe200078ec0ff */
[----:B------:R-:W-:Y:S01]  /*2b10*/  IMAD R34, R99, 0x2, R89 ;  /* 0x0000000263227824 */ /* 0x000fe200078e0259 */
[----:B------:R-:W-:Y:S02]  /*2b20*/  @P0 LOP3.LUT R4, R4, 0x2000000, RZ, 0xfc, !PT ;  /* 0x0200000004040812 */ /* 0x000fe400078efcff */
[----:B------:R-:W-:Y:S02]  /*2b30*/  ISETP.GT.U32.AND P0, PT, R79, 0x7f, PT ;  /* 0x0000007f4f00780c */ /* 0x000fe40003f04070 */
[----:B------:R-:W-:Y:S01]  /*2b40*/  LEA.HI R123, R82, R113, RZ, 0x10 ;  /* 0x00000071527b7211 */ /* 0x000fe200078f80ff */
[----:B------:R-:W-:Y:S01]  /*2b50*/  IMAD R82, R80, 0x469f, RZ ;  /* 0x0000469f50527824 */ /* 0x000fe200078e02ff */
[----:B------:R-:W-:Y:S02]  /*2b60*/  ISETP.GT.U32.OR P0, PT, R34, 0x7, P0 ;  /* 0x000000072200780c */ /* 0x000fe40000704470 */
[----:B------:R-:W-:-:S02]  /*2b70*/  SHF.R.U32.HI R80, RZ, 0x18, R32 ;  /* 0x00000018ff507819 */ /* 0x000fc40000011620 */
[----:B------:R-:W-:Y:S02]  /*2b80*/  LOP3.LUT R4, R4, 0xfeffffff, RZ, 0xc0, !PT ;  /* 0xfeffffff04047812 */ /* 0x000fe400078ec0ff */
[----:B------:R-:W-:Y:S01]  /*2b90*/  SHF.R.U32.HI R142, RZ, 0x14, R82 ;  /* 0x00000014ff8e7819 */ /* 0x000fe20000011652 */
[C---:B------:R-:W-:Y:S01]  /*2ba0*/  IMAD R32, R99.reuse, 0x2, R80 ;  /* 0x0000000263207824 */ /* 0x040fe200078e0250 */
[----:B------:R-:W-:Y:S02]  /*2bb0*/  SHF.R.U32.HI R82, RZ, 0x18, R82 ;  /* 0x00000018ff527819 */ /* 0x000fe40000011652 */
[----:B------:R-:W-:Y:S01]  /*2bc0*/  SHF.R.U32.HI R83, RZ, 0x18, R26 ;  /* 0x00000018ff537819 */ /* 0x000fe2000001161a */
[C---:B------:R-:W-:Y:S01]  /*2bd0*/  IMAD R36, R99.reuse, 0x20, R142 ;  /* 0x0000002063247824 */ /* 0x040fe200078e028e */
[----:B------:R-:W-:Y:S02]  /*2be0*/  LOP3.LUT R34, R66, 0xffff, RZ, 0xc0, !PT ;  /* 0x0000ffff42227812 */ /* 0x000fe400078ec0ff */
[----:B------:R-:W-:Y:S01]  /*2bf0*/  @P0 LOP3.LUT R4, R4, 0x1000000, RZ, 0xfc, !PT ;  /* 0x0100000004040812 */ /* 0x000fe200078efcff */
[C---:B------:R-:W-:Y:S01]  /*2c00*/  IMAD R26, R99.reuse, 0x2, R83 ;  /* 0x00000002631a7824 */ /* 0x040fe200078e0253 */
[----:B------:R-:W-:Y:S01]  /*2c10*/  ISETP.GT.U32.AND P0, PT, R30, 0x7f, PT ;  /* 0x0000007f1e00780c */ /* 0x000fe20003f04070 */
[----:B------:R-:W-:Y:S01]  /*2c20*/  IMAD R30, R99, 0x2, R82 ;  /* 0x00000002631e7824 */ /* 0x000fe200078e0252 */
[----:B------:R-:W-:Y:S01]  /*2c30*/  LOP3.LUT R4, R4, 0xff7fffff, RZ, 0xc0, !PT ;  /* 0xff7fffff04047812 */ /* 0x000fe200078ec0ff */
[----:B------:R-:W-:Y:S01]  /*2c40*/  IMAD R34, R34, 0x469f, RZ ;  /* 0x0000469f22227824 */ /* 0x000fe200078e02ff */
[----:B------:R-:W-:Y:S01]  /*2c50*/  ISETP.GT.U32.OR P0, PT, R32, 0x7, P0 ;  /* 0x000000072000780c */ /* 0x000fe20000704470 */
[----:B------:R-:W-:Y:S01]  /*2c60*/  IMAD R82, R82, 0xc400, RZ ;  /* 0x0000c40052527824 */ /* 0x000fe200078e02ff */
[----:B------:R-:W-:-:S02]  /*2c70*/  LEA.HI R146, R146, R113, RZ, 0x10 ;  /* 0x0000007192927211 */ /* 0x000fc400078f80ff */
[-C--:B------:R-:W-:Y:S02]  /*2c80*/  LEA.HI R124, R124, R113.reuse, RZ, 0x10 ;  /* 0x000000717c7c7211 */ /* 0x080fe400078f80ff */
[-C--:B------:R-:W-:Y:S02]  /*2c90*/  LEA.HI R119, R84, R113.reuse, RZ, 0x10 ;  /* 0x0000007154777211 */ /* 0x080fe400078f80ff */
[-C--:B------:R-:W-:Y:S02]  /*2ca0*/  LEA.HI R120, R120, R113.reuse, RZ, 0x10 ;  /* 0x0000007178787211 */ /* 0x080fe400078f80ff */
[-C--:B------:R-:W-:Y:S02]  /*2cb0*/  LEA.HI R121, R86, R113.reuse, RZ, 0x10 ;  /* 0x0000007156797211 */ /* 0x080fe400078f80ff */
[----:B------:R-:W-:Y:S02]  /*2cc0*/  LEA.HI R122, R122, R113, RZ, 0x10 ;  /* 0x000000717a7a7211 */ /* 0x000fe400078f80ff */
[----:B------:R-:W-:-:S02]  /*2cd0*/  @P0 LOP3.LUT R4, R4, 0x800000, RZ, 0xfc, !PT ;  /* 0x0080000004040812 */ /* 0x000fc400078efcff */
[----:B------:R-:W-:Y:S02]  /*2ce0*/  ISETP.GT.U32.AND P0, PT, R36, 0x7f, PT ;  /* 0x0000007f2400780c */ /* 0x000fe40003f04070 */
[----:B------:R-:W-:Y:S02]  /*2cf0*/  LOP3.LUT R4, R4, 0xffbfffff, RZ, 0xc0, !PT ;  /* 0xffbfffff04047812 */ /* 0x000fe400078ec0ff */
[----:B------:R-:W-:Y:S02]  /*2d00*/  ISETP.GT.U32.OR P0, PT, R30, 0x7, P0 ;  /* 0x000000071e00780c */ /* 0x000fe40000704470 */
[----:B------:R-:W-:Y:S02]  /*2d10*/  LEA.HI R113, R138, R113, RZ, 0x10 ;  /* 0x000000718a717211 */ /* 0x000fe400078f80ff */
[--C-:B------:R-:W-:Y:S02]  /*2d20*/  SHF.R.U32.HI R138, RZ, 0x14, R34.reuse ;  /* 0x00000014ff8a7819 */ /* 0x100fe40000011622 */
[----:B------:R-:W-:-:S02]  /*2d30*/  SHF.R.U32.HI R86, RZ, 0x18, R34 ;  /* 0x00000018ff567819 */ /* 0x000fc40000011622 */
[----:B------:R-:W-:Y:S01]  /*2d40*/  SHF.R.U32.HI R79, RZ, 0x18, R20 ;  /* 0x00000018ff4f7819 */ /* 0x000fe20000011614 */
[----:B------:R-:W-:Y:S01]  /*2d50*/  IMAD R32, R99, 0x20, R138 ;  /* 0x0000002063207824 */ /* 0x000fe200078e028a */
[----:B------:R-:W-:Y:S02]  /*2d60*/  LOP3.LUT R30, R65, 0xffff, RZ, 0xc0, !PT ;  /* 0x0000ffff411e7812 */ /* 0x000fe400078ec0ff */
[----:B------:R-:W-:Y:S01]  /*2d70*/  SHF.R.U32.HI R84, RZ, 0x18, R28 ;  /* 0x00000018ff547819 */ /* 0x000fe2000001161c */
[C---:B------:R-:W-:Y:S01]  /*2d80*/  IMAD R20, R99.reuse, 0x2, R79 ;  /* 0x0000000263147824 */ /* 0x040fe200078e024f */
[----:B------:R-:W-:Y:S01]  /*2d90*/  @P0 LOP3.LUT R4, R4, 0x400000, RZ, 0xfc, !PT ;  /* 0x0040000004040812 */ /* 0x000fe200078efcff */
[----:B------:R-:W-:Y:S01]  /*2da0*/  IMAD R30, R30, 0x469f, RZ ;  /* 0x0000469f1e1e7824 */ /* 0x000fe200078e02ff */
[----:B------:R-:W-:Y:S01]  /*2db0*/  ISETP.GT.U32.AND P0, PT, R18, 0x7f, PT ;  /* 0x0000007f1200780c */ /* 0x000fe20003f04070 */
[----:B------:R-:W-:Y:S01]  /*2dc0*/  IMAD R18, R99, 0x2, R86 ;  /* 0x0000000263127824 */ /* 0x000fe200078e0256 */
[----:B------:R-:W-:Y:S01]  /*2dd0*/  LOP3.LUT R4, R4, 0xfffffff7, RZ, 0xc0, !PT ;  /* 0xfffffff704047812 */ /* 0x000fe200078ec0ff */
[----:B------:R-:W-:Y:S01]  /*2de0*/  IMAD R86, R86, 0xc400, RZ ;  /* 0x0000c40056567824 */ /* 0x000fe200078e02ff */
[----:B------:R-:W-:-:S02]  /*2df0*/  ISETP.GT.U32.OR P0, PT, R26, 0x7, P0 ;  /* 0x000000071a00780c */ /* 0x000fc40000704470 */
[--C-:B------:R-:W-:Y:S02]  /*2e00*/  SHF.R.U32.HI R150, RZ, 0x14, R30.reuse ;  /* 0x00000014ff967819 */ /* 0x100fe4000001161e */
[----:B------:R-:W-:Y:S02]  /*2e10*/  SHF.R.U32.HI R81, RZ, 0x18, R30 ;  /* 0x00000018ff517819 */ /* 0x000fe4000001161e */
[----:B------:R-:W-:Y:S02]  /*2e20*/  LOP3.LUT R26, R42, 0xffff, RZ, 0xc0, !PT ;  /* 0x0000ffff2a1a7812 */ /* 0x000fe400078ec0ff */
[----:B------:R-:W-:Y:S02]  /*2e30*/  ISETP.GT.U32.AND P4, PT, R90, 0x7f, PT ;  /* 0x0000007f5a00780c */ /* 0x000fe40003f84070 */
[----:B------:R-:W-:Y:S01]  /*2e40*/  ISETP.GT.U32.AND P6, PT, R148, 0xff, PT ;  /* 0x000000ff9400780c */ /* 0x000fe20003fc4070 */
[----:B------:R-:W-:Y:S01]  /*2e50*/  IMAD R26, R26, 0x469f, RZ ;  /* 0x0000469f1a1a7824 */ /* 0x000fe200078e02ff */
[----:B------:R-:W-:-:S02]  /*2e60*/  ISETP.GT.U32.OR P4, PT, R88, 0x7, P4 ;  /* 0x000000075800780c */ /* 0x000fc40002784470 */
[----:B------:R-:W-:Y:S02]  /*2e70*/  @P0 LOP3.LUT R4, R4, 0x8, RZ, 0xfc, !PT ;  /* 0x0000000804040812 */ /* 0x000fe400078efcff */
[----:B------:R-:W-:Y:S02]  /*2e80*/  ISETP.GT.U32.AND P0, PT, R32, 0x7f, PT ;  /* 0x0000007f2000780c */ /* 0x000fe40003f04070 */
[----:B------:R-:W-:Y:S02]  /*2e90*/  LOP3.LUT R4, R4, 0xfffffffb, RZ, 0xc0, !PT ;  /* 0xfffffffb04047812 */ /* 0x000fe400078ec0ff */
[----:B------:R-:W-:Y:S02]  /*2ea0*/  ISETP.GT.U32.OR P0, PT, R18, 0x7, P0 ;  /* 0x000000071200780c */ /* 0x000fe40000704470 */
[----:B------:R-:W-:Y:S02]  /*2eb0*/  LOP3.LUT R18, R64, 0xffff, RZ, 0xc0, !PT ;  /* 0x0000ffff40127812 */ /* 0x000fe400078ec0ff */
[----:B------:R-:W-:Y:S01]  /*2ec0*/  PRMT R88, R130, 0x9910, RZ ;  /* 0x0000991082587816 */ /* 0x000fe200000000ff */
[----:B------:R-:W-:Y:S01]  /*2ed0*/  IMAD.MOV.U32 R130, RZ, RZ, RZ ;  /* 0x000000ffff827224 */ /* 0x000fe200078e00ff */
[----:B------:R-:W-:Y:S01]  /*2ee0*/  PRMT R90, R142, 0x9910, RZ ;  /* 0x000099108e5a7816 */ /* 0x000fe200000000ff */
[----:B------:R-:W-:Y:S01]  /*2ef0*/  IMAD R18, R18, 0x469f, RZ ;  /* 0x0000469f12127824 */ /* 0x000fe200078e02ff */
[----:B------:R-:W-:Y:S01]  /*2f00*/  LOP3.LUT R0, R0, 0xfffffeff, RZ, 0xc0, !PT ;  /* 0xfffffeff00007812 */ /* 0x000fe200078ec0ff */
[----:B------:R-:W-:-:S02]  /*2f10*/  IMAD R88, R88, 0x3a, RZ ;  /* 0x0000003a58587824 */ /* 0x000fc400078e02ff */
[----:B------:R-:W-:Y:S01]  /*2f20*/  IMAD R90, R90, 0x3a, RZ ;  /* 0x0000003a5a5a7824 */ /* 0x000fe200078e02ff */
[----:B------:R-:W-:Y:S02]  /*2f30*/  SHF.R.U32.HI R144, RZ, 0x14, R18 ;  /* 0x00000014ff907819 */ /* 0x000fe40000011612 */
[----:B------:R-:W-:Y:S01]  /*2f40*/  @P0 LOP3.LUT R4, R4, 0x4, RZ, 0xfc, !PT ;  /* 0x0000000404040812 */ /* 0x000fe200078efcff */
[----:B------:R-:W-:Y:S01]  /*2f50*/  IMAD.MOV R90, RZ, RZ, -R90 ;  /* 0x000000ffff5a7224 */ /* 0x000fe200078e0a5a */
[----:B------:R-:W-:Y:S01]  /*2f60*/  ISETP.GT.U32.AND P0, PT, R22, 0x7f, PT ;  /* 0x0000007f1600780c */ /* 0x000fe20003f04070 */
[C---:B------:R-:W-:Y:S01]  /*2f70*/  IMAD R22, R99.reuse, 0x20, R150 ;  /* 0x0000002063167824 */ /* 0x040fe200078e0296 */
[----:B------:R-:W-:Y:S02]  /*2f80*/  LOP3.LUT R4, R4, 0xfffffffd, RZ, 0xc0, !PT ;  /* 0xfffffffd04047812 */ /* 0x000fe400078ec0ff */
[----:B------:R-:W-:Y:S01]  /*2f90*/  ISETP.GT.U32.OR P0, PT, R20, 0x7, P0 ;  /* 0x000000071400780c */ /* 0x000fe20000704470 */
[----:B------:R-:W-:Y:S01]  /*2fa0*/  IMAD R20, R99, 0x2, R81 ;  /* 0x0000000263147824 */ /* 0x000fe200078e0251 */
[----:B------:R-:W-:-:S02]  /*2fb0*/  SHF.R.U32.HI R85, RZ, 0x18, R18 ;  /* 0x00000018ff557819 */ /* 0x000fc40000011612 */
[----:B------:R-:W-:Y:S02]  /*2fc0*/  PRMT R150, R150, 0x9910, RZ ;  /* 0x0000991096967816 */ /* 0x000fe400000000ff */
[----:B------:R-:W-:Y:S01]  /*2fd0*/  PRMT R90, R90, 0x7710, RZ ;  /* 0x000077105a5a7816 */ /* 0x000fe200000000ff */
[----:B------:R-:W-:-:S04]  /*2fe0*/  IMAD R18, R99, 0x2, R85 ;  /* 0x0000000263127824 */ /* 0x000fc800078e0255 */
[----:B------:R-:W-:Y:S02]  /*2ff0*/  IMAD.IADD R67, R67, 0x1, R90 ;  /* 0x0000000143437824 */ /* 0x000fe400078e025a */
[----:B------:R-:W-:Y:S02]  /*3000*/  @P0 LOP3.LUT R4, R4, 0x2, RZ, 0xfc, !PT ;  /* 0x0000000204040812 */ /* 0x000fe400078efcff */
[----:B------:R-:W-:Y:S02]  /*3010*/  ISETP.GT.U32.AND P0, PT, R22, 0x7f, PT ;  /* 0x0000007f1600780c */ /* 0x000fe40003f04070 */
[----:B------:R-:W-:Y:S02]  /*3020*/  LOP3.LUT R4, R4, 0xfffffffe, RZ, 0xc0, !PT ;  /* 0xfffffffe04047812 */ /* 0x000fe400078ec0ff */
[----:B------:R-:W-:Y:S01]  /*3030*/  ISETP.GT.U32.OR P0, PT, R20, 0x7, P0 ;  /* 0x000000071400780c */ /* 0x000fe20000704470 */
[----:B------:R-:W-:Y:S01]  /*3040*/  IMAD R20, R99, 0x2, R84 ;  /* 0x0000000263147824 */ /* 0x000fe200078e0254 */
[----:B------:R-:W-:-:S02]  /*3050*/  LOP3.LUT R22, R35, 0xffff, RZ, 0xc0, !PT ;  /* 0x0000ffff23167812 */ /* 0x000fc400078ec0ff */
[----:B------:R-:W-:-:S03]  /*3060*/  LOP3.LUT R67, R67, 0xffff, RZ, 0xc0, !PT ;  /* 0x0000ffff43437812 */ /* 0x000fc600078ec0ff */
[----:B------:R-:W-:Y:S01]  /*3070*/  IMAD R22, R22, 0x469f, RZ ;  /* 0x0000469f16167824 */ /* 0x000fe200078e02ff */
[----:B------:R-:W-:Y:S01]  /*3080*/  LOP3.LUT R82, R82, R67, RZ, 0xfc, !PT ;  /* 0x0000004352527212 */ /* 0x000fe200078efcff */
[----:B------:R-:W-:-:S03]  /*3090*/  VIADD R67, R67, UR5 ;  /* 0x0000000543437c36 */ /* 0x000fc60008000000 */
[----:B------:R-:W-:Y:S02]  /*30a0*/  SHF.R.U32.HI R152, RZ, 0x14, R22 ;  /* 0x00000014ff987819 */ /* 0x000fe40000011616 */
[----:B------:R-:W-:Y:S02]  /*30b0*/  @P0 LOP3.LUT R4, R4, 0x1, RZ, 0xfc, !PT ;  /* 0x0000000104040812 */ /* 0x000fe400078efcff */
[----:B------:R-:W-:Y:S01]  /*30c0*/  ISETP.GT.U32.AND P0, PT, R24, 0x7f, PT ;  /* 0x0000007f1800780c */ /* 0x000fe20003f04070 */
[C---:B------:R-:W-:Y:S01]  /*30d0*/  IMAD R24, R99.reuse, 0x20, R152 ;  /* 0x0000002063187824 */ /* 0x040fe200078e0298 */
[----:B------:R-:W-:Y:S02]  /*30e0*/  PRMT R152, R152, 0x9910, RZ ;  /* 0x0000991098987816 */ /* 0x000fe400000000ff */
[----:B------:R-:W-:Y:S01]  /*30f0*/  ISETP.GT.U32.OR P0, PT, R20, 0x7, P0 ;  /* 0x000000071400780c */ /* 0x000fe20000704470 */
[----:B------:R-:W-:Y:S01]  /*3100*/  IMAD R20, R99, 0x20, R144 ;  /* 0x0000002063147824 */ /* 0x000fe200078e0290 */
[----:B------:R-:W-:-:S02]  /*3110*/  PRMT R144, R144, 0x9910, RZ ;  /* 0x0000991090907816 */ /* 0x000fc400000000ff */
[----:B------:R-:W-:Y:S02]  /*3120*/  P2R R28, PR, RZ, 0x1 ;  /* 0x00000001ff1c7803 */ /* 0x000fe40000000000 */
[----:B------:R-:W-:Y:S02]  /*3130*/  LOP3.LUT P0, RZ, R4, 0x1, RZ, 0xc0, !PT ;  /* 0x0000000104ff7812 */ /* 0x000fe4000780c0ff */
[----:B------:R-:W-:Y:S02]  /*3140*/  ISETP.GT.U32.AND P1, PT, R20, 0x7f, PT ;  /* 0x0000007f1400780c */ /* 0x000fe40003f24070 */
[----:B------:R-:W-:Y:S02]  /*3150*/  P2R R30, PR, RZ, 0x1 ;  /* 0x00000001ff1e7803 */ /* 0x000fe40000000000 */
[----:B------:R-:W-:Y:S02]  /*3160*/  LOP3.LUT P0, RZ, R4, 0x2, RZ, 0xc0, !PT ;  /* 0x0000000204ff7812 */ /* 0x000fe4000780c0ff */
[----:B------:R-:W-:-:S02]  /*3170*/  ISETP.GT.U32.OR P1, PT, R18, 0x7, P1 ;  /* 0x000000071200780c */ /* 0x000fc40000f24470 */
[----:B------:R-:W-:Y:S02]  /*3180*/  P2R R32, PR, RZ, 0x1 ;  /* 0x00000001ff207803 */ /* 0x000fe40000000000 */
[C---:B------:R-:W-:Y:S02]  /*3190*/  LOP3.LUT P0, RZ, R4.reuse, 0x4, RZ, 0xc0, !PT ;  /* 0x0000000404ff7812 */ /* 0x040fe4000780c0ff */
[----:B------:R-:W-:Y:S02]  /*31a0*/  SHF.R.U32.HI R18, RZ, 0x18, R101 ;  /* 0x00000018ff127819 */ /* 0x000fe40000011665 */
[----:B------:R-:W-:Y:S02]  /*31b0*/  P2R R34, PR, RZ, 0x1 ;  /* 0x00000001ff227803 */ /* 0x000fe40000000000 */
[----:B------:R-:W-:Y:S01]  /*31c0*/  LOP3.LUT P0, RZ, R4, 0x8, RZ, 0xc0, !PT ;  /* 0x0000000804ff7812 */ /* 0x000fe2000780c0ff */
[----:B------:R-:W-:Y:S01]  /*31d0*/  IMAD R18, R99, 0x2, R18 ;  /* 0x0000000263127824 */ /* 0x000fe200078e0212 */
[----:B------:R-:W-:-:S02]  /*31e0*/  SHF.R.U32.HI R20, RZ, 0x18, R103 ;  /* 0x00000018ff147819 */ /* 0x000fc40000011667 */
[----:B------:R-:W-:Y:S02]  /*31f0*/  P2R R36, PR, RZ, 0x1 ;  /* 0x00000001ff247803 */ /* 0x000fe40000000000 */
[C---:B------:R-:W-:Y:S01]  /*3200*/  LOP3.LUT P0, RZ, R4.reuse, 0x400000, RZ, 0xc0, !PT ;  /* 0x0040000004ff7812 */ /* 0x040fe2000780c0ff */
[----:B------:R-:W-:Y:S01]  /*3210*/  IMAD R20, R99, 0x2, R20 ;  /* 0x0000000263147824 */ /* 0x000fe200078e0214 */
[----:B------:R-:W-:Y:S02]  /*3220*/  P2R R159, PR, RZ, 0x2 ;  /* 0x00000002ff9f7803 */ /* 0x000fe40000000000 */
[----:B------:R-:W-:Y:S02]  /*3230*/  P2R R153, PR, RZ, 0x1 ;  /* 0x00000001ff997803 */ /* 0x000fe40000000000 */
[----:B------:R-:W-:-:S04]  /*3240*/  LOP3.LUT P0, RZ, R4, 0x800000, RZ, 0xc0, !PT ;  /* 0x0080000004ff7812 */ /* 0x000fc8000780c0ff */
[----:B------:R-:W-:Y:S02]  /*3250*/  P2R R155, PR, RZ, 0x1 ;  /* 0x00000001ff9b7803 */ /* 0x000fe40000000000 */
[----:B------:R-:W-:-:S04]  /*3260*/  LOP3.LUT P0, RZ, R4, 0x1000000, RZ, 0xc0, !PT ;  /* 0x0100000004ff7812 */ /* 0x000fc8000780c0ff */
[----:B------:R-:W-:Y:S02]  /*3270*/  P2R R156, PR, RZ, 0x1 ;  /* 0x00000001ff9c7803 */ /* 0x000fe40000000000 */
[----:B------:R-:W-:-:S04]  /*3280*/  LOP3.LUT P0, RZ, R4, 0x2000000, RZ, 0xc0, !PT ;  /* 0x0200000004ff7812 */ /* 0x000fc8000780c0ff */
[----:B------:R-:W-:Y:S02]  /*3290*/  P2R R157, PR, RZ, 0x1 ;  /* 0x00000001ff9d7803 */ /* 0x000fe40000000000 */
[C---:B------:R-:W-:Y:S02]  /*32a0*/  LOP3.LUT P0, RZ, R4.reuse, 0x4000000, RZ, 0xc0, !PT ;  /* 0x0400000004ff7812 */ /* 0x040fe4000780c0ff */
[----:B------:R-:W-:Y:S02]  /*32b0*/  LOP3.LUT R4, R4, 0xffdfffff, RZ, 0xc0, !PT ;  /* 0xffdfffff04047812 */ /* 0x000fe400078ec0ff */
[----:B------:R-:W-:Y:S02]  /*32c0*/  P2R R158, PR, RZ, 0x1 ;  /* 0x00000001ff9e7803 */ /* 0x000fe40000000000 */
[----:B------:R-:W-:Y:S02]  /*32d0*/  ISETP.GT.U32.OR P0, PT, R78, 0x7, P2 ;  /* 0x000000074e00780c */ /* 0x000fe40001704470 */
[----:B------:R-:W-:Y:S01]  /*32e0*/  ISETP.GT.U32.AND P2, PT, R95, 0x7f, PT ;  /* 0x0000007f5f00780c */ /* 0x000fe20003f44070 */
[----:B------:R-:W-:Y:S01]  /*32f0*/  VIADD R95, R3, 0x1f ;  /* 0x0000001f035f7836 */ /* 0x000fe20000000000 */
[----:B------:R-:W-:-:S02]  /*3300*/  SHF.R.U32.HI R78, RZ, 0x18, R91 ;  /* 0x00000018ff4e7819 */ /* 0x000fc4000001165b */
[----:B------:R-:W-:-:S07]  /*3310*/  PRMT R91, R138, 0x9910, RZ ;  /* 0x000099108a5b7816 */ /* 0x000fce00000000ff */
[----:B------:R-:W-:Y:S02]  /*3320*/  @P0 LOP3.LUT R4, R4, 0x200000, RZ, 0xfc, !PT ;  /* 0x0020000004040812 */ /* 0x000fe400078efcff */
[----:B------:R-:W-:Y:S02]  /*3330*/  ISETP.GT.U32.OR P0, PT, R96, 0x7, P2 ;  /* 0x000000076000780c */ /* 0x000fe40001704470 */
[----:B------:R-:W-:Y:S02]  /*3340*/  LOP3.LUT R4, R4, 0xffefffff, RZ, 0xc0, !PT ;  /* 0xffefffff04047812 */ /* 0x000fe400078ec0ff */
[----:B------:R-:W-:-:S09]  /*3350*/  ISETP.GT.U32.AND P2, PT, R97, 0x7f, PT ;  /* 0x0000007f6100780c */ /* 0x000fd20003f44070 */
[----:B------:R-:W-:Y:S02]  /*3360*/  @P0 LOP3.LUT R4, R4, 0x100000, RZ, 0xfc, !PT ;  /* 0x0010000004040812 */ /* 0x000fe400078efcff */
[----:B------:R-:W-:Y:S02]  /*3370*/  ISETP.GT.U32.OR P0, PT, R98, 0x7, P2 ;  /* 0x000000076200780c */ /* 0x000fe40001704470 */
[----:B------:R-:W-:Y:S02]  /*3380*/  LOP3.LUT R4, R4, 0xfff7ffff, RZ, 0xc0, !PT ;  /* 0xfff7ffff04047812 */ /* 0x000fe400078ec0ff */
[----:B------:R-:W-:-:S09]  /*3390*/  ISETP.GT.U32.AND P2, PT, R100, 0x7f, PT ;  /* 0x0000007f6400780c */ /* 0x000fd20003f44070 */
[----:B------:R-:W-:Y:S02]  /*33a0*/  @P0 LOP3.LUT R4, R4, 0x80000, RZ, 0xfc, !PT ;  /* 0x0008000004040812 */ /* 0x000fe400078efcff */
[----:B------:R-:W-:Y:S02]  /*33b0*/  ISETP.GT.U32.OR P0, PT, R18, 0x7, P2 ;  /* 0x000000071200780c */ /* 0x000fe40001704470 */
[----:B------:R-:W-:Y:S02]  /*33c0*/  LOP3.LUT R4, R4, 0xfffbffff, RZ, 0xc0, !PT ;  /* 0xfffbffff04047812 */ /* 0x000fe400078ec0ff */
[----:B------:R-:W-:Y:S02]  /*33d0*/  ISETP.GT.U32.AND P2, PT, R102, 0x7f, PT ;  /* 0x0000007f6600780c */ /* 0x000fe40003f44070 */
[----:B------:R-:W-:-:S05]  /*33e0*/  SHF.R.U32.HI R18, RZ, 0x18, R105 ;  /* 0x00000018ff127819 */ /* 0x000fca0000011669 */
[----:B------:R-:W-:Y:S02]  /*33f0*/  IMAD R18, R99, 0x2, R18 ;  /* 0x0000000263127824 */ /* 0x000fe400078e0212 */
[----:B------:R-:W-:Y:S02]  /*3400*/  @P0 LOP3.LUT R4, R4, 0x40000, RZ, 0xfc, !PT ;  /* 0x0004000004040812 */ /* 0x000fe400078efcff */
[----:B------:R-:W-:Y:S02]  /*3410*/  ISETP.GT.U32.OR P0, PT, R20, 0x7, P2 ;  /* 0x000000071400780c */ /* 0x000fe40001704470 */
[----:B------:R-:W-:Y:S02]  /*3420*/  LOP3.LUT R4, R4, 0xfffdffff, RZ, 0xc0, !PT ;  /* 0xfffdffff04047812 */ /* 0x000fe400078ec0ff */
[----:B------:R-:W-:Y:S02]  /*3430*/  ISETP.GT.U32.AND P2, PT, R104, 0x7f, PT ;  /* 0x0000007f6800780c */ /* 0x000fe40003f44070 */
[----:B------:R-:W-:-:S02]  /*3440*/  SHF.R.U32.HI R20, RZ, 0x18, R107 ;  /* 0x00000018ff147819 */ /* 0x000fc4000001166b */
[----:B------:R-:W-:-:S03]  /*3450*/  SHF.R.U32.HI R104, RZ, 0x14, R26 ;  /* 0x00000014ff687819 */ /* 0x000fc6000001161a */
[----:B------:R-:W-:Y:S02]  /*3460*/  IMAD R20, R99, 0x2, R20 ;  /* 0x0000000263147824 */ /* 0x000fe400078e0214 */
        /* <DEDUP_REMOVED lines=10> */
[----:B------:R-:W-:-:S05]  /*3510*/  LOP3.LUT R20, R31, 0xffff, RZ, 0xc0, !PT ;  /* 0x0000ffff1f147812 */ /* 0x000fca00078ec0ff */
[----:B------:R-:W-:Y:S02]  /*3520*/  IMAD R20, R20, 0x469f, RZ ;  /* 0x0000469f14147824 */ /* 0x000fe400078e02ff */
[----:B------:R-:W-:Y:S02]  /*3530*/  @P0 LOP3.LUT R4, R4, 0x8000, RZ, 0xfc, !PT ;  /* 0x0000800004040812 */ /* 0x000fe400078efcff */
[----:B------:R-:W-:Y:S02]  /*3540*/  ISETP.GT.U32.OR P0, PT, R18, 0x7, P2 ;  /* 0x000000071200780c */ /* 0x000fe40001704470 */
[----:B------:R-:W-:Y:S02]  /*3550*/  SHF.R.U32.HI R18, RZ, 0x18, R111 ;  /* 0x00000018ff127819 */ /* 0x000fe4000001166f */
[----:B------:R-:W-:Y:S02]  /*3560*/  LOP3.LUT R4, R4, 0xffffbfff, RZ, 0xc0, !PT ;  /* 0xffffbfff04047812 */ /* 0x000fe400078ec0ff */
[----:B------:R-:W-:Y:S01]  /*3570*/  ISETP.GT.U32.AND P2, PT, R110, 0x7f, PT ;  /* 0x0000007f6e00780c */ /* 0x000fe20003f44070 */
[----:B------:R-:W-:Y:S01]  /*3580*/  IMAD R18, R99, 0x2, R18 ;  /* 0x0000000263127824 */ /* 0x000fe200078e0212 */
[----:B------:R-:W-:-:S04]  /*3590*/  SHF.R.U32.HI R154, RZ, 0x14, R20 ;  /* 0x00000014ff9a7819 */ /* 0x000fc80000011614 */
[----:B------:R-:W-:Y:S02]  /*35a0*/  PRMT R90, R154, 0x9910, RZ ;  /* 0x000099109a5a7816 */ /* 0x000fe400000000ff */
[----:B------:R-:W-:Y:S02]  /*35b0*/  @P0 LOP3.LUT R4, R4, 0x4000, RZ, 0xfc, !PT ;  /* 0x0000400004040812 */ /* 0x000fe400078efcff */
[----:B------:R-:W-:Y:S02]  /*35c0*/  ISETP.GT.U32.OR P0, PT, R18, 0x7, P2 ;  /* 0x000000071200780c */ /* 0x000fe40001704470 */
[----:B------:R-:W-:Y:S02]  /*35d0*/  SHF.R.U32.HI R18, RZ, 0x18, R22 ;  /* 0x00000018ff127819 */ /* 0x000fe40000011616 */
[----:B------:R-:W-:Y:S02]  /*35e0*/  P2R R167, PR, RZ, 0x1 ;  /* 0x00000001ffa77803 */ /* 0x000fe40000000000 */
[----:B------:R-:W-:Y:S01]  /*35f0*/  LOP3.LUT P0, RZ, R4, 0x4000, RZ, 0xc0, !PT ;  /* 0x0000400004ff7812 */ /* 0x000fe2000780c0ff */
[C---:B------:R-:W-:Y:S01]  /*3600*/  IMAD R18, R99.reuse, 0x2, R18 ;  /* 0x0000000263127824 */ /* 0x040fe200078e0212 */
[----:B------:R-:W-:Y:S01]  /*3610*/  ISETP.GT.U32.AND P2, PT, R24, 0x7f, PT ;  /* 0x0000007f1800780c */ /* 0x000fe20003f44070 */
[----:B------:R-:W-:Y:S01]  /*3620*/  IMAD R24, R99, 0x20, R154 ;  /* 0x0000002063187824 */ /* 0x000fe200078e029a */
[----:B------:R-:W-:-:S02]  /*3630*/  P2R R166, PR, RZ, 0x1 ;  /* 0x00000001ffa67803 */ /* 0x000fc40000000000 */
[----:B------:R-:W-:Y:S02]  /*3640*/  ISETP.GT.U32.OR P0, PT, R18, 0x7, P2 ;  /* 0x000000071200780c */ /* 0x000fe40001704470 */
[----:B------:R-:W-:Y:S02]  /*3650*/  LOP3.LUT R22, R27, 0xffff, RZ, 0xc0, !PT ;  /* 0x0000ffff1b167812 */ /* 0x000fe400078ec0ff */
[----:B------:R-:W-:Y:S02]  /*3660*/  SHF.R.U32.HI R18, RZ, 0x18, R20 ;  /* 0x00000018ff127819 */ /* 0x000fe40000011614 */
[----:B------:R-:W-:Y:S01]  /*3670*/  LOP3.LUT R4, R4, 0xffffefff, RZ, 0xc0, !PT ;  /* 0xffffefff04047812 */ /* 0x000fe200078ec0ff */
[----:B------:R-:W-:Y:S01]  /*3680*/  IMAD R22, R22, 0x469f, RZ ;  /* 0x0000469f16167824 */ /* 0x000fe200078e02ff */
[----:B------:R-:W-:Y:S01]  /*3690*/  ISETP.GT.U32.AND P2, PT, R24, 0x7f, PT ;  /* 0x0000007f1800780c */ /* 0x000fe20003f44070 */
[----:B------:R-:W-:Y:S01]  /*36a0*/  IMAD R18, R99, 0x2, R18 ;  /* 0x0000000263127824 */ /* 0x000fe200078e0212 */
[----:B------:R-:W-:-:S02]  /*36b0*/  LOP3.LUT R20, R23, 0xffff, RZ, 0xc0, !PT ;  /* 0x0000ffff17147812 */ /* 0x000fc400078ec0ff */
[--C-:B------:R-:W-:Y:S02]  /*36c0*/  SHF.R.U32.HI R108, RZ, 0x14, R22.reuse ;  /* 0x00000014ff6c7819 */ /* 0x100fe40000011616 */
[----:B------:R-:W-:Y:S01]  /*36d0*/  @P0 LOP3.LUT R4, R4, 0x1000, RZ, 0xfc, !PT ;  /* 0x0000100004040812 */ /* 0x000fe200078efcff */
[----:B------:R-:W-:Y:S01]  /*36e0*/  IMAD R20, R20, 0x469f, RZ ;  /* 0x0000469f14147824 */ /* 0x000fe200078e02ff */
[----:B------:R-:W-:Y:S02]  /*36f0*/  ISETP.GT.U32.OR P0, PT, R18, 0x7, P2 ;  /* 0x000000071200780c */ /* 0x000fe40001704470 */
[----:B------:R-:W-:Y:S01]  /*3700*/  SHF.R.U32.HI R18, RZ, 0x18, R22 ;  /* 0x00000018ff127819 */ /* 0x000fe20000011616 */
[C---:B------:R-:W-:Y:S01]  /*3710*/  IMAD R22, R99.reuse, 0x20, R108 ;  /* 0x0000002063167824 */ /* 0x040fe200078e026c */
[----:B------:R-:W-:Y:S02]  /*3720*/  LOP3.LUT R4, R4, 0xfffff7ff, RZ, 0xc0, !PT ;  /* 0xfffff7ff04047812 */ /* 0x000fe400078ec0ff */
[----:B------:R-:W-:Y:S01]  /*3730*/  SHF.R.U32.HI R110, RZ, 0x14, R20 ;  /* 0x00000014ff6e7819 */ /* 0x000fe20000011614 */
[----:B------:R-:W-:Y:S01]  /*3740*/  IMAD R18, R99, 0x2, R18 ;  /* 0x0000000263127824 */ /* 0x000fe200078e0212 */
[----:B------:R-:W-:-:S02]  /*3750*/  ISETP.GT.U32.AND P2, PT, R22, 0x7f, PT ;  /* 0x0000007f1600780c */ /* 0x000fc40003f44070 */
[----:B------:R-:W-:-:S03]  /*3760*/  LOP3.LUT R24, R19, 0xffff, RZ, 0xc0, !PT ;  /* 0x0000ffff13187812 */ /* 0x000fc600078ec0ff */
[----:B------:R-:W-:Y:S02]  /*3770*/  @P0 LOP3.LUT R4, R4, 0x800, RZ, 0xfc, !PT ;  /* 0x0000080004040812 */ /* 0x000fe400078efcff */
[----:B------:R-:W-:Y:S01]  /*3780*/  ISETP.GT.U32.OR P0, PT, R18, 0x7, P2 ;  /* 0x000000071200780c */ /* 0x000fe20001704470 */
[----:B------:R-:W-:Y:S01]  /*3790*/  IMAD R24, R24, 0x469f, RZ ;  /* 0x0000469f18187824 */ /* 0x000fe200078e02ff */
[----:B------:R-:W-:Y:S01]  /*37a0*/  SHF.R.U32.HI R18, RZ, 0x18, R20 ;  /* 0x00000018ff127819 */ /* 0x000fe20000011614 */
[C---:B------:R-:W-:Y:S01]  /*37b0*/  IMAD R20, R99.reuse, 0x20, R110 ;  /* 0x0000002063147824 */ /* 0x040fe200078e026e */
[----:B------:R-:W-:Y:S02]  /*37c0*/  LOP3.LUT R4, R4, 0xfffffbff, RZ, 0xc0, !PT ;  /* 0xfffffbff04047812 */ /* 0x000fe400078ec0ff */
[----:B------:R-:W-:Y:S01]  /*37d0*/  SHF.R.U32.HI R102, RZ, 0x14, R24 ;  /* 0x00000014ff667819 */ /* 0x000fe20000011618 */
[----:B------:R-:W-:Y:S01]  /*37e0*/  IMAD R18, R99, 0x2, R18 ;  /* 0x0000000263127824 */ /* 0x000fe200078e0212 */
[----:B------:R-:W-:-:S02]  /*37f0*/  ISETP.GT.U32.AND P2, PT, R20, 0x7f, PT ;  /* 0x0000007f1400780c */ /* 0x000fc40003f44070 */
[----:B------:R-:W-:Y:S01]  /*3800*/  LOP3.LUT R20, R39, 0xffff, RZ, 0xc0, !PT ;  /* 0x0000ffff27147812 */ /* 0x000fe200078ec0ff */
[C---:B------:R-:W-:Y:S01]  /*3810*/  IMAD R22, R99.reuse, 0x20, R102 ;  /* 0x0000002063167824 */ /* 0x040fe200078e0266 */
[----:B------:R-:W-:Y:S02]  /*3820*/  PRMT R110, R110, 0x9910, RZ ;  /* 0x000099106e6e7816 */ /* 0x000fe400000000ff */
[----:B------:R-:W-:Y:S01]  /*3830*/  @P0 LOP3.LUT R4, R4, 0x400, RZ, 0xfc, !PT ;  /* 0x0000040004040812 */ /* 0x000fe200078efcff */
[----:B------:R-:W-:Y:S01]  /*3840*/  IMAD R20, R20, 0x469f, RZ ;  /* 0x0000469f14147824 */ /* 0x000fe200078e02ff */
[----:B------:R-:W-:Y:S02]  /*3850*/  ISETP.GT.U32.OR P0, PT, R18, 0x7, P2 ;  /* 0x000000071200780c */ /* 0x000fe40001704470 */
[----:B------:R-:W-:Y:S01]  /*3860*/  SHF.R.U32.HI R18, RZ, 0x18, R24 ;  /* 0x00000018ff127819 */ /* 0x000fe20000011618 */
[----:B------:R-:W-:Y:S01]  /*3870*/  IMAD R24, R99, 0x20, R104 ;  /* 0x0000002063187824 */ /* 0x000fe200078e0268 */
[----:B------:R-:W-:-:S02]  /*3880*/  LOP3.LUT R4, R4, 0xfffffdff, RZ, 0xc0, !PT ;  /* 0xfffffdff04047812 */ /* 0x000fc400078ec0ff */
[----:B------:R-:W-:Y:S01]  /*3890*/  ISETP.GT.U32.AND P2, PT, R22, 0x7f, PT ;  /* 0x0000007f1600780c */ /* 0x000fe20003f44070 */
[----:B------:R-:W-:Y:S01]  /*38a0*/  IMAD R18, R99, 0x2, R18 ;  /* 0x0000000263127824 */ /* 0x000fe200078e0212 */
[----:B------:R-:W-:Y:S02]  /*38b0*/  SHF.R.U32.HI R106, RZ, 0x14, R20 ;  /* 0x00000014ff6a7819 */ /* 0x000fe40000011614 */
[----:B------:R-:W-:Y:S02]  /*38c0*/  LOP3.LUT R22, R41, 0xffff, RZ, 0xc0, !PT ;  /* 0x0000ffff29167812 */ /* 0x000fe400078ec0ff */
[----:B------:R-:W-:Y:S02]  /*38d0*/  PRMT R102, R102, 0x9910, RZ ;  /* 0x0000991066667816 */ /* 0x000fe400000000ff */
[----:B------:R-:W-:Y:S01]  /*38e0*/  @P0 LOP3.LUT R4, R4, 0x200, RZ, 0xfc, !PT ;  /* 0x0000020004040812 */ /* 0x000fe200078efcff */
[----:B------:R-:W-:Y:S01]  /*38f0*/  IMAD R22, R22, 0x469f, RZ ;  /* 0x0000469f16167824 */ /* 0x000fe200078e02ff */
[----:B------:R-:W-:-:S02]  /*3900*/  ISETP.GT.U32.OR P0, PT, R18, 0x7, P2 ;  /* 0x000000071200780c */ /* 0x000fc40001704470 */
[----:B------:R-:W-:Y:S02]  /*3910*/  SHF.R.U32.HI R18, RZ, 0x18, R26 ;  /* 0x00000018ff127819 */ /* 0x000fe4000001161a */
[----:B------:R-:W-:Y:S02]  /*3920*/  LOP3.LUT R4, R4, 0xfffffeff, RZ, 0xc0, !PT ;  /* 0xfffffeff04047812 */ /* 0x000fe400078ec0ff */
[----:B------:R-:W-:Y:S01]  /*3930*/  ISETP.GT.U32.AND P2, PT, R24, 0x7f, PT ;  /* 0x0000007f1800780c */ /* 0x000fe20003f44070 */
[----:B------:R-:W-:Y:S01]  /*3940*/  IMAD R18, R99, 0x2, R18 ;  /* 0x0000000263127824 */ /* 0x000fe200078e0212 */
[----:B------:R-:W-:Y:S02]  /*3950*/  SHF.R.U32.HI R100, RZ, 0x14, R22 ;  /* 0x00000014ff647819 */ /* 0x000fe40000011616 */
[----:B------:R-:W-:Y:S02]  /*3960*/  LOP3.LUT R24, R61, 0xffff, RZ, 0xc0, !PT ;  /* 0x0000ffff3d187812 */ /* 0x000fe400078ec0ff */
[----:B------:R-:W-:-:S02]  /*3970*/  PRMT R104, R104, 0x9910, RZ ;  /* 0x0000991068687816 */ /* 0x000fc400000000ff */
[----:B------:R-:W-:Y:S01]  /*3980*/  @P0 LOP3.LUT R4, R4, 0x100, RZ, 0xfc, !PT ;  /* 0x0000010004040812 */ /* 0x000fe200078efcff */
[----:B------:R-:W-:Y:S01]  /*3990*/  IMAD R24, R24, 0x469f, RZ ;  /* 0x0000469f18187824 */ /* 0x000fe200078e02ff */
[----:B------:R-:W-:Y:S02]  /*39a0*/  ISETP.GT.U32.OR P0, PT, R18, 0x7, P2 ;  /* 0x000000071200780c */ /* 0x000fe40001704470 */
[----:B------:R-:W-:Y:S01]  /*39b0*/  SHF.R.U32.HI R18, RZ, 0x18, R20 ;  /* 0x00000018ff127819 */ /* 0x000fe20000011614 */
[C---:B------:R-:W-:Y:S01]  /*39c0*/  IMAD R20, R99.reuse, 0x20, R106 ;  /* 0x0000002063147824 */ /* 0x040fe200078e026a */
[----:B------:R-:W-:Y:S02]  /*39d0*/  LOP3.LUT R4, R4, 0xffffff7f, RZ, 0xc0, !PT ;  /* 0xffffff7f04047812 */ /* 0x000fe400078ec0ff */
[----:B------:R-:W-:Y:S01]  /*39e0*/  SHF.R.U32.HI R96, RZ, 0x14, R24 ;  /* 0x00000014ff607819 */ /* 0x000fe20000011618 */
[C---:B------:R-:W-:Y:S01]  /*39f0*/  IMAD R18, R99.reuse, 0x2, R18 ;  /* 0x0000000263127824 */ /* 0x040fe200078e0212 */
[----:B------:R-:W-:Y:S01]  /*3a00*/  ISETP.GT.U32.AND P2, PT, R20, 0x7f, PT ;  /* 0x0000007f1400780c */ /* 0x000fe20003f44070 */
[----:B------:R-:W-:Y:S01]  /*3a10*/  IMAD R20, R99, 0x20, R100 ;  /* 0x0000002063147824 */ /* 0x000fe200078e0264 */
[----:B------:R-:W-:-:S03]  /*3a20*/  PRMT R100, R100, 0x9910, RZ ;  /* 0x0000991064647816 */ /* 0x000fc600000000ff */
[----:B------:R-:W-:Y:S02]  /*3a30*/  @P0 LOP3.LUT R4, R4, 0x80, RZ, 0xfc, !PT ;  /* 0x0000008004040812 */ /* 0x000fe400078efcff */
[----:B------:R-:W-:Y:S02]  /*3a40*/  ISETP.GT.U32.OR P0, PT, R18, 0x7, P2 ;  /* 0x000000071200780c */ /* 0x000fe40001704470 */
[----:B------:R-:W-:Y:S02]  /*3a50*/  SHF.R.U32.HI R18, RZ, 0x18, R22 ;  /* 0x00000018ff127819 */ /* 0x000fe40000011616 */
[----:B------:R-:W-:Y:S02]  /*3a60*/  LOP3.LUT R4, R4, 0xffffffbf, RZ, 0xc0, !PT ;  /* 0xffffffbf04047812 */ /* 0x000fe400078ec0ff */
[----:B------:R-:W-:Y:S01]  /*3a70*/  ISETP.GT.U32.AND P2, PT, R20, 0x7f, PT ;  /* 0x0000007f1400780c */ /* 0x000fe20003f44070 */
[----:B------:R-:W-:Y:S01]  /*3a80*/  IMAD R18, R99, 0x2, R18 ;  /* 0x0000000263127824 */ /* 0x000fe200078e0212 */
[----:B------:R-:W-:Y:S01]  /*3a90*/  LOP3.LUT R22, R95, 0xffff, RZ, 0xc0, !PT ;  /* 0x0000ffff5f167812 */ /* 0x000fe200078ec0ff */
[----:B------:R-:W-:-:S04]  /*3aa0*/  VIADD R20, R3, 0x21 ;  /* 0x0000002103147836 */ /* 0x000fc80000000000 */
[----:B------:R-:W-:Y:S01]  /*3ab0*/  @P0 LOP3.LUT R4, R4, 0x40, RZ, 0xfc, !PT ;  /* 0x0000004004040812 */ /* 0x000fe200078efcff */
[----:B------:R-:W-:Y:S01]  /*3ac0*/  IMAD R22, R22, 0x469f, RZ ;  /* 0x0000469f16167824 */ /* 0x000fe200078e02ff */
[----:B------:R-:W-:Y:S02]  /*3ad0*/  ISETP.GT.U32.OR P0, PT, R18, 0x7, P2 ;  /* 0x000000071200780c */ /* 0x000fe40001704470 */
[----:B------:R-:W-:Y:S01]  /*3ae0*/  SHF.R.U32.HI R18, RZ, 0x18, R24 ;  /* 0x00000018ff127819 */ /* 0x000fe20000011618 */
[C---:B------:R-:W-:Y:S01]  /*3af0*/  IMAD R24, R99.reuse, 0x20, R96 ;  /* 0x0000002063187824 */ /* 0x040fe200078e0260 */
[----:B------:R-:W-:Y:S02]  /*3b00*/  P2R R165, PR, RZ, 0x1 ;  /* 0x00000001ffa57803 */ /* 0x000fe40000000000 */
[----:B------:R-:W-:Y:S01]  /*3b10*/  LOP3.LUT P0, RZ, R4, 0x8000, RZ, 0xc0, !PT ;  /* 0x0000800004ff7812 */ /* 0x000fe2000780c0ff */
[C---:B------:R-:W-:Y:S01]  /*3b20*/  IMAD R18, R99.reuse, 0x2, R18 ;  /* 0x0000000263127824 */ /* 0x040fe200078e0212 */
[----:B------:R-:W-:Y:S01]  /*3b30*/  ISETP.GT.U32.AND P2, PT, R24, 0x7f, PT ;  /* 0x0000007f1800780c */ /* 0x000fe20003f44070 */
[----:B------:R-:W-:Y:S01]  /*3b40*/  IMAD R99, R99, 0x2, R78 ;  /* 0x0000000263637824 */ /* 0x000fe200078e024e */
[----:B------:R-:W-:Y:S01]  /*3b50*/  P2R R164, PR, RZ, 0x1 ;  /* 0x00000001ffa47803 */ /* 0x000fe20000000000 */
[----:B------:R-:W-:Y:S01]  /*3b60*/  IMAD R24, R143, 0xe39, RZ ;  /* 0x00000e398f187824 */ /* 0x000fe200078e02ff */
[----:B------:R-:W-:-:S02]  /*3b70*/  LOP3.LUT P0, RZ, R4, 0x40, RZ, 0xc0, !PT ;  /* 0x0000004004ff7812 */ /* 0x000fc4000780c0ff */
[----:B------:R-:W-:Y:S02]  /*3b80*/  CS2R R142, SRZ ;  /* 0x00000000008e7805 */ /* 0x000fe4000001ff00 */
[----:B------:R-:W-:Y:S02]  /*3b90*/  ISETP.GT.U32.OR P1, PT, R18, 0x7, P2 ;  /* 0x000000071200780c */ /* 0x000fe40001724470 */
[----:B------:R-:W-:Y:S02]  /*3ba0*/  P2R R163, PR, RZ, 0x1 ;  /* 0x00000001ffa37803 */ /* 0x000fe40000000000 */
[----:B------:R-:W-:Y:S02]  /*3bb0*/  LOP3.LUT P0, RZ, R4, 0x10000, RZ, 0xc0, !PT ;  /* 0x0001000004ff7812 */ /* 0x000fe4000780c0ff */
[----:B------:R-:W-:Y:S02]  /*3bc0*/  ISETP.GT.U32.OR P1, PT, R92, 0x1cee, P1 ;  /* 0x00001cee5c00780c */ /* 0x000fe40000f24470 */
[----:B------:R-:W-:-:S02]  /*3bd0*/  P2R R162, PR, RZ, 0x1 ;  /* 0x00000001ffa27803 */ /* 0x000fc40000000000 */
[C---:B------:R-:W-:Y:S02]  /*3be0*/  LOP3.LUT P0, RZ, R4.reuse, 0x80, RZ, 0xc0, !PT ;  /* 0x0000008004ff7812 */ /* 0x040fe4000780c0ff */
[----:B------:R-:W-:Y:S02]  /*3bf0*/  SHF.R.U32.HI R98, RZ, 0x14, R22 ;  /* 0x00000014ff627819 */ /* 0x000fe40000011616 */
[----:B------:R-:W-:Y:S02]  /*3c00*/  P2R R161, PR, RZ, 0x1 ;  /* 0x00000001ffa17803 */ /* 0x000fe40000000000 */
[----:B------:R-:W-:Y:S01]  /*3c10*/  LOP3.LUT P0, RZ, R4, 0x20000, RZ, 0xc0, !PT ;  /* 0x0002000004ff7812 */ /* 0x000fe2000780c0ff */
[----:B------:R-:W-:Y:S01]  /*3c20*/  IMAD R18, R5, 0x20, R98 ;  /* 0x0000002005127824 */ /* 0x000fe200078e0262 */
[----:B------:R-:W-:Y:S02]  /*3c30*/  LOP3.LUT R20, R20, 0xffff, RZ, 0xc0, !PT ;  /* 0x0000ffff14147812 */ /* 0x000fe400078ec0ff */
[----:B------:R-:W-:-:S02]  /*3c40*/  P2R R160, PR, RZ, 0x1 ;  /* 0x00000001ffa07803 */ /* 0x000fc40000000000 */
[----:B------:R-:W-:Y:S01]  /*3c50*/  LOP3.LUT P0, RZ, R4, 0x100, RZ, 0xc0, !PT ;  /* 0x0000010004ff7812 */ /* 0x000fe2000780c0ff */
[----:B------:R-:W-:Y:S01]  /*3c60*/  IMAD R20, R20, 0x469f, RZ ;  /* 0x0000469f14147824 */ /* 0x000fe200078e02ff */
[----:B------:R-:W-:Y:S02]  /*3c70*/  SHF.R.U32.HI R22, RZ, 0x18, R22 ;  /* 0x00000018ff167819 */ /* 0x000fe40000011616 */
[----:B------:R-:W-:Y:S02]  /*3c80*/  P2R R111, PR, RZ, 0x1 ;  /* 0x00000001ff6f7803 */ /* 0x000fe40000000000 */
[----:B------:R-:W-:Y:S01]  /*3c90*/  LOP3.LUT P0, RZ, R4, 0x40000, RZ, 0xc0, !PT ;  /* 0x0004000004ff7812 */ /* 0x000fe2000780c0ff */
[----:B------:R-:W-:Y:S01]  /*3ca0*/  IMAD R22, R5, 0x2, R22 ;  /* 0x0000000205167824 */ /* 0x000fe200078e0216 */
[----:B------:R-:W-:Y:S02]  /*3cb0*/  ISETP.GT.U32.AND P2, PT, R87, 0x7f, PT ;  /* 0x0000007f5700780c */ /* 0x000fe40003f44070 */
[----:B------:R-:W-:-:S02]  /*3cc0*/  P2R R109, PR, RZ, 0x1 ;  /* 0x00000001ff6d7803 */ /* 0x000fc40000000000 */
[C---:B------:R-:W-:Y:S02]  /*3cd0*/  LOP3.LUT P0, RZ, R4.reuse, 0x200, RZ, 0xc0, !PT ;  /* 0x0000020004ff7812 */ /* 0x040fe4000780c0ff */
[----:B------:R-:W-:Y:S02]  /*3ce0*/  ISETP.GT.U32.OR P2, PT, R99, 0x7, P2 ;  /* 0x000000076300780c */ /* 0x000fe40001744470 */
[----:B------:R-:W-:Y:S02]  /*3cf0*/  P2R R107, PR, RZ, 0x1 ;  /* 0x00000001ff6b7803 */ /* 0x000fe40000000000 */
[----:B------:R-:W-:Y:S02]  /*3d00*/  LOP3.LUT P0, RZ, R4, 0x80000, RZ, 0xc0, !PT ;  /* 0x0008000004ff7812 */ /* 0x000fe4000780c0ff */
[----:B------:R-:W-:Y:S02]  /*3d10*/  ISETP.GT.U32.AND P3, PT, R18, 0x7f, PT ;  /* 0x0000007f1200780c */ /* 0x000fe40003f64070 */
[----:B------:R-:W-:-:S02]  /*3d20*/  P2R R105, PR, RZ, 0x1 ;  /* 0x00000001ff697803 */ /* 0x000fc40000000000 */
[C---:B------:R-:W-:Y:S02]  /*3d30*/  LOP3.LUT P0, RZ, R4.reuse, 0x400, RZ, 0xc0, !PT ;  /* 0x0000040004ff7812 */ /* 0x040fe4000780c0ff */
[--C-:B------:R-:W-:Y:S02]  /*3d40*/  SHF.R.U32.HI R18, RZ, 0x18, R20.reuse ;  /* 0x00000018ff127819 */ /* 0x100fe40000011614 */
[----:B------:R-:W-:Y:S02]  /*3d50*/  P2R R103, PR, RZ, 0x1 ;  /* 0x00000001ff677803 */ /* 0x000fe40000000000 */
[----:B------:R-:W-:Y:S02]  /*3d60*/  LOP3.LUT P0, RZ, R4, 0x100000, RZ, 0xc0, !PT ;  /* 0x0010000004ff7812 */ /* 0x000fe4000780c0ff */
[----:B------:R-:W-:Y:S02]  /*3d70*/  SHF.R.U32.HI R20, RZ, 0x14, R20 ;  /* 0x00000014ff147819 */ /* 0x000fe40000011614 */
[----:B------:R-:W-:-:S02]  /*3d80*/  P2R R101, PR, RZ, 0x1 ;  /* 0x00000001ff657803 */ /* 0x000fc40000000000 */
[----:B------:R-:W-:Y:S02]  /*3d90*/  LOP3.LUT P0, RZ, R4, 0x800, RZ, 0xc0, !PT ;  /* 0x0000080004ff7812 */ /* 0x000fe4000780c0ff */
[----:B------:R-:W-:Y:S01]  /*3da0*/  ISETP.GT.U32.OR P3, PT, R22, 0x7, P3 ;  /* 0x000000071600780c */ /* 0x000fe20001f64470 */
[C---:B------:R-:W-:Y:S01]  /*3db0*/  IMAD R22, R5.reuse, 0x20, R20 ;  /* 0x0000002005167824 */ /* 0x040fe200078e0214 */
[----:B------:R-:W-:Y:S01]  /*3dc0*/  P2R R97, PR, RZ, 0x1 ;  /* 0x00000001ff617803 */ /* 0x000fe20000000000 */
[----:B------:R-:W-:Y:S01]  /*3dd0*/  IMAD R20, R5, 0x2, R18 ;  /* 0x0000000205147824 */ /* 0x000fe200078e0212 */
[----:B------:R-:W-:Y:S02]  /*3de0*/  LOP3.LUT P0, RZ, R4, 0x200000, RZ, 0xc0, !PT ;  /* 0x0020000004ff7812 */ /* 0x000fe4000780c0ff */
[----:B------:R-:W-:Y:S02]  /*3df0*/  SHF.R.U32.HI R18, RZ, 0x12, R149 ;  /* 0x00000012ff127819 */ /* 0x000fe40000011695 */
[----:B------:R-:W-:-:S02]  /*3e00*/  CS2R R148, SRZ ;  /* 0x0000000000947805 */ /* 0x000fc4000001ff00 */
[----:B------:R-:W-:Y:S02]  /*3e10*/  P2R R38, PR, RZ, 0x1 ;  /* 0x00000001ff267803 */ /* 0x000fe40000000000 */
[----:B------:R-:W-:Y:S02]  /*3e20*/  LOP3.LUT P0, RZ, R4, 0x1000, RZ, 0xc0, !PT ;  /* 0x0000100004ff7812 */ /* 0x000fe4000780c0ff */
[----:B------:R-:W-:Y:S01]  /*3e30*/  ISETP.GT.U32.AND P5, PT, R22, 0x7f, PT ;  /* 0x0000007f1600780c */ /* 0x000fe20003fa4070 */
[----:B------:R-:W-:Y:S01]  /*3e40*/  IMAD R22, R145, 0xe39, RZ ;  /* 0x00000e3991167824 */ /* 0x000fe200078e02ff */
[----:B------:R-:W-:Y:S02]  /*3e50*/  P2R R26, PR, RZ, 0x1 ;  /* 0x00000001ff1a7803 */ /* 0x000fe40000000000 */
[C---:B------:R-:W-:Y:S02]  /*3e60*/  LOP3.LUT P0, RZ, R4.reuse, 0x8000000, RZ, 0xc0, !PT ;  /* 0x0800000004ff7812 */ /* 0x040fe4000780c0ff */
[----:B------:R-:W-:-:S02]  /*3e70*/  LOP3.LUT R4, R4, 0x7fffffff, RZ, 0xc0, !PT ;  /* 0x7fffffff04047812 */ /* 0x000fc400078ec0ff */
[----:B------:R-:W-:Y:S02]  /*3e80*/  ISETP.GT.U32.OR P0, PT, R92, 0x1cff, P0 ;  /* 0x00001cff5c00780c */ /* 0x000fe40000704470 */
[----:B------:R-:W-:Y:S01]  /*3e90*/  ISETP.GT.U32.OR P5, PT, R20, 0x7, P5 ;  /* 0x000000071400780c */ /* 0x000fe20002fa4470 */
[----:B------:R-:W-:Y:S01]  /*3ea0*/  IMAD R20, R5, 0x8, R18 ;  /* 0x0000000805147824 */ /* 0x000fe200078e0212 */
[----:B------:R-:W-:Y:S02]  /*3eb0*/  SHF.R.U32.HI R22, RZ, 0x12, R22 ;  /* 0x00000012ff167819 */ /* 0x000fe40000011616 */
[----:B------:R-:W-:Y:S02]  /*3ec0*/  SHF.R.U32.HI R24, RZ, 0x12, R24 ;  /* 0x00000012ff187819 */ /* 0x000fe40000011618 */
[----:B------:R-:W-:Y:S01]  /*3ed0*/  ISETP.GT.U32.OR P6, PT, R20, 0x1f, P6 ;  /* 0x0000001f1400780c */ /* 0x000fe200037c4470 */
[----:B------:R-:W-:Y:S01]  /*3ee0*/  IMAD R20, R147, 0xe39, RZ ;  /* 0x00000e3993147824 */ /* 0x000fe200078e02ff */
[----:B------:R-:W-:-:S03]  /*3ef0*/  PRMT R98, R98, 0x9910, RZ ;  /* 0x0000991062627816 */ /* 0x000fc600000000ff */
[----:B------:R-:W-:Y:S02]  /*3f00*/  @P0 LOP3.LUT R17, R17, 0x2000, RZ, 0xfc, !PT ;  /* 0x0000200011110812 */ /* 0x000fe400078efcff */
[----:B------:R-:W-:Y:S02]  /*3f10*/  ISETP.NE.AND P0, PT, R26, RZ, PT ;  /* 0x000000ff1a00720c */ /* 0x000fe40003f05270 */
[----:B------:R-:W-:Y:S02]  /*3f20*/  LOP3.LUT R17, R17, 0xffffefff, RZ, 0xc0, !PT ;  /* 0xffffefff11117812 */ /* 0x000fe400078ec0ff */
[----:B------:R-:W-:Y:S02]  /*3f30*/  ISETP.GT.U32.OR P0, PT, R92, 0x1cfe, P0 ;  /* 0x00001cfe5c00780c */ /* 0x000fe40000704470 */
[----:B------:R-:W-:-:S05]  /*3f40*/  SHF.R.U32.HI R20, RZ, 0x12, R20 ;  /* 0x00000012ff147819 */ /* 0x000fca0000011614 */
[----:B------:R-:W-:-:S06]  /*3f50*/  IMAD R26, R5, 0x8, R20 ;  /* 0x00000008051a7824 */ /* 0x000fcc00078e0214 */
[----:B------:R-:W-:Y:S02]  /*3f60*/  @P0 LOP3.LUT R17, R17, 0x1000, RZ, 0xfc, !PT ;  /* 0x0000100011110812 */ /* 0x000fe400078efcff */
[----:B------:R-:W-:Y:S02]  /*3f70*/  ISETP.NE.AND P0, PT, R38, RZ, PT ;  /* 0x000000ff2600720c */ /* 0x000fe40003f05270 */
[----:B------:R-:W-:Y:S02]  /*3f80*/  LOP3.LUT R17, R17, 0xfffff7ff, RZ, 0xc0, !PT ;  /* 0xfffff7ff11117812 */ /* 0x000fe400078ec0ff */
[----:B------:R-:W-:-:S13]  /*3f90*/  ISETP.GT.U32.OR P0, PT, R92, 0x1cfd, P0 ;  /* 0x00001cfd5c00780c */ /* 0x000fda0000704470 */
        /* <DEDUP_REMOVED lines=29> */
[----:B------:R-:W-:Y:S01]  /*4170*/  ISETP.NE.AND P0, PT, R160, RZ, PT ;  /* 0x000000ffa000720c */ /* 0x000fe20003f05270 */
[----:B------:R-:W-:Y:S01]  /*4180*/  IMAD.MOV.U32 R160, RZ, RZ, RZ ;  /* 0x000000ffffa07224 */ /* 0x000fe200078e00ff */
        /* <DEDUP_REMOVED lines=16> */
[----:B------:R-:W-:-:S03]  /*4290*/  IMAD.MOV.U32 R164, RZ, RZ, RZ ;  /* 0x000000ffffa47224 */ /* 0x000fc600078e00ff */
        /* <DEDUP_REMOVED lines=13> */
[----:B------:R-:W-:Y:S02]  /*4370*/  ISETP.GT.U32.OR P0, PT, R92, 0x1ced, P0 ;  /* 0x00001ced5c00780c */ /* 0x000fe40000704470 */
[----:B------:R-:W-:Y:S02]  /*4380*/  @P1 LOP3.LUT R4, R4, 0x10000000, RZ, 0xfc, !PT ;  /* 0x1000000004041812 */ /* 0x000fe400078efcff */
[----:B------:R-:W-:Y:S01]  /*4390*/  ISETP.NE.AND P1, PT, R159, RZ, PT ;  /* 0x000000ff9f00720c */ /* 0x000fe20003f25270 */
[----:B------:R-:W-:Y:S01]  /*43a0*/  IMAD.MOV.U32 R159, RZ, RZ, RZ ;  /* 0x000000ffff9f7224 */ /* 0x000fe200078e00ff */
[----:B------:R-:W-:-:S07]  /*43b0*/  LOP3.LUT R4, R4, 0xf7ffffff, RZ, 0xc0, !PT ;  /* 0xf7ffffff04047812 */ /* 0x000fce00078ec0ff */
        /* <DEDUP_REMOVED lines=37> */
[----:B------:R-:W-:Y:S01]  /*4610*/  IMAD R30, R5, 0x8, R24 ;  /* 0x00000008051e7824 */ /* 0x000fe200078e0218 */
        /* <DEDUP_REMOVED lines=8> */
[C---:B------:R-:W-:Y:S02]  /*46a0*/  ISETP.GT.U32.OR P0, PT, R92.reuse, 0x1ce2, P1 ;  /* 0x00001ce25c00780c */ /* 0x040fe40000f04470 */
[----:B------:R-:W-:Y:S02]  /*46b0*/  ISETP.GT.U32.OR P1, PT, R92, 0x1ce1, P2 ;  /* 0x00001ce15c00780c */ /* 0x000fe40001724470 */
[----:B------:R-:W-:Y:S02]  /*46c0*/  LOP3.LUT R4, R4, 0xfffff7ff, RZ, 0xc0, !PT ;  /* 0xfffff7ff04047812 */ /* 0x000fe400078ec0ff */
[----:B------:R-:W-:Y:S02]  /*46d0*/  ISETP.GT.U32.OR P2, PT, R92, 0x1ce0, P3 ;  /* 0x00001ce05c00780c */ /* 0x000fe40001f44470 */
[----:B------:R-:W-:-:S04]  /*46e0*/  ISETP.GT.U32.AND P3, PT, R135, 0xff, PT ;  /* 0x000000ff8700780c */ /* 0x000fc80003f64070 */
[----:B------:R-:W-:Y:S01]  /*46f0*/  ISETP.GT.U32.OR P3, PT, R30, 0x1f, P3 ;  /* 0x0000001f1e00780c */ /* 0x000fe20001f64470 */
[----:B------:R-:W-:Y:S01]  /*4700*/  IMAD R30, R136, 0xe39, RZ ;  /* 0x00000e39881e7824 */ /* 0x000fe200078e02ff */
[----:B------:R-:W-:Y:S02]  /*4710*/  @P0 LOP3.LUT R4, R4, 0x800, RZ, 0xfc, !PT ;  /* 0x0000080004040812 */ /* 0x000fe400078efcff */
[----:B------:R-:W-:Y:S02]  /*4720*/  ISETP.GT.U32.OR P0, PT, R92, 0x1cdf, P4 ;  /* 0x00001cdf5c00780c */ /* 0x000fe40002704470 */
[----:B------:R-:W-:Y:S02]  /*4730*/  LOP3.LUT R4, R4, 0xfffffbff, RZ, 0xc0, !PT ;  /* 0xfffffbff04047812 */ /* 0x000fe400078ec0ff */
[----:B------:R-:W-:Y:S02]  /*4740*/  ISETP.GT.U32.AND P4, PT, R137, 0xff, PT ;  /* 0x000000ff8900780c */ /* 0x000fe40003f84070 */
[----:B------:R-:W-:-:S02]  /*4750*/  CS2R R136, SRZ ;  /* 0x0000000000887805 */ /* 0x000fc4000001ff00 */
[----:B------:R-:W-:Y:S02]  /*4760*/  @P1 LOP3.LUT R4, R4, 0x400, RZ, 0xfc, !PT ;  /* 0x0000040004041812 */ /* 0x000fe400078efcff */
[----:B------:R-:W-:Y:S01]  /*4770*/  ISETP.GT.U32.OR P1, PT, R92, 0x1cde, P5 ;  /* 0x00001cde5c00780c */ /* 0x000fe20002f24470 */
[----:B------:R-:W-:Y:S01]  /*4780*/  IMAD.MOV R92, RZ, RZ, -R88 ;  /* 0x000000ffff5c7224 */ /* 0x000fe200078e0a58 */
[----:B------:R-:W-:Y:S02]  /*4790*/  LOP3.LUT R4, R4, 0xfffffdff, RZ, 0xc0, !PT ;  /* 0xfffffdff04047812 */ /* 0x000fe400078ec0ff */
[----:B------:R-:W-:Y:S02]  /*47a0*/  ISETP.GT.U32.AND P5, PT, R140, 0xff, PT ;  /* 0x000000ff8c00780c */ /* 0x000fe40003fa4070 */
[----:B------:R-:W-:Y:S02]  /*47b0*/  @P2 LOP3.LUT R4, R4, 0x200, RZ, 0xfc, !PT ;  /* 0x0000020004042812 */ /* 0x000fe400078efcff */
[----:B------:R-:W-:Y:S01]  /*47c0*/  ISETP.GT.U32.OR P5, PT, R26, 0x1f, P5 ;  /* 0x0000001f1a00780c */ /* 0x000fe20002fa4470 */
[----:B------:R-:W-:Y:S01]  /*47d0*/  IMAD R26, R141, 0xe39, RZ ;  /* 0x00000e398d1a7824 */ /* 0x000fe200078e02ff */
[----:B------:R-:W-:-:S02]  /*47e0*/  LOP3.LUT R4, R4, 0xfffffeff, RZ, 0xc0, !PT ;  /* 0xfffffeff04047812 */ /* 0x000fc400078ec0ff */
[----:B------:R-:W-:Y:S02]  /*47f0*/  CS2R R140, SRZ ;  /* 0x00000000008c7805 */ /* 0x000fe4000001ff00 */
[----:B------:R-:W-:Y:S01]  /*4800*/  ISETP.GT.U32.OR P4, PT, R28, 0x1f, P4 ;  /* 0x0000001f1c00780c */ /* 0x000fe20002784470 */
[----:B------:R-:W-:Y:S01]  /*4810*/  IMAD R28, R139, 0xe39, RZ ;  /* 0x00000e398b1c7824 */ /* 0x000fe200078e02ff */
[----:B------:R-:W-:Y:S02]  /*4820*/  @P0 LOP3.LUT R4, R4, 0x100, RZ, 0xfc, !PT ;  /* 0x0000010004040812 */ /* 0x000fe400078efcff */
[----:B------:R-:W-:Y:S02]  /*4830*/  CS2R R138, SRZ ;  /* 0x00000000008a7805 */ /* 0x000fe4000001ff00 */
[----:B------:R-:W-:Y:S01]  /*4840*/  ISETP.GT.U32.OR P0, PT, R146, 0x2ff, P6 ;  /* 0x000002ff9200780c */ /* 0x000fe20003704470 */
[----:B------:R-:W-:Y:S01]  /*4850*/  IMAD.MOV.U32 R146, RZ, RZ, RZ ;  /* 0x000000ffff927224 */ /* 0x000fe200078e00ff */
[----:B------:R-:W-:-:S02]  /*4860*/  LOP3.LUT R4, R4, 0xffffff7f, RZ, 0xc0, !PT ;  /* 0xffffff7f04047812 */ /* 0x000fc400078ec0ff */
[----:B------:R-:W-:Y:S02]  /*4870*/  SHF.R.U32.HI R26, RZ, 0x12, R26 ;  /* 0x00000012ff1a7819 */ /* 0x000fe4000001161a */
[----:B------:R-:W-:Y:S02]  /*4880*/  @P1 LOP3.LUT R4, R4, 0x80, RZ, 0xfc, !PT ;  /* 0x0000008004041812 */ /* 0x000fe400078efcff */
[----:B------:R-:W-:Y:S01]  /*4890*/  SHF.R.U32.HI R28, RZ, 0x12, R28 ;  /* 0x00000012ff1c7819 */ /* 0x000fe2000001161c */
[C---:B------:R-:W-:Y:S01]  /*48a0*/  IMAD R32, R5.reuse, 0x8, R26 ;  /* 0x0000000805207824 */ /* 0x040fe200078e021a */
[----:B------:R-:W-:Y:S02]  /*48b0*/  LOP3.LUT R4, R4, 0xffffffbf, RZ, 0xc0, !PT ;  /* 0xffffffbf04047812 */ /* 0x000fe400078ec0ff */
[----:B------:R-:W-:Y:S01]  /*48c0*/  ISETP.GT.U32.AND P6, PT, R126, 0xff, PT ;  /* 0x000000ff7e00780c */ /* 0x000fe20003fc4070 */
[----:B------:R-:W-:Y:S01]  /*48d0*/  IMAD R34, R5, 0x8, R28 ;  /* 0x0000000805227824 */ /* 0x000fe200078e021c */
[----:B------:R-:W-:-:S02]  /*48e0*/  @P0 LOP3.LUT R4, R4, 0x40, RZ, 0xfc, !PT ;  /* 0x0000004004040812 */ /* 0x000fc400078efcff */
[----:B------:R-:W-:Y:S02]  /*48f0*/  ISETP.GT.U32.AND P0, PT, R133, 0xff, PT ;  /* 0x000000ff8500780c */ /* 0x000fe40003f04070 */
[----:B------:R-:W-:Y:S02]  /*4900*/  ISETP.GT.U32.AND P1, PT, R131, 0xff, PT ;  /* 0x000000ff8300780c */ /* 0x000fe40003f24070 */
[----:B------:R-:W-:Y:S01]  /*4910*/  ISETP.GT.U32.OR P0, PT, R32, 0x1f, P0 ;  /* 0x0000001f2000780c */ /* 0x000fe20000704470 */
[----:B------:R-:W-:Y:S01]  /*4920*/  IMAD R32, R134, 0xe39, RZ ;  /* 0x00000e3986207824 */ /* 0x000fe200078e02ff */
[----:B------:R-:W-:Y:S01]  /*4930*/  ISETP.GT.U32.OR P1, PT, R34, 0x1f, P1 ;  /* 0x0000001f2200780c */ /* 0x000fe20000f24470 */
[----:B------:R-:W-:Y:S01]  /*4940*/  IMAD R34, R132, 0xe39, RZ ;  /* 0x00000e3984227824 */ /* 0x000fe200078e02ff */
[----:B------:R-:W-:Y:S02]  /*4950*/  LOP3.LUT R4, R4, 0xffffffef, RZ, 0xc0, !PT ;  /* 0xffffffef04047812 */ /* 0x000fe400078ec0ff */
[----:B------:R-:W-:-:S02]  /*4960*/  CS2R R132, SRZ ;  /* 0x0000000000847805 */ /* 0x000fc4000001ff00 */
[----:B------:R-:W-:Y:S02]  /*4970*/  SHF.R.U32.HI R32, RZ, 0x12, R32 ;  /* 0x00000012ff207819 */ /* 0x000fe40000011620 */
[----:B------:R-:W-:Y:S02]  /*4980*/  CS2R R134, SRZ ;  /* 0x0000000000867805 */ /* 0x000fe4000001ff00 */
[----:B------:R-:W-:Y:S02]  /*4990*/  SHF.R.U32.HI R34, RZ, 0x12, R34 ;  /* 0x00000012ff227819 */ /* 0x000fe40000011622 */
[----:B------:R-:W-:Y:S01]  /*49a0*/  SHF.R.U32.HI R30, RZ, 0x12, R30 ;  /* 0x00000012ff1e7819 */ /* 0x000fe2000001161e */
[C---:B------:R-:W-:Y:S01]  /*49b0*/  IMAD R38, R5.reuse, 0x8, R32 ;  /* 0x0000000805267824 */ /* 0x040fe200078e0220 */
[----:B------:R-:W-:Y:S01]  /*49c0*/  ISETP.GT.U32.AND P2, PT, R128, 0xff, PT ;  /* 0x000000ff8000780c */ /* 0x000fe20003f44070 */
[----:B------:R-:W-:Y:S01]  /*49d0*/  IMAD R87, R5, 0x8, R34 ;  /* 0x0000000805577824 */ /* 0x000fe200078e0222 */
[----:B------:R-:W-:Y:S01]  /*49e0*/  ISETP.GT.U32.OR P5, PT, R125, 0x2ff, P5 ;  /* 0x000002ff7d00780c */ /* 0x000fe20002fa4470 */
[----:B------:R-:W-:Y:S01]  /*49f0*/  IMAD R36, R5, 0x8, R30 ;  /* 0x0000000805247824 */ /* 0x000fe200078e021e */
[----:B------:R-:W-:Y:S01]  /*4a00*/  ISETP.GT.U32.OR P6, PT, R38, 0x1f, P6 ;  /* 0x0000001f2600780c */ /* 0x000fe200037c4470 */
[----:B------:R-:W-:Y:S01]  /*4a10*/  IMAD R38, R127, 0xe39, RZ ;  /* 0x00000e397f267824 */ /* 0x000fe200078e02ff */
[----:B------:R-:W-:-:S02]  /*4a20*/  ISETP.GT.U32.OR P4, PT, R124, 0x2ff, P4 ;  /* 0x000002ff7c00780c */ /* 0x000fc40002784470 */
[----:B------:R-:W-:Y:S02]  /*4a30*/  CS2R R124, SRZ ;  /* 0x00000000007c7805 */ /* 0x000fe4000001ff00 */
[----:B------:R-:W-:Y:S01]  /*4a40*/  ISETP.GT.U32.OR P2, PT, R36, 0x1f, P2 ;  /* 0x0000001f2400780c */ /* 0x000fe20001744470 */
[----:B------:R-:W-:Y:S01]  /*4a50*/  IMAD R36, R129, 0xe39, RZ ;  /* 0x00000e3981247824 */ /* 0x000fe200078e02ff */
[----:B------:R-:W-:Y:S02]  /*4a60*/  SHF.R.U32.HI R38, RZ, 0x12, R38 ;  /* 0x00000012ff267819 */ /* 0x000fe40000011626 */
[----:B------:R-:W-:Y:S02]  /*4a70*/  CS2R R126, SRZ ;  /* 0x00000000007e7805 */ /* 0x000fe4000001ff00 */
[----:B------:R-:W-:Y:S02]  /*4a80*/  ISETP.GT.U32.OR P3, PT, R123, 0x2ff, P3 ;  /* 0x000002ff7b00780c */ /* 0x000fe40001f64470 */
[----:B------:R-:W-:-:S02]  /*4a90*/  CS2R R128, SRZ ;  /* 0x0000000000807805 */ /* 0x000fc4000001ff00 */
[----:B------:R-:W-:Y:S02]  /*4aa0*/  SHF.R.U32.HI R36, RZ, 0x12, R36 ;  /* 0x00000012ff247819 */ /* 0x000fe40000011624 */
[----:B------:R-:W-:Y:S02]  /*4ab0*/  ISETP.GT.U32.OR P2, PT, R121, 0x2ff, P2 ;  /* 0x000002ff7900780c */ /* 0x000fe40001744470 */
[----:B------:R-:W-:Y:S02]  /*4ac0*/  @P6 LOP3.LUT R4, R4, 0x10, RZ, 0xfc, !PT ;  /* 0x0000001004046812 */ /* 0x000fe400078efcff */
[----:B------:R-:W-:Y:S02]  /*4ad0*/  ISETP.GT.U32.AND P6, PT, R118, 0xff, PT ;  /* 0x000000ff7600780c */ /* 0x000fe40003fc4070 */
[----:B------:R-:W-:Y:S02]  /*4ae0*/  LOP3.LUT R4, R4, 0xfffffff7, RZ, 0xc0, !PT ;  /* 0xfffffff704047812 */ /* 0x000fe400078ec0ff */
[----:B------:R-:W-:Y:S01]  /*4af0*/  ISETP.GT.U32.OR P6, PT, R87, 0x1f, P6 ;  /* 0x0000001f5700780c */ /* 0x000fe200037c4470 */
[----:B------:R-:W-:Y:S01]  /*4b00*/  IMAD R87, R5, 0x8, R36 ;  /* 0x0000000805577824 */ /* 0x000fe200078e0224 */
[----:B------:R-:W-:-:S02]  /*4b10*/  ISETP.GT.U32.OR P0, PT, R119, 0x2ff, P0 ;  /* 0x000002ff7700780c */ /* 0x000fc40000704470 */
[----:B------:R-:W-:Y:S02]  /*4b20*/  ISETP.GT.U32.OR P1, PT, R120, 0x2ff, P1 ;  /* 0x000002ff7800780c */ /* 0x000fe40000f24470 */
[----:B------:R-:W-:Y:S02]  /*4b30*/  P2R R105, PR, RZ, 0x4 ;  /* 0x00000004ff697803 */ /* 0x000fe40000000000 */
[----:B------:R-:W-:Y:S02]  /*4b40*/  P2R R109, PR, RZ, 0x1 ;  /* 0x00000001ff6d7803 */ /* 0x000fe40000000000 */
[----:B------:R-:W-:-:S03]  /*4b50*/  P2R R107, PR, RZ, 0x2 ;  /* 0x00000002ff6b7803 */ /* 0x000fc60000000000 */
[----:B------:R-:W-:Y:S02]  /*4b60*/  @P6 LOP3.LUT R4, R4, 0x8, RZ, 0xfc, !PT ;  /* 0x0000000804046812 */ /* 0x000fe400078efcff */
[----:B------:R-:W-:Y:S02]  /*4b70*/  ISETP.GT.U32.AND P6, PT, R117, 0xff, PT ;  /* 0x000000ff7500780c */ /* 0x000fe40003fc4070 */
[----:B------:R-:W-:Y:S02]  /*4b80*/  LOP3.LUT R4, R4, 0xfffffffb, RZ, 0xc0, !PT ;  /* 0xfffffffb04047812 */ /* 0x000fe400078ec0ff */
[----:B------:R-:W-:Y:S01]  /*4b90*/  ISETP.GT.U32.OR P6, PT, R87, 0x1f, P6 ;  /* 0x0000001f5700780c */ /* 0x000fe200037c4470 */
[----:B------:R-:W-:-:S12]  /*4ba0*/  IMAD R87, R5, 0x8, R38 ;  /* 0x0000000805577824 */ /* 0x000fd800078e0226 */
[----:B------:R-:W-:Y:S02]  /*4bb0*/  @P6 LOP3.LUT R4, R4, 0x4, RZ, 0xfc, !PT ;  /* 0x0000000404046812 */ /* 0x000fe400078efcff */
[----:B------:R-:W-:Y:S02]  /*4bc0*/  ISETP.GT.U32.AND P6, PT, R116, 0xff, PT ;  /* 0x000000ff7400780c */ /* 0x000fe40003fc4070 */
[----:B------:R-:W-:Y:S02]  /*4bd0*/  LOP3.LUT R4, R4, 0xffffffdf, RZ, 0xc0, !PT ;  /* 0xffffffdf04047812 */ /* 0x000fe400078ec0ff */
[----:B------:R-:W-:Y:S02]  /*4be0*/  ISETP.GT.U32.OR P6, PT, R87, 0x1f, P6 ;  /* 0x0000001f5700780c */ /* 0x000fe400037c4470 */
[----:B------:R-:W-:Y:S02]  /*4bf0*/  PRMT R87, R114, 0x9910, RZ ;  /* 0x0000991072577816 */ /* 0x000fe400000000ff */
[----:B------:R-:W-:-:S02]  /*4c00*/  @P5 LOP3.LUT R4, R4, 0x20, RZ, 0xfc, !PT ;  /* 0x0000002004045812 */ /* 0x000fc400078efcff */
[----:B------:R-:W-:Y:S01]  /*4c10*/  ISETP.GT.U32.OR P6, PT, R112, 0x2ff, P6 ;  /* 0x000002ff7000780c */ /* 0x000fe200037c4470 */
[----:B------:R-:W-:Y:S01]  /*4c20*/  IMAD R87, R87, 0x3a, RZ ;  /* 0x0000003a57577824 */ /* 0x000fe200078e02ff */
[C---:B------:R-:W-:Y:S02]  /*4c30*/  LOP3.LUT P5, RZ, R4.reuse, 0x4, RZ, 0xc0, !PT ;  /* 0x0000000404ff7812 */ /* 0x040fe400078ac0ff */
[----:B------:R-:W-:Y:S01]  /*4c40*/  LOP3.LUT R4, R4, 0xfffffffd, RZ, 0xc0, !PT ;  /* 0xfffffffd04047812 */ /* 0x000fe200078ec0ff */
[----:B------:R-:W-:Y:S01]  /*4c50*/  IMAD.MOV R87, RZ, RZ, -R87 ;  /* 0x000000ffff577224 */ /* 0x000fe200078e0a57 */
[----:B------:R-:W-:Y:S02]  /*4c60*/  ISETP.GT.U32.OR P5, PT, R113, 0x2ff, P5 ;  /* 0x000002ff7100780c */ /* 0x000fe40002fa4470 */
[----:B------:R-:W-:Y:S02]  /*4c70*/  @P4 LOP3.LUT R4, R4, 0x2, RZ, 0xfc, !PT ;  /* 0x0000000204044812 */ /* 0x000fe400078efcff */
[----:B------:R-:W-:-:S02]  /*4c80*/  PRMT R88, R87, 0x7710, RZ ;  /* 0x0000771057587816 */ /* 0x000fc400000000ff */
[----:B------:R-:W-:Y:S02]  /*4c90*/  PRMT R87, R92, 0x7710, RZ ;  /* 0x000077105c577816 */ /* 0x000fe400000000ff */
[C---:B------:R-:W-:Y:S01]  /*4ca0*/  LOP3.LUT P4, RZ, R4.reuse, 0x8, RZ, 0xc0, !PT ;  /* 0x0000000804ff7812 */ /* 0x040fe2000788c0ff */
[----:B------:R-:W-:Y:S01]  /*4cb0*/  IMAD.IADD R97, R69, 0x1, R88 ;  /* 0x0000000145617824 */ /* 0x000fe200078e0258 */
[----:B------:R-:W-:Y:S01]  /*4cc0*/  LOP3.LUT R4, R4, 0xfffffffe, RZ, 0xc0, !PT ;  /* 0xfffffffe04047812 */ /* 0x000fe200078ec0ff */
[----:B------:R-:W-:Y:S01]  /*4cd0*/  IMAD.IADD R69, R68, 0x1, R87 ;  /* 0x0000000144457824 */ /* 0x000fe200078e0257 */
[----:B------:R-:W-:Y:S01]  /*4ce0*/  ISETP.GT.U32.OR P4, PT, R115, 0x2ff, P4 ;  /* 0x000002ff7300780c */ /* 0x000fe20002784470 */
[----:B------:R-:W-:Y:S01]  /*4cf0*/  IMAD.MOV.U32 R88, RZ, RZ, R150 ;  /* 0x000000ffff587224 */ /* 0x000fe200078e0096 */
[----:B------:R-:W-:Y:S01]  /*4d00*/  @P3 LOP3.LUT R4, R4, 0x1, RZ, 0xfc, !PT ;  /* 0x0000000104043812 */ /* 0x000fe200078efcff */
[----:B------:R-:W-:Y:S01]  /*4d10*/  IMAD R68, R91, 0x3a, RZ ;  /* 0x0000003a5b447824 */ /* 0x000fe200078e02ff */
[----:B------:R-:W-:Y:S01]  /*4d20*/  LOP3.LUT R97, R97, 0xffff, RZ, 0xc0, !PT ;  /* 0x0000ffff61617812 */ /* 0x000fe200078ec0ff */
[----:B------:R-:W-:Y:S01]  /*4d30*/  IMAD R87, R88, 0x3a, RZ ;  /* 0x0000003a58577824 */ /* 0x000fe200078e02ff */
[C---:B------:R-:W-:Y:S01]  /*4d40*/  LOP3.LUT P3, RZ, R4.reuse, 0x10, RZ, 0xc0, !PT ;  /* 0x0000001004ff7812 */ /* 0x040fe2000786c0ff */
[----:B------:R-:W-:Y:S01]  /*4d50*/  IMAD.MOV R91, RZ, RZ, -R68 ;  /* 0x000000ffff5b7224 */ /* 0x000fe200078e0a44 */
[----:B------:R-:W-:Y:S01]  /*4d60*/  LOP3.LUT P2, RZ, R4, 0x20, RZ, 0xc0, !PT ;  /* 0x0000002004ff7812 */ /* 0x000fe2000784c0ff */
[----:B------:R-:W-:Y:S01]  /*4d70*/  IMAD.MOV R92, RZ, RZ, -R87 ;  /* 0x000000ffff5c7224 */ /* 0x000fe200078e0a57 */
[----:B------:R-:W-:Y:S01]  /*4d80*/  ISETP.GT.U32.OR P3, PT, R122, 0x2ff, P3 ;  /* 0x000002ff7a00780c */ /* 0x000fe20001f64470 */
[----:B------:R-:W-:Y:S01]  /*4d90*/  IMAD.MOV.U32 R88, RZ, RZ, R144 ;  /* 0x000000ffff587224 */ /* 0x000fe200078e0090 */
[----:B------:R-:W-:Y:S01]  /*4da0*/  PRMT R87, R91, 0x7710, RZ ;  /* 0x000077105b577816 */ /* 0x000fe200000000ff */
[----:B------:R-:W-:Y:S01]  /*4db0*/  IMAD.MOV.U32 R68, RZ, RZ, R152 ;  /* 0x000000ffff447224 */ /* 0x000fe200078e0098 */
[----:B------:R-:W-:Y:S01]  /*4dc0*/  PRMT R92, R92, 0x7710, RZ ;  /* 0x000077105c5c7816 */ /* 0x000fe200000000ff */
[----:B------:R-:W-:Y:S01]  /*4dd0*/  IMAD R88, R88, 0x3a, RZ ;  /* 0x0000003a58587824 */ /* 0x000fe200078e02ff */
[----:B------:R-:W0:Y:S01]  /*4de0*/  S2R R122, SR_TID.X ;  /* 0x00000000007a7919 */ /* 0x000e220000002100 */
[----:B------:R-:W-:Y:S01]  /*4df0*/  IMAD.IADD R87, R66, 0x1, R87 ;  /* 0x0000000142577824 */ /* 0x000fe200078e0257 */
[----:B------:R-:W-:Y:S01]  /*4e00*/  P2R R103, PR, RZ, 0x8 ;  /* 0x00000008ff677803 */ /* 0x000fe20000000000 */
[----:B------:R-:W-:Y:S01]  /*4e10*/  IMAD R66, R68, 0x3a, RZ ;  /* 0x0000003a44427824 */ /* 0x000fe200078e02ff */
[C---:B------:R-:W-:Y:S01]  /*4e20*/  LOP3.LUT P3, RZ, R4.reuse, 0x40, RZ, 0xc0, !PT ;  /* 0x0000004004ff7812 */ /* 0x040fe2000786c0ff */
[----:B------:R-:W-:Y:S01]  /*4e30*/  IMAD.MOV R88, RZ, RZ, -R88 ;  /* 0x000000ffff587224 */ /* 0x000fe200078e0a58 */
[----:B------:R-:W-:Y:S01]  /*4e40*/  LOP3.LUT P1, RZ, R4, 0x2, RZ, 0xc0, !PT ;  /* 0x0000000204ff7812 */ /* 0x000fe2000782c0ff */
[----:B------:R-:W-:Y:S01]  /*4e50*/  IMAD R68, R90, 0x3a, RZ ;  /* 0x0000003a5a447824 */ /* 0x000fe200078e02ff */
[----:B------:R-:W-:Y:S01]  /*4e60*/  PRMT R90, R108, 0x9910, RZ ;  /* 0x000099106c5a7816 */ /* 0x000fe200000000ff */
[----:B------:R-:W-:Y:S01]  /*4e70*/  IMAD.MOV R66, RZ, RZ, -R66 ;  /* 0x000000ffff427224 */ /* 0x000fe200078e0a42 */
[----:B------:R-:W-:Y:S01]  /*4e80*/  PRMT R91, R88, 0x7710, RZ ;  /* 0x00007710585b7816 */ /* 0x000fe200000000ff */
[----:B------:R-:W-:Y:S01]  /*4e90*/  IMAD.MOV R88, RZ, RZ, -R68 ;  /* 0x000000ffff587224 */ /* 0x000fe200078e0a44 */
[----:B------:R-:W-:Y:S01]  /*4ea0*/  LOP3.LUT P0, RZ, R4, 0x1, RZ, 0xc0, !PT ;  /* 0x0000000104ff7812 */ /* 0x000fe2000780c0ff */
[----:B------:R-:W-:Y:S01]  /*4eb0*/  IMAD.IADD R65, R65, 0x1, R92 ;  /* 0x0000000141417824 */ /* 0x000fe200078e025c */
[----:B------:R-:W-:Y:S01]  /*4ec0*/  PRMT R66, R66, 0x7710, RZ ;  /* 0x0000771042427816 */ /* 0x000fe200000000ff */
[----:B------:R-:W-:Y:S01]  /*4ed0*/  IMAD.IADD R68, R64, 0x1, R91 ;  /* 0x0000000140447824 */ /* 0x000fe200078e025b */
[----:B------:R-:W-:Y:S01]  /*4ee0*/  PRMT R88, R88, 0x7710, RZ ;  /* 0x0000771058587816 */ /* 0x000fe200000000ff */
[----:B------:R-:W-:Y:S01]  /*4ef0*/  IMAD.MOV.U32 R91, RZ, RZ, R110 ;  /* 0x000000ffff5b7224 */ /* 0x000fe200078e006e */
[----:B------:R-:W-:Y:S01]  /*4f00*/  PRMT R92, R106, 0x9910, RZ ;  /* 0x000099106a5c7816 */ /* 0x000fe200000000ff */
[----:B------:R-:W-:Y:S01]  /*4f10*/  IMAD.IADD R64, R35, 0x1, R66 ;  /* 0x0000000123407824 */ /* 0x000fe200078e0242 */
[----:B------:R-:W-:Y:S01]  /*4f20*/  LOP3.LUT R4, R4, 0xffffffef, RZ, 0xc0, !PT ;  /* 0xffffffef04047812 */ /* 0x000fe200078ec0ff */
[----:B------:R-:W-:Y:S01]  /*4f30*/  IMAD R35, R90, 0x3a, RZ ;  /* 0x0000003a5a237824 */ /* 0x000fe200078e02ff */
[----:B------:R-:W-:Y:S01]  /*4f40*/  LOP3.LUT R94, R94, R97, RZ, 0xfc, !PT ;  /* 0x000000615e5e7212 */ /* 0x000fe200078efcff */
[----:B------:R-:W-:Y:S01]  /*4f50*/  IMAD.IADD R66, R31, 0x1, R88 ;  /* 0x000000011f427824 */ /* 0x000fe200078e0258 */
[----:B------:R-:W-:Y:S01]  /*4f60*/  LOP3.LUT R69, R69, 0xffff, RZ, 0xc0, !PT ;  /* 0x0000ffff45457812 */ /* 0x000fe200078ec0ff */
[----:B------:R-:W-:Y:S01]  /*4f70*/  IMAD R31, R91, 0x3a, RZ ;  /* 0x0000003a5b1f7824 */ /* 0x000fe200078e02ff */
[----:B------:R-:W-:Y:S01]  /*4f80*/  LOP3.LUT R87, R87, 0xffff, RZ, 0xc0, !PT ;  /* 0x0000ffff57577812 */ /* 0x000fe200078ec0ff */
[----:B------:R-:W-:Y:S01]  /*4f90*/  IMAD.MOV R88, RZ, RZ, -R35 ;  /* 0x000000ffff587224 */ /* 0x000fe200078e0a23 */
[----:B------:R-:W-:Y:S01]  /*4fa0*/  LOP3.LUT R65, R65, 0xffff, RZ, 0xc0, !PT ;  /* 0x0000ffff41417812 */ /* 0x000fe200078ec0ff */
[----:B------:R-:W-:Y:S01]  /*4fb0*/  IMAD.MOV R90, RZ, RZ, -R31 ;  /* 0x000000ffff5a7224 */ /* 0x000fe200078e0a1f */
[----:B------:R-:W-:Y:S01]  /*4fc0*/  LOP3.LUT R64, R64, 0xffff, RZ, 0xc0, !PT ;  /* 0x0000ffff40407812 */ /* 0x000fe200078ec0ff */
[----:B------:R-:W-:Y:S01]  /*4fd0*/  IMAD.MOV.U32 R35, RZ, RZ, R102 ;  /* 0x000000ffff237224 */ /* 0x000fe200078e0066 */
[----:B------:R-:W-:Y:S01]  /*4fe0*/  PRMT R88, R88, 0x7710, RZ ;  /* 0x0000771058587816 */ /* 0x000fe200000000ff */
[----:B------:R-:W-:Y:S01]  /*4ff0*/  IMAD.MOV.U32 R91, RZ, RZ, R104 ;  /* 0x000000ffff5b7224 */ /* 0x000fe200078e0068 */
[----:B------:R-:W-:Y:S01]  /*5000*/  PRMT R90, R90, 0x7710, RZ ;  /* 0x000077105a5a7816 */ /* 0x000fe200000000ff */
[----:B------:R-:W-:Y:S01]  /*5010*/  IMAD R31, R35, 0x3a, RZ ;  /* 0x0000003a231f7824 */ /* 0x000fe200078e02ff */
[----:B------:R-:W-:Y:S01]  /*5020*/  LOP3.LUT R66, R66, 0xffff, RZ, 0xc0, !PT ;  /* 0x0000ffff42427812 */ /* 0x000fe200078ec0ff */
[----:B------:R-:W-:Y:S01]  /*5030*/  IMAD.IADD R88, R27, 0x1, R88 ;  /* 0x000000011b587824 */ /* 0x000fe200078e0258 */
[----:B------:R-:W-:Y:S01]  /*5040*/  CS2R R144, SRZ ;  /* 0x0000000000907805 */ /* 0x000fe2000001ff00 */
[----:B------:R-:W-:-:S02]  /*5050*/  IMAD R27, R91, 0x3a, RZ ;  /* 0x0000003a5b1b7824 */ /* 0x000fc400078e02ff */
[----:B------:R-:W-:Y:S01]  /*5060*/  IMAD.IADD R90, R23, 0x1, R90 ;  /* 0x00000001175a7824 */ /* 0x000fe200078e025a */
[----:B------:R-:W-:Y:S01]  /*5070*/  LOP3.LUT R88, R88, 0xffff, RZ, 0xc0, !PT ;  /* 0x0000ffff58587812 */ /* 0x000fe200078ec0ff */
[----:B------:R-:W-:Y:S02]  /*5080*/  IMAD.MOV R31, RZ, RZ, -R31 ;  /* 0x000000ffff1f7224 */ /* 0x000fe400078e0a1f */
[----:B------:R-:W-:Y:S01]  /*5090*/  IMAD.MOV R23, RZ, RZ, -R27 ;  /* 0x000000ffff177224 */ /* 0x000fe200078e0a1b */
[----:B------:R-:W-:Y:S01]  /*50a0*/  LOP3.LUT R90, R90, 0xffff, RZ, 0xc0, !PT ;  /* 0x0000ffff5a5a7812 */ /* 0x000fe200078ec0ff */
[----:B------:R-:W-:Y:S01]  /*50b0*/  IMAD R35, R92, 0x3a, RZ ;  /* 0x0000003a5c237824 */ /* 0x000fe200078e02ff */
[----:B------:R-:W-:Y:S01]  /*50c0*/  PRMT R92, R31, 0x7710, RZ ;  /* 0x000077101f5c7816 */ /* 0x000fe200000000ff */
[----:B------:R-:W-:Y:S01]  /*50d0*/  IMAD.MOV.U32 R27, RZ, RZ, R100 ;  /* 0x000000ffff1b7224 */ /* 0x000fe200078e0064 */
[----:B------:R-:W-:Y:S01]  /*50e0*/  PRMT R23, R23, 0x7710, RZ ;  /* 0x0000771017177816 */ /* 0x000fe200000000ff */
[----:B------:R-:W-:Y:S01]  /*50f0*/  IMAD.MOV R35, RZ, RZ, -R35 ;  /* 0x000000ffff237224 */ /* 0x000fe200078e0a23 */
[----:B------:R-:W-:Y:S01]  /*5100*/  LOP3.LUT R31, R62, 0xffff, RZ, 0xc0, !PT ;  /* 0x0000ffff3e1f7812 */ /* 0x000fe200078ec0ff */
[----:B------:R-:W-:-:S02]  /*5110*/  IMAD.IADD R91, R19, 0x1, R92 ;  /* 0x00000001135b7824 */ /* 0x000fc400078e025c */
[----:B------:R-:W-:Y:S01]  /*5120*/  IMAD.IADD R42, R42, 0x1, R23 ;  /* 0x000000012a2a7824 */ /* 0x000fe200078e0217 */
[----:B------:R-:W-:Y:S01]  /*5130*/  LOP3.LUT R23, R59, 0xffff, RZ, 0xc0, !PT ;  /* 0x0000ffff3b177812 */ /* 0x000fe200078ec0ff */
[----:B------:R-:W-:Y:S01]  /*5140*/  IMAD R19, R27, 0x3a, RZ ;  /* 0x0000003a1b137824 */ /* 0x000fe200078e02ff */
[----:B------:R-:W-:Y:S01]  /*5150*/  LOP3.LUT R27, R60, 0xffff, RZ, 0xc0, !PT ;  /* 0x0000ffff3c1b7812 */ /* 0x000fe200078ec0ff */
[----:B------:R-:W-:Y:S01]  /*5160*/  IMAD R101, R31, 0x469f, RZ ;  /* 0x0000469f1f657824 */ /* 0x000fe200078e02ff */
[----:B------:R-:W-:Y:S01]  /*5170*/  PRMT R92, R35, 0x7710, RZ ;  /* 0x00007710235c7816 */ /* 0x000fe200000000ff */
[----:B------:R-:W-:Y:S01]  /*5180*/  IMAD.MOV R100, RZ, RZ, -R19 ;  /* 0x000000ffff647224 */ /* 0x000fe200078e0a13 */
[----:B------:R-:W-:Y:S01]  /*5190*/  LOP3.LUT R91, R91, 0xffff, RZ, 0xc0, !PT ;  /* 0x0000ffff5b5b7812 */ /* 0x000fe200078ec0ff */
[----:B------:R-:W-:Y:S01]  /*51a0*/  IMAD R31, R23, 0x469f, RZ ;  /* 0x0000469f171f7824 */ /* 0x000fe200078e02ff */
[----:B------:R-:W-:Y:S01]  /*51b0*/  SHF.R.U32.HI R19, RZ, 0x14, R101 ;  /* 0x00000014ff137819 */ /* 0x000fe20000011665 */
[----:B------:R-:W-:Y:S01]  /*51c0*/  IMAD R99, R27, 0x469f, RZ ;  /* 0x0000469f1b637824 */ /* 0x000fe200078e02ff */
[----:B------:R-:W-:Y:S01]  /*51d0*/  PRMT R27, R96, 0x9910, RZ ;  /* 0x00009910601b7816 */ /* 0x000fe200000000ff */
[----:B------:R-:W-:Y:S01]  /*51e0*/  IMAD.IADD R92, R39, 0x1, R92 ;  /* 0x00000001275c7824 */ /* 0x000fe200078e025c */
[----:B------:R-:W-:Y:S01]  /*51f0*/  PRMT R35, R19, 0x9910, RZ ;  /* 0x0000991013237816 */ /* 0x000fe200000000ff */
[----:B------:R-:W-:Y:S01]  /*5200*/  VIADD R97, R97, UR5 ;  /* 0x0000000561617c36 */ /* 0x000fe20008000000 */
[----:B------:R-:W-:Y:S01]  /*5210*/  SHF.R.U32.HI R19, RZ, 0x14, R31 ;  /* 0x00000014ff137819 */ /* 0x000fe2000001161f */
[----:B------:R-:W-:Y:S01]  /*5220*/  VIADD R64, R64, UR5 ;  /* 0x0000000540407c36 */ /* 0x000fe20008000000 */
[----:B------:R-:W-:Y:S01]  /*5230*/  SHF.R.U32.HI R23, RZ, 0x14, R99 ;  /* 0x00000014ff177819 */ /* 0x000fe20000011663 */
[----:B------:R-:W-:Y:S01]  /*5240*/  VIADD R90, R90, UR5 ;  /* 0x000000055a5a7c36 */ /* 0x000fe20008000000 */
[----:B------:R-:W-:Y:S01]  /*5250*/  PRMT R39, R19, 0x9910, RZ ;  /* 0x0000991013277816 */ /* 0x000fe200000000ff */
[----:B------:R-:W-:Y:S01]  /*5260*/  IMAD R19, R27, 0x3a, RZ ;  /* 0x0000003a1b137824 */ /* 0x000fe200078e02ff */
[----:B------:R-:W-:Y:S01]  /*5270*/  PRMT R100, R100, 0x7710, RZ ;  /* 0x0000771064647816 */ /* 0x000fe200000000ff */
[----:B------:R-:W-:Y:S01]  /*5280*/  IMAD R27, R35, 0x3a, RZ ;  /* 0x0000003a231b7824 */ /* 0x000fe200078e02ff */
[----:B------:R-:W-:Y:S01]  /*5290*/  PRMT R35, R23, 0x9910, RZ ;  /* 0x0000991017237816 */ /* 0x000fe200000000ff */
[----:B------:R-:W-:Y:S01]  /*52a0*/  IMAD.MOV.U32 R23, RZ, RZ, R39 ;  /* 0x000000ffff177224 */ /* 0x000fe200078e0027 */
[----:B------:R-:W-:Y:S01]  /*52b0*/  LOP3.LUT R42, R42, 0xffff, RZ, 0xc0, !PT ;  /* 0x0000ffff2a2a7812 */ /* 0x000fe200078ec0ff */
[----:B------:R-:W-:Y:S01]  /*52c0*/  IMAD.MOV.U32 R39, RZ, RZ, R98 ;  /* 0x000000ffff277224 */ /* 0x000fe200078e0062 */
[----:B------:R-:W-:Y:S01]  /*52d0*/  LOP3.LUT R92, R92, 0xffff, RZ, 0xc0, !PT ;  /* 0x0000ffff5c5c7812 */ /* 0x000fe200078ec0ff */
[----:B------:R-:W-:-:S02]  /*52e0*/  IMAD.MOV R98, RZ, RZ, -R27 ;  /* 0x000000ffff627224 */ /* 0x000fc400078e0a1b */
[----:B------:R-:W-:Y:S02]  /*52f0*/  IMAD.MOV.U32 R27, RZ, RZ, R35 ;  /* 0x000000ffff1b7224 */ /* 0x000fe400078e0023 */
[----:B------:R-:W-:Y:S01]  /*5300*/  IMAD.MOV R96, RZ, RZ, -R19 ;  /* 0x000000ffff607224 */ /* 0x000fe200078e0a13 */
[----:B------:R-:W-:Y:S01]  /*5310*/  PRMT R35, R98, 0x7710, RZ ;  /* 0x0000771062237816 */ /* 0x000fe200000000ff */
[----:B------:R-:W-:Y:S02]  /*5320*/  IMAD R19, R23, 0x3a, RZ ;  /* 0x0000003a17137824 */ /* 0x000fe400078e02ff */
[----:B------:R-:W-:Y:S01]  /*5330*/  IMAD R23, R27, 0x3a, RZ ;  /* 0x0000003a1b177824 */ /* 0x000fe200078e02ff */
[----:B------:R-:W-:Y:S01]  /*5340*/  PRMT R96, R96, 0x7710, RZ ;  /* 0x0000771060607816 */ /* 0x000fe200000000ff */
[----:B------:R-:W-:Y:S02]  /*5350*/  IMAD.IADD R98, R62, 0x1, R35 ;  /* 0x000000013e627824 */ /* 0x000fe400078e0223 */
[----:B0-----:R-:W-:-:S02]  /*5360*/  IMAD R62, R122, 0xb, RZ ;  /* 0x0000000b7a3e7824 */ /* 0x001fc400078e02ff */
[----:B------:R-:W-:Y:S01]  /*5370*/  IMAD.MOV R19, RZ, RZ, -R19 ;  /* 0x000000ffff137224 */ /* 0x000fe200078e0a13 */
[----:B------:R-:W-:Y:S01]  /*5380*/  LOP3.LUT R98, R98, 0xffff, RZ, 0xc0, !PT ;  /* 0x0000ffff62627812 */ /* 0x000fe200078ec0ff */
[----:B------:R-:W-:Y:S02]  /*5390*/  IMAD R62, R5, 0x240, R62 ;  /* 0x00000240053e7824 */ /* 0x000fe400078e023e */
[----:B------:R-:W-:Y:S02]  /*53a0*/  IMAD.MOV R23, RZ, RZ, -R23 ;  /* 0x000000ffff177224 */ /* 0x000fe400078e0a17 */
[----:B------:R-:W-:Y:S01]  /*53b0*/  IMAD.IADD R61, R61, 0x1, R96 ;  /* 0x000000013d3d7824 */ /* 0x000fe200078e0260 */
[C---:B------:R-:W-:Y:S01]  /*53c0*/  ISETP.GT.U32.OR P3, PT, R62.reuse, 0x8ff, P3 ;  /* 0x000008ff3e00780c */ /* 0x040fe20001f64470 */
[----:B------:R-:W-:Y:S01]  /*53d0*/  IMAD R39, R39, 0x3a, RZ ;  /* 0x0000003a27277824 */ /* 0x000fe200078e02ff */
[C---:B------:R-:W-:Y:S01]  /*53e0*/  ISETP.GT.U32.OR P2, PT, R62.reuse, 0x8fe, P2 ;  /* 0x000008fe3e00780c */ /* 0x040fe20001744470 */
[----:B------:R-:W-:Y:S01]  /*53f0*/  IMAD.IADD R41, R41, 0x1, R100 ;  /* 0x0000000129297824 */ /* 0x000fe200078e0264 */
[C---:B------:R-:W-:Y:S01]  /*5400*/  ISETP.GT.U32.OR P1, PT, R62.reuse, 0x8fd, P1 ;  /* 0x000008fd3e00780c */ /* 0x040fe20000f24470 */
[----:B------:R-:W-:Y:S01]  /*5410*/  IMAD.MOV R39, RZ, RZ, -R39 ;  /* 0x000000ffff277224 */ /* 0x000fe200078e0a27 */
[----:B------:R-:W-:Y:S01]  /*5420*/  ISETP.GT.U32.OR P0, PT, R62, 0x8fc, P0 ;  /* 0x000008fc3e00780c */ /* 0x000fe20000704470 */
[----:B------:R-:W-:Y:S01]  /*5430*/  VIADD R91, R91, UR5 ;  /* 0x000000055b5b7c36 */ /* 0x000fe20008000000 */
[----:B------:R-:W-:Y:S01]  /*5440*/  PRMT R96, R19, 0x7710, RZ ;  /* 0x0000771013607816 */ /* 0x000fe200000000ff */
[----:B------:R-:W-:Y:S01]  /*5450*/  VIADD R42, R42, UR5 ;  /* 0x000000052a2a7c36 */ /* 0x000fe20008000000 */
[----:B------:R-:W-:Y:S01]  /*5460*/  PRMT R19, R23, 0x7710, RZ ;  /* 0x0000771017137816 */ /* 0x000fe200000000ff */
[----:B------:R-:W-:Y:S01]  /*5470*/  VIADD R66, R66, UR5 ;  /* 0x0000000542427c36 */ /* 0x000fe20008000000 */
[----:B------:R-:W-:Y:S01]  /*5480*/  PRMT R100, R39, 0x7710, RZ ;  /* 0x0000771027647816 */ /* 0x000fe200000000ff */
[----:B------:R-:W-:Y:S01]  /*5490*/  IMAD.IADD R59, R59, 0x1, R96 ;  /* 0x000000013b3b7824 */ /* 0x000fe200078e0260 */
[----:B------:R-:W-:Y:S01]  /*54a0*/  @P3 LOP3.LUT R4, R4, 0x10, RZ, 0xfc, !PT ;  /* 0x0000001004043812 */ /* 0x000fe200078efcff */
[----:B------:R-:W-:Y:S01]  /*54b0*/  IMAD.IADD R96, R60, 0x1, R19 ;  /* 0x000000013c607824 */ /* 0x000fe200078e0213 */
[----:B------:R-:W-:Y:S01]  /*54c0*/  ISETP.NE.AND P3, PT, R103, RZ, PT ;  /* 0x000000ff6700720c */ /* 0x000fe20003f65270 */
[----:B------:R-:W-:Y:S01]  /*54d0*/  IMAD.IADD R100, R95, 0x1, R100 ;  /* 0x000000015f647824 */ /* 0x000fe200078e0264 */
[----:B------:R-:W-:Y:S01]  /*54e0*/  LOP3.LUT R4, R4, 0xfffffff7, RZ, 0xc0, !PT ;  /* 0xfffffff704047812 */ /* 0x000fe200078ec0ff */
[----:B------:R-:W-:Y:S01]  /*54f0*/  VIADD R92, R92, UR5 ;  /* 0x000000055c5c7c36 */ /* 0x000fe20008000000 */
[----:B------:R-:W-:Y:S01]  /*5500*/  SHF.R.U32.HI R19, RZ, 0x18, R31 ;  /* 0x00000018ff137819 */ /* 0x000fe2000001161f */
[----:B------:R-:W-:Y:S01]  /*5510*/  VIADD R88, R88, UR5 ;  /* 0x0000000558587c36 */ /* 0x000fe20008000000 */
[----:B------:R-:W-:Y:S01]  /*5520*/  @P2 LOP3.LUT R4, R4, 0x8, RZ, 0xfc, !PT ;  /* 0x0000000804042812 */ /* 0x000fe200078efcff */
[----:B------:R-:W-:Y:S01]  /*5530*/  IMAD.MOV.U32 R150, RZ, RZ, RZ ;  /* 0x000000ffff967224 */ /* 0x000fe200078e00ff */
[----:B------:R-:W-:Y:S01]  /*5540*/  ISETP.NE.AND P2, PT, R105, RZ, PT ;  /* 0x000000ff6900720c */ /* 0x000fe20003f45270 */
[----:B------:R-:W-:Y:S01]  /*5550*/  IMAD R60, R19, 0xc400, RZ ;  /* 0x0000c400133c7824 */ /* 0x000fe200078e02ff */
[----:B------:R-:W-:-:S02]  /*5560*/  LOP3.LUT R4, R4, 0xfffffffb, RZ, 0xc0, !PT ;  /* 0xfffffffb04047812 */ /* 0x000fc400078ec0ff */
[----:B------:R-:W-:Y:S02]  /*5570*/  LOP3.LUT R59, R59, 0xffff, RZ, 0xc0, !PT ;  /* 0x0000ffff3b3b7812 */ /* 0x000fe400078ec0ff */
[----:B------:R-:W-:Y:S02]  /*5580*/  @P1 LOP3.LUT R4, R4, 0x4, RZ, 0xfc, !PT ;  /* 0x0000000404041812 */ /* 0x000fe400078efcff */
[----:B------:R-:W-:Y:S02]  /*5590*/  ISETP.NE.AND P1, PT, R107, RZ, PT ;  /* 0x000000ff6b00720c */ /* 0x000fe40003f25270 */
[----:B------:R-:W-:Y:S02]  /*55a0*/  LOP3.LUT R4, R4, 0xfffffffd, RZ, 0xc0, !PT ;  /* 0xfffffffd04047812 */ /* 0x000fe400078ec0ff */
[----:B------:R-:W-:Y:S02]  /*55b0*/  LOP3.LUT R41, R41, 0xffff, RZ, 0xc0, !PT ;  /* 0x0000ffff29297812 */ /* 0x000fe400078ec0ff */
[----:B------:R-:W-:-:S02]  /*55c0*/  @P0 LOP3.LUT R4, R4, 0x2, RZ, 0xfc, !PT ;  /* 0x0000000204040812 */ /* 0x000fc400078efcff */
[----:B------:R-:W-:Y:S01]  /*55d0*/  ISETP.NE.AND P0, PT, R109, RZ, PT ;  /* 0x000000ff6d00720c */ /* 0x000fe20003f05270 */
[----:B------:R-:W-:Y:S01]  /*55e0*/  VIADD R41, R41, UR5 ;  /* 0x0000000529297c36 */ /* 0x000fe20008000000 */
[----:B------:R-:W-:Y:S02]  /*55f0*/  LOP3.LUT R4, R4, 0xfffffffe, RZ, 0xc0, !PT ;  /* 0xfffffffe04047812 */ /* 0x000fe400078ec0ff */
[----:B------:R-:W-:Y:S02]  /*5600*/  ISETP.GT.U32.OR P0, PT, R62, 0x8fb, P0 ;  /* 0x000008fb3e00780c */ /* 0x000fe40000704470 */
[----:B------:R-:W-:Y:S02]  /*5610*/  LOP3.LUT R61, R61, 0xffff, RZ, 0xc0, !PT ;  /* 0x0000ffff3d3d7812 */ /* 0x000fe400078ec0ff */
[----:B------:R-:W-:Y:S02]  /*5620*/  LOP3.LUT R100, R100, 0xffff, RZ, 0xc0, !PT ;  /* 0x0000ffff64647812 */ /* 0x000fe400078ec0ff */
[----:B------:R-:W-:Y:S01]  /*5630*/  LOP3.LUT R96, R96, 0xffff, RZ, 0xc0, !PT ;  /* 0x0000ffff60607812 */ /* 0x000fe200078ec0ff */
[----:B------:R-:W-:-:S02]  /*5640*/  VIADD R61, R61, UR5 ;  /* 0x000000053d3d7c36 */ /* 0x000fc40008000000 */
[----:B------:R-:W-:-:S04]  /*5650*/  VIADD R100, R100, UR5 ;  /* 0x0000000564647c36 */ /* 0x000fc80008000000 */
[----:B------:R-:W-:Y:S02]  /*5660*/  @P0 LOP3.LUT R4, R4, 0x1, RZ, 0xfc, !PT ;  /* 0x0000000104040812 */ /* 0x000fe400078efcff */
[C---:B------:R-:W-:Y:S02]  /*5670*/  ISETP.GT.U32.OR P0, PT, R62.reuse, 0x8fa, P1 ;  /* 0x000008fa3e00780c */ /* 0x040fe40000f04470 */
[C---:B------:R-:W-:Y:S02]  /*5680*/  ISETP.GT.U32.OR P1, PT, R62.reuse, 0x8f9, P2 ;  /* 0x000008f93e00780c */ /* 0x040fe40001724470 */
[----:B------:R-:W-:Y:S02]  /*5690*/  P2R R121, PR, RZ, 0x1 ;  /* 0x00000001ff797803 */ /* 0x000fe40000000000 */
[----:B------:R-:W-:Y:S02]  /*56a0*/  LOP3.LUT P0, RZ, R17, 0x40, RZ, 0xc0, !PT ;  /* 0x0000004011ff7812 */ /* 0x000fe4000780c0ff */
[----:B------:R-:W-:-:S02]  /*56b0*/  ISETP.GT.U32.OR P2, PT, R62, 0x8f8, P3 ;  /* 0x000008f83e00780c */ /* 0x000fc40001f44470 */
[----:B------:R-:W-:Y:S02]  /*56c0*/  P2R R23, PR, RZ, 0x1 ;  /* 0x00000001ff177803 */ /* 0x000fe40000000000 */
[----:B------:R-:W-:Y:S02]  /*56d0*/  LOP3.LUT P0, RZ, R17, 0x2000, RZ, 0xc0, !PT ;  /* 0x0000200011ff7812 */ /* 0x000fe4000780c0ff */
[C---:B------:R-:W-:Y:S02]  /*56e0*/  ISETP.GT.U32.OR P3, PT, R62.reuse, 0x8f7, P4 ;  /* 0x000008f73e00780c */ /* 0x040fe40002764470 */
[C---:B------:R-:W-:Y:S02]  /*56f0*/  ISETP.GT.U32.OR P4, PT, R62.reuse, 0x8f6, P5 ;  /* 0x000008f63e00780c */ /* 0x040fe40002f84470 */
[----:B------:R-:W-:Y:S02]  /*5700*/  ISETP.GT.U32.OR P5, PT, R62, 0x8f5, P6 ;  /* 0x000008f53e00780c */ /* 0x000fe400037a4470 */
[----:B------:R-:W-:-:S02]  /*5710*/  ISETP.GT.U32.OR P0, PT, R122, 0x36, P0 ;  /* 0x000000367a00780c */ /* 0x000fc40000704470 */
[----:B------:R-:W-:Y:S02]  /*5720*/  P2R R116, PR, RZ, 0x20 ;  /* 0x00000020ff747803 */ /* 0x000fe40000000000 */
[C---:B------:R-:W-:Y:S02]  /*5730*/  LOP3.LUT P5, RZ, R17.reuse, 0x1000, RZ, 0xc0, !PT ;  /* 0x0000100011ff7812 */ /* 0x040fe400078ac0ff */
[C---:B------:R-:W-:Y:S02]  /*5740*/  LOP3.LUT P6, RZ, R17.reuse, 0x800, RZ, 0xc0, !PT ;  /* 0x0000080011ff7812 */ /* 0x040fe400078cc0ff */
[----:B------:R-:W-:Y:S02]  /*5750*/  ISETP.GT.U32.OR P5, PT, R122, 0x36, P5 ;  /* 0x000000367a00780c */ /* 0x000fe40002fa4470 */
[----:B------:R-:W-:Y:S02]  /*5760*/  P2R R117, PR, RZ, 0x10 ;  /* 0x00000010ff757803 */ /* 0x000fe40000000000 */
[----:B------:R-:W-:-:S02]  /*5770*/  LOP3.LUT P4, RZ, R17, 0x400, RZ, 0xc0, !PT ;  /* 0x0000040011ff7812 */ /* 0x000fc4000788c0ff */
[----:B------:R-:W-:Y:S02]  /*5780*/  @P0 LOP3.LUT R0, R0, 0x100, RZ, 0xfc, !PT ;  /* 0x0000010000000812 */ /* 0x000fe400078efcff */
[----:B------:R-:W-:Y:S02]  /*5790*/  P2R R118, PR, RZ, 0x8 ;  /* 0x00000008ff767803 */ /* 0x000fe40000000000 */
[----:B------:R-:W-:Y:S02]  /*57a0*/  LOP3.LUT R0, R0, 0xffffff7f, RZ, 0xc0, !PT ;  /* 0xffffff7f00007812 */ /* 0x000fe400078ec0ff */
[----:B------:R-:W-:Y:S02]  /*57b0*/  LOP3.LUT P3, RZ, R17, 0x200, RZ, 0xc0, !PT ;  /* 0x0000020011ff7812 */ /* 0x000fe4000786c0ff */
[----:B------:R-:W-:Y:S02]  /*57c0*/  @P5 LOP3.LUT R0, R0, 0x80, RZ, 0xfc, !PT ;  /* 0x0000008000005812 */ /* 0x000fe400078efcff */
[----:B------:R-:W-:-:S02]  /*57d0*/  ISETP.GT.U32.OR P5, PT, R122, 0x36, P6 ;  /* 0x000000367a00780c */ /* 0x000fc400037a4470 */
[----:B------:R-:W-:Y:S02]  /*57e0*/  ISETP.GT.U32.OR P6, PT, R122, 0x36, P4 ;  /* 0x000000367a00780c */ /* 0x000fe400027c4470 */
[----:B------:R-:W-:Y:S02]  /*57f0*/  LOP3.LUT R0, R0, 0xffffffbf, RZ, 0xc0, !PT ;  /* 0xffffffbf00007812 */ /* 0x000fe400078ec0ff */
[----:B------:R-:W-:Y:S02]  /*5800*/  P2R R119, PR, RZ, 0x4 ;  /* 0x00000004ff777803 */ /* 0x000fe40000000000 */
[----:B------:R-:W-:Y:S02]  /*5810*/  LOP3.LUT P2, RZ, R17, 0x100, RZ, 0xc0, !PT ;  /* 0x0000010011ff7812 */ /* 0x000fe4000784c0ff */
[----:B------:R-:W-:Y:S02]  /*5820*/  ISETP.NE.AND P0, PT, R23, RZ, PT ;  /* 0x000000ff1700720c */ /* 0x000fe40003f05270 */
[----:B------:R-:W-:-:S02]  /*5830*/  ISETP.GT.U32.OR P4, PT, R122, 0x36, P2 ;  /* 0x000000367a00780c */ /* 0x000fc40001784470 */
[----:B------:R-:W-:Y:S02]  /*5840*/  @P5 LOP3.LUT R0, R0, 0x40, RZ, 0xfc, !PT ;  /* 0x0000004000005812 */ /* 0x000fe400078efcff */
[----:B------:R-:W-:Y:S02]  /*5850*/  ISETP.GT.U32.OR P5, PT, R122, 0x36, P3 ;  /* 0x000000367a00780c */ /* 0x000fe40001fa4470 */
[----:B------:R-:W-:Y:S02]  /*5860*/  LOP3.LUT R0, R0, 0xffffffdf, RZ, 0xc0, !PT ;  /* 0xffffffdf00007812 */ /* 0x000fe400078ec0ff */
[----:B------:R-:W-:Y:S02]  /*5870*/  ISETP.GT.U32.OR P2, PT, R122, 0x36, P0 ;  /* 0x000000367a00780c */ /* 0x000fe40000744470 */
[----:B------:R-:W-:Y:S02]  /*5880*/  @P6 LOP3.LUT R0, R0, 0x20, RZ, 0xfc, !PT ;  /* 0x0000002000006812 */ /* 0x000fe400078efcff */
[----:B------:R-:W-:-:S02]  /*5890*/  LOP3.LUT P0, RZ, R17, 0x10, RZ, 0xc0, !PT ;  /* 0x0000001011ff7812 */ /* 0x000fc4000780c0ff */
[----:B------:R-:W-:Y:S02]  /*58a0*/  LOP3.LUT R0, R0, 0xffffffef, RZ, 0xc0, !PT ;  /* 0xffffffef00007812 */ /* 0x000fe400078ec0ff */
[----:B------:R-:W-:Y:S02]  /*58b0*/  ISETP.GT.U32.OR P0, PT, R122, 0x36, P0 ;  /* 0x000000367a00780c */ /* 0x000fe40000704470 */
[----:B------:R-:W-:Y:S02]  /*58c0*/  @P5 LOP3.LUT R0, R0, 0x10, RZ, 0xfc, !PT ;  /* 0x0000001000005812 */ /* 0x000fe400078efcff */
[----:B------:R-:W-:Y:S02]  /*58d0*/  LOP3.LUT P5, RZ, R4, 0x100, RZ, 0xc0, !PT ;  /* 0x0000010004ff7812 */ /* 0x000fe400078ac0ff */
[----:B------:R-:W-:Y:S02]  /*58e0*/  P2R R120, PR, RZ, 0x2 ;  /* 0x00000002ff787803 */ /* 0x000fe40000000000 */
[----:B------:R-:W-:-:S02]  /*58f0*/  P2R R115, PR, RZ, 0x20 ;  /* 0x00000020ff737803 */ /* 0x000fc40000000000 */
[C---:B------:R-:W-:Y:S02]  /*5900*/  LOP3.LUT P5, RZ, R4.reuse, 0x200, RZ, 0xc0, !PT ;  /* 0x0000020004ff7812 */ /* 0x040fe400078ac0ff */
[----:B------:R-:W-:Y:S02]  /*5910*/  LOP3.LUT P1, RZ, R17, 0x80, RZ, 0xc0, !PT ;  /* 0x0000008011ff7812 */ /* 0x000fe4000782c0ff */
[----:B------:R-:W-:Y:S02]  /*5920*/  P2R R114, PR, RZ, 0x20 ;  /* 0x00000020ff727803 */ /* 0x000fe40000000000 */
[----:B------:R-:W-:Y:S02]  /*5930*/  LOP3.LUT P5, RZ, R4, 0x400, RZ, 0xc0, !PT ;  /* 0x0000040004ff7812 */ /* 0x000fe400078ac0ff */
[----:B------:R-:W-:Y:S02]  /*5940*/  ISETP.GT.U32.OR P3, PT, R122, 0x36, P1 ;  /* 0x000000367a00780c */ /* 0x000fe40000f64470 */
[----:B------:R-:W-:-:S02]  /*5950*/  P2R R113, PR, RZ, 0x20 ;  /* 0x00000020ff717803 */ /* 0x000fc40000000000 */
[C---:B------:R-:W-:Y:S02]  /*5960*/  LOP3.LUT P5, RZ, R4.reuse, 0x800, RZ, 0xc0, !PT ;  /* 0x0000080004ff7812 */ /* 0x040fe400078ac0ff */
[----:B------:R-:W-:Y:S02]  /*5970*/  LOP3.LUT P1, RZ, R17, 0x20, RZ, 0xc0, !PT ;  /* 0x0000002011ff7812 */ /* 0x000fe4000782c0ff */
[----:B------:R-:W-:Y:S02]  /*5980*/  P2R R112, PR, RZ, 0x20 ;  /* 0x00000020ff707803 */ /* 0x000fe40000000000 */
[----:B------:R-:W-:Y:S02]  /*5990*/  LOP3.LUT P5, RZ, R4, 0x1000, RZ, 0xc0, !PT ;  /* 0x0000100004ff7812 */ /* 0x000fe400078ac0ff */
[----:B------:R-:W-:Y:S02]  /*59a0*/  LOP3.LUT R0, R0, 0xfffffff7, RZ, 0xc0, !PT ;  /* 0xfffffff700007812 */ /* 0x000fe400078ec0ff */
[----:B------:R-:W-:-:S02]  /*59b0*/  P2R R111, PR, RZ, 0x20 ;  /* 0x00000020ff6f7803 */ /* 0x000fc40000000000 */
[----:B------:R-:W-:Y:S02]  /*59c0*/  LOP3.LUT P5, RZ, R4, 0x2000, RZ, 0xc0, !PT ;  /* 0x0000200004ff7812 */ /* 0x000fe400078ac0ff */
[----:B------:R-:W-:Y:S02]  /*59d0*/  @P4 LOP3.LUT R0, R0, 0x8, RZ, 0xfc, !PT ;  /* 0x0000000800004812 */ /* 0x000fe400078efcff */
        /* <DEDUP_REMOVED lines=8> */
[----:B------:R-:W-:Y:S02]  /*5a60*/  ISETP.GT.U32.OR P1, PT, R122, 0x36, P1 ;  /* 0x000000367a00780c */ /* 0x000fe40000f24470 */
[----:B------:R-:W-:-:S02]  /*5a70*/  P2R R107, PR, RZ, 0x20 ;  /* 0x00000020ff6b7803 */ /* 0x000fc40000000000 */
[----:B------:R-:W-:Y:S02]  /*5a80*/  LOP3.LUT P5, RZ, R4, 0x20000, RZ, 0xc0, !PT ;  /* 0x0002000004ff7812 */ /* 0x000fe400078ac0ff */
[----:B------:R-:W-:Y:S02]  /*5a90*/  LOP3.LUT R0, R0, 0xfffffffd, RZ, 0xc0, !PT ;  /* 0xfffffffd00007812 */ /* 0x000fe400078ec0ff */
[----:B------:R-:W-:Y:S02]  /*5aa0*/  P2R R106, PR, RZ, 0x20 ;  /* 0x00000020ff6a7803 */ /* 0x000fe40000000000 */
[C---:B------:R-:W-:Y:S02]  /*5ab0*/  LOP3.LUT P5, RZ, R4.reuse, 0x40000, RZ, 0xc0, !PT ;  /* 0x0004000004ff7812 */ /* 0x040fe400078ac0ff */
[----:B------:R-:W-:Y:S02]  /*5ac0*/  LOP3.LUT P3, RZ, R4, 0x10, RZ, 0xc0, !PT ;  /* 0x0000001004ff7812 */ /* 0x000fe4000786c0ff */
        /* <DEDUP_REMOVED lines=16> */
[C---:B------:R-:W-:Y:S02]  /*5bd0*/  LOP3.LUT P5, RZ, R4.reuse, 0x20000000, RZ, 0xc0, !PT ;  /* 0x2000000004ff7812 */ /* 0x040fe400078ac0ff */
[----:B------:R-:W-:Y:S02]  /*5be0*/  LOP3.LUT P4, RZ, R4, 0x80, RZ, 0xc0, !PT ;  /* 0x0000008004ff7812 */ /* 0x000fe4000788c0ff */
[----:B------:R-:W-:-:S02]  /*5bf0*/  P2R R39, PR, RZ, 0x20 ;  /* 0x00000020ff277803 */ /* 0x000fc40000000000 */
[C---:B------:R-:W-:Y:S02]  /*5c00*/  LOP3.LUT P5, RZ, R4.reuse, 0x40000000, RZ, 0xc0, !PT ;  /* 0x4000000004ff7812 */ /* 0x040fe400078ac0ff */
[C---:B------:R-:W-:Y:S02]  /*5c10*/  LOP3.LUT P1, RZ, R4.reuse, 0x4, RZ, 0xc0, !PT ;  /* 0x0000000404ff7812 */ /* 0x040fe4000782c0ff */
[----:B------:R-:W-:Y:S02]  /*5c20*/  P2R R35, PR, RZ, 0x20 ;  /* 0x00000020ff237803 */ /* 0x000fe40000000000 */
[C---:B------:R-:W-:Y:S02]  /*5c30*/  LOP3.LUT P5, RZ, R4.reuse, 0x80000000, RZ, 0xc0, !PT ;  /* 0x8000000004ff7812 */ /* 0x040fe400078ac0ff */
[----:B------:R-:W-:Y:S02]  /*5c40*/  LOP3.LUT P6, RZ, R4, 0x1, RZ, 0xc0, !PT ;  /* 0x0000000104ff7812 */ /* 0x000fe400078cc0ff */
[----:B------:R-:W-:-:S02]  /*5c50*/  P2R R31, PR, RZ, 0x20 ;  /* 0x00000020ff1f7803 */ /* 0x000fc40000000000 */
[C---:B------:R-:W-:Y:S02]  /*5c60*/  LOP3.LUT P5, RZ, R17.reuse, 0x1, RZ, 0xc0, !PT ;  /* 0x0000000111ff7812 */ /* 0x040fe400078ac0ff */
[C---:B------:R-:W-:Y:S02]  /*5c70*/  ISETP.GT.U32.OR P2, PT, R122.reuse, 0x34, P2 ;  /* 0x000000347a00780c */ /* 0x040fe40001744470 */
[----:B------:R-:W-:Y:S02]  /*5c80*/  P2R R27, PR, RZ, 0x20 ;  /* 0x00000020ff1b7803 */ /* 0x000fe40000000000 */
[----:B------:R-:W-:Y:S02]  /*5c90*/  LOP3.LUT P5, RZ, R17, 0x2, RZ, 0xc0, !PT ;  /* 0x0000000211ff7812 */ /* 0x000fe400078ac0ff */
[----:B------:R-:W-:Y:S02]  /*5ca0*/  ISETP.GT.U32.OR P1, PT, R122, 0x34, P1 ;  /* 0x000000347a00780c */ /* 0x000fe40000f24470 */
[----:B------:R-:W-:-:S02]  /*5cb0*/  P2R R23, PR, RZ, 0x20 ;  /* 0x00000020ff177803 */ /* 0x000fc40000000000 */
[C---:B------:R-:W-:Y:S02]  /*5cc0*/  LOP3.LUT P5, RZ, R17.reuse, 0x4, RZ, 0xc0, !PT ;  /* 0x0000000411ff7812 */ /* 0x040fe400078ac0ff */
[C---:B------:R-:W-:Y:S02]  /*5cd0*/  ISETP.GT.U32.OR P6, PT, R122.reuse, 0x33, P6 ;  /* 0x000000337a00780c */ /* 0x040fe400037c4470 */
[----:B------:R-:W-:Y:S02]  /*5ce0*/  P2R R19, PR, RZ, 0x20 ;  /* 0x00000020ff137803 */ /* 0x000fe40000000000 */
[C---:B------:R-:W-:Y:S02]  /*5cf0*/  LOP3.LUT P5, RZ, R17.reuse, 0x8, RZ, 0xc0, !PT ;  /* 0x0000000811ff7812 */ /* 0x040fe400078ac0ff */
[----:B------:R-:W-:Y:S02]  /*5d00*/  LOP3.LUT R17, R17, 0x7fffffff, RZ, 0xc0, !PT ;  /* 0x7fffffff11117812 */ /* 0x000fe400078ec0ff */
[----:B------:R-:W-:-:S02]  /*5d10*/  ISETP.GT.U32.OR P5, PT, R122, 0x36, P5 ;  /* 0x000000367a00780c */ /* 0x000fc40002fa4470 */
[----:B------:R-:W-:Y:S02]  /*5d20*/  @P0 LOP3.LUT R17, R17, 0x80000000, RZ, 0xfc, !PT ;  /* 0x8000000011110812 */ /* 0x000fe400078efcff */
[C---:B------:R-:W-:Y:S02]  /*5d30*/  LOP3.LUT P0, RZ, R4.reuse, 0x2, RZ, 0xc0, !PT ;  /* 0x0000000204ff7812 */ /* 0x040fe4000780c0ff */
[----:B------:R-:W-:Y:S02]  /*5d40*/  LOP3.LUT R17, R17, 0xbfffffff, RZ, 0xc0, !PT ;  /* 0xbfffffff11117812 */ /* 0x000fe400078ec0ff */
[----:B------:R-:W-:Y:S02]  /*5d50*/  LOP3.LUT R4, R4, 0xffffffef, RZ, 0xc0, !PT ;  /* 0xffffffef04047812 */ /* 0x000fe400078ec0ff */
[----:B------:R-:W-:Y:S02]  /*5d60*/  ISETP.GT.U32.OR P0, PT, R122, 0x34, P0 ;  /* 0x000000347a00780c */ /* 0x000fe40000704470 */
[----:B------:R-:W-:-:S02]  /*5d70*/  @P3 LOP3.LUT R4, R4, 0x10, RZ, 0xfc, !PT ;  /* 0x0000001004043812 */ /* 0x000fc400078efcff */
[----:B------:R-:W-:Y:S02]  /*5d80*/  @P5 LOP3.LUT R17, R17, 0x40000000, RZ, 0xfc, !PT ;  /* 0x4000000011115812 */ /* 0x000fe400078efcff */
[----:B------:R-:W-:Y:S01]  /*5d90*/  ISETP.NE.AND P5, PT, R19, RZ, PT ;  /* 0x000000ff1300720c */ /* 0x000fe20003fa5270 */
[----:B------:R-:W-:Y:S01]  /*5da0*/  IMAD R19, R75, 0xe0, R94 ;  /* 0x000000e04b137824 */ /* 0x000fe200078e025e */
[----:B------:R-:W-:Y:S02]  /*5db0*/  LOP3.LUT R17, R17, 0xdfffffff, RZ, 0xc0, !PT ;  /* 0xdfffffff11117812 */ /* 0x000fe400078ec0ff */
[----:B------:R-:W-:Y:S02]  /*5dc0*/  ISETP.GT.U32.OR P5, PT, R122, 0x36, P5 ;  /* 0x000000367a00780c */ /* 0x000fe40002fa4470 */
[----:B------:R-:W-:Y:S02]  /*5dd0*/  LOP3.LUT R4, R4, 0xfffffff7, RZ, 0xc0, !PT ;  /* 0xfffffff704047812 */ /* 0x000fe400078ec0ff */
[----:B------:R-:W-:-:S02]  /*5de0*/  ISETP.GT.U32.OR P4, PT, R122, 0x35, P4 ;  /* 0x000000357a00780c */ /* 0x000fc40002784470 */
[----:B------:R-:W-:Y:S02]  /*5df0*/  @P2 LOP3.LUT R4, R4, 0x8, RZ, 0xfc, !PT ;  /* 0x0000000804042812 */ /* 0x000fe400078efcff */
[----:B------:R-:W-:Y:S02]  /*5e00*/  ISETP.NE.AND P2, PT, R119, RZ, PT ;  /* 0x000000ff7700720c */ /* 0x000fe40003f45270 */
[----:B------:R-:W-:Y:S02]  /*5e10*/  LOP3.LUT R4, R4, 0xfffffffb, RZ, 0xc0, !PT ;  /* 0xfffffffb04047812 */ /* 0x000fe400078ec0ff */
[----:B------:R-:W-:Y:S02]  /*5e20*/  ISETP.GT.U32.OR P2, PT, R122, 0x33, P2 ;  /* 0x000000337a00780c */ /* 0x000fe40001744470 */
[----:B------:R-:W-:Y:S02]  /*5e30*/  @P5 LOP3.LUT R17, R17, 0x20000000, RZ, 0xfc, !PT ;  /* 0x2000000011115812 */ /* 0x000fe400078efcff */
[----:B------:R-:W-:-:S02]  /*5e40*/  ISETP.NE.AND P5, PT, R23, RZ, PT ;  /* 0x000000ff1700720c */ /* 0x000fc40003fa5270 */
[----:B------:R-:W-:Y:S02]  /*5e50*/  LOP3.LUT R17, R17, 0xefffffff, RZ, 0xc0, !PT ;  /* 0xefffffff11117812 */ /* 0x000fe400078ec0ff */
[----:B------:R-:W-:Y:S02]  /*5e60*/  ISETP.GT.U32.OR P5, PT, R122, 0x36, P5 ;  /* 0x000000367a00780c */ /* 0x000fe40002fa4470 */
[----:B------:R-:W-:Y:S02]  /*5e70*/  @P1 LOP3.LUT R4, R4, 0x4, RZ, 0xfc, !PT ;  /* 0x0000000404041812 */ /* 0x000fe400078efcff */
[----:B------:R-:W-:Y:S01]  /*5e80*/  ISETP.NE.AND P1, PT, R120, RZ, PT ;  /* 0x000000ff7800720c */ /* 0x000fe20003f25270 */
[----:B------:R-:W-:Y:S01]  /*5e90*/  IMAD.MOV.U32 R120, RZ, RZ, RZ ;  /* 0x000000ffff787224 */ /* 0x000fe200078e00ff */
[----:B------:R-:W-:Y:S02]  /*5ea0*/  LOP3.LUT R4, R4, 0xfffffffd, RZ, 0xc0, !PT ;  /* 0xfffffffd04047812 */ /* 0x000fe400078ec0ff */
[----:B------:R-:W-:-:S02]  /*5eb0*/  ISETP.GT.U32.OR P1, PT, R122, 0x33, P1 ;  /* 0x000000337a00780c */ /* 0x000fc40000f24470 */
[----:B------:R-:W-:Y:S02]  /*5ec0*/  @P0 LOP3.LUT R4, R4, 0x2, RZ, 0xfc, !PT ;  /* 0x0000000204040812 */ /* 0x000fe400078efcff */
[----:B------:R-:W-:Y:S02]  /*5ed0*/  ISETP.NE.AND P0, PT, R121, RZ, PT ;  /* 0x000000ff7900720c */ /* 0x000fe40003f05270 */
[----:B------:R-:W-:Y:S02]  /*5ee0*/  @P5 LOP3.LUT R17, R17, 0x10000000, RZ, 0xfc, !PT ;  /* 0x1000000011115812 */ /* 0x000fe400078efcff */
[----:B------:R-:W-:Y:S01]  /*5ef0*/  ISETP.NE.AND P5, PT, R27, RZ, PT ;  /* 0x000000ff1b00720c */ /* 0x000fe20003fa5270 */
[----:B------:R-:W-:Y:S01]  /*5f00*/  IMAD R27, R80, 0xc400, RZ ;  /* 0x0000c400501b7824 */ /* 0x000fe200078e02ff */
[----:B------:R-:W-:Y:S02]  /*5f10*/  LOP3.LUT R17, R17, 0xf7ffffff, RZ, 0xc0, !PT ;  /* 0xf7ffffff11117812 */ /* 0x000fe400078ec0ff */
[----:B------:R-:W-:-:S02]  /*5f20*/  ISETP.GT.U32.OR P5, PT, R122, 0x36, P5 ;  /* 0x000000367a00780c */ /* 0x000fc40002fa4470 */
[----:B------:R-:W-:Y:S02]  /*5f30*/  LOP3.LUT R4, R4, 0xfffffffe, RZ, 0xc0, !PT ;  /* 0xfffffffe04047812 */ /* 0x000fe400078ec0ff */
[----:B------:R-:W-:Y:S02]  /*5f40*/  ISETP.GT.U32.OR P0, PT, R122, 0x33, P0 ;  /* 0x000000337a00780c */ /* 0x000fe40000704470 */
[----:B------:R-:W-:Y:S02]  /*5f50*/  @P6 LOP3.LUT R4, R4, 0x1, RZ, 0xfc, !PT ;  /* 0x0000000104046812 */ /* 0x000fe400078efcff */
[----:B------:R-:W-:Y:S02]  /*5f60*/  LOP3.LUT P6, RZ, R0, 0x1000, RZ, 0xc0, !PT ;  /* 0x0000100000ff7812 */ /* 0x000fe400078cc0ff */
[----:B------:R-:W-:Y:S02]  /*5f70*/  LOP3.LUT R4, R4, 0xfff7ffff, RZ, 0xc0, !PT ;  /* 0xfff7ffff04047812 */ /* 0x000fe400078ec0ff */
[----:B------:R-:W-:Y:S01]  /*5f80*/  ISETP.NE.AND P3, PT, R118, RZ, PT ;  /* 0x000000ff7600720c */ /* 0x000fe20003f65270 */
[----:B------:R-:W-:Y:S01]  /*5f90*/  IMAD.MOV.U32 R118, RZ, RZ, RZ ;  /* 0x000000ffff767224 */ /* 0x000fe200078e00ff */
[----:B------:R-:W-:-:S02]  /*5fa0*/  @P5 LOP3.LUT R17, R17, 0x8000000, RZ, 0xfc, !PT ;  /* 0x0800000011115812 */ /* 0x000fc400078efcff */
[----:B------:R-:W-:Y:S02]  /*5fb0*/  ISETP.NE.AND P5, PT, R31, RZ, PT ;  /* 0x000000ff1f00720c */ /* 0x000fe40003fa5270 */
[----:B------:R-:W-:Y:S02]  /*5fc0*/  LOP3.LUT R17, R17, 0xfbffffff, RZ, 0xc0, !PT ;  /* 0xfbffffff11117812 */ /* 0x000fe400078ec0ff */
[----:B------:R-:W-:Y:S02]  /*5fd0*/  ISETP.GT.U32.OR P5, PT, R122, 0x36, P5 ;  /* 0x000000367a00780c */ /* 0x000fe40002fa4470 */
[----:B------:R-:W-:Y:S01]  /*5fe0*/  LOP3.LUT R31, R86, R87, RZ, 0xfc, !PT ;  /* 0x00000057561f7212 */ /* 0x000fe200078efcff */
[----:B------:R-:W-:Y:S01]  /*5ff0*/  VIADD R87, R87, UR5 ;  /* 0x0000000557577c36 */ /* 0x000fe20008000000 */
[----:B------:R-:W-:Y:S01]  /*6000*/  ISETP.GT.U32.OR P3, PT, R122, 0x33, P3 ;  /* 0x000000337a00780c */ /* 0x000fe20001f64470 */
[----:B------:R-:W-:Y:S02]  /*6010*/  IMAD.MOV.U32 R86, RZ, RZ, RZ ;  /* 0x000000ffff567224 */ /* 0x000fe400078e00ff */
[----:B------:R-:W-:-:S02]  /*6020*/  IMAD R31, R72, 0xe0, R31 ;  /* 0x000000e0481f7824 */ /* 0x000fc400078e021f */
[----:B------:R-:W-:-:S04]  /*6030*/  IMAD R72, R85, 0xc400, RZ ;  /* 0x0000c40055487824 */ /* 0x000fc800078e02ff */
[----:B------:R-:W-:Y:S02]  /*6040*/  @P5 LOP3.LUT R17, R17, 0x4000000, RZ, 0xfc, !PT ;  /* 0x0400000011115812 */ /* 0x000fe400078efcff */
[----:B------:R-:W-:Y:S01]  /*6050*/  ISETP.NE.AND P5, PT, R35, RZ, PT ;  /* 0x000000ff2300720c */ /* 0x000fe20003fa5270 */
[----:B------:R-:W-:Y:S01]  /*6060*/  IMAD R35, R84, 0xc400, RZ ;  /* 0x0000c40054237824 */ /* 0x000fe200078e02ff */
[----:B------:R-:W-:Y:S02]  /*6070*/  LOP3.LUT R17, R17, 0xfdffffff, RZ, 0xc0, !PT ;  /* 0xfdffffff11117812 */ /* 0x000fe400078ec0ff */
[----:B------:R-:W-:Y:S02]  /*6080*/  CS2R R84, SRZ ;  /* 0x0000000000547805 */ /* 0x000fe4000001ff00 */
[----:B------:R-:W-:-:S13]  /*6090*/  ISETP.GT.U32.OR P5, PT, R122, 0x36, P5 ;  /* 0x000000367a00780c */ /* 0x000fda0002fa4470 */
[----:B------:R-:W-:Y:S02]  /*60a0*/  @P5 LOP3.LUT R17, R17, 0x2000000, RZ, 0xfc, !PT ;  /* 0x0200000011115812 */ /* 0x000fe400078efcff */
[----:B------:R-:W-:Y:S02]  /*60b0*/  ISETP.NE.AND P5, PT, R39, RZ, PT ;  /* 0x000000ff2700720c */ /* 0x000fe40003fa5270 */
[----:B------:R-:W-:Y:S02]  /*60c0*/  LOP3.LUT R17, R17, 0xfeffffff, RZ, 0xc0, !PT ;  /* 0xfeffffff11117812 */ /* 0x000fe400078ec0ff */
[----:B------:R-:W-:Y:S02]  /*60d0*/  ISETP.GT.U32.OR P5, PT, R122, 0x36, P5 ;  /* 0x000000367a00780c */ /* 0x000fe40002fa4470 */
[----:B------:R-:W-:Y:S02]  /*60e0*/  LOP3.LUT R39, R68, 0xffff, RZ, 0xc0, !PT ;  /* 0x0000ffff44277812 */ /* 0x000fe400078ec0ff */
[----:B------:R-:W-:Y:S01]  /*60f0*/  LOP3.LUT R68, R35, R48, RZ, 0xfc, !PT ;  /* 0x0000003023447212 */ /* 0x000fe200078efcff */
[----:B------:R-:W-:-:S04]  /*6100*/  VIADD R48, R48, UR5 ;  /* 0x0000000530307c36 */ /* 0x000fc80008000000 */
[----:B------:R-:W-:-:S04]  /*6110*/  IMAD R37, R37, 0xe0, R68 ;  /* 0x000000e025257824 */ /* 0x000fc800078e0244 */
[----:B------:R-:W-:Y:S02]  /*6120*/  @P5 LOP3.LUT R17, R17, 0x1000000, RZ, 0xfc, !PT ;  /* 0x0100000011115812 */ /* 0x000fe400078efcff */
[----:B------:R-:W-:Y:S01]  /*6130*/  ISETP.NE.AND P5, PT, R62, RZ, PT ;  /* 0x000000ff3e00720c */ /* 0x000fe20003fa5270 */
[----:B------:R-:W-:Y:S01]  /*6140*/  IMAD R62, R89, 0xc400, RZ ;  /* 0x0000c400593e7824 */ /* 0x000fe200078e02ff */
[----:B------:R-:W-:Y:S02]  /*6150*/  LOP3.LUT R17, R17, 0xff7fffff, RZ, 0xc0, !PT ;  /* 0xff7fffff11117812 */ /* 0x000fe400078ec0ff */
[----:B------:R-:W-:Y:S02]  /*6160*/  ISETP.GT.U32.OR P5, PT, R122, 0x36, P5 ;  /* 0x000000367a00780c */ /* 0x000fe40002fa4470 */
[----:B------:R-:W-:Y:S01]  /*6170*/  LOP3.LUT R23, R62, R69, RZ, 0xfc, !PT ;  /* 0x000000453e177212 */ /* 0x000fe200078efcff */
[----:B------:R-:W-:Y:S02]  /*6180*/  VIADD R69, R69, UR5 ;  /* 0x0000000545457c36 */ /* 0x000fe40008000000 */
[----:B------:R-:W-:-:S02]  /*6190*/  IMAD R62, R83, 0xc400, RZ ;  /* 0x0000c400533e7824 */ /* 0x000fc400078e02ff */
[----:B------:R-:W-:-:S03]  /*61a0*/  IMAD R23, R74, 0xe0, R23 ;  /* 0x000000e04a177824 */ /* 0x000fc600078e0217 */
[----:B------:R-:W-:Y:S01]  /*61b0*/  LOP3.LUT R62, R62, R45, RZ, 0xfc, !PT ;  /* 0x0000002d3e3e7212 */ /* 0x000fe200078efcff */
[----:B------:R-:W-:Y:S02]  /*61c0*/  VIADD R45, R45, UR5 ;  /* 0x000000052d2d7c36 */ /* 0x000fe40008000000 */
[----:B------:R-:W-:Y:S02]  /*61d0*/  @P5 LOP3.LUT R17, R17, 0x800000, RZ, 0xfc, !PT ;  /* 0x0080000011115812 */ /* 0x000fe400078efcff */
[----:B------:R-:W-:Y:S01]  /*61e0*/  ISETP.NE.AND P5, PT, R95, RZ, PT ;  /* 0x000000ff5f00720c */ /* 0x000fe20003fa5270 */
[----:B------:R-:W-:Y:S01]  /*61f0*/  IMAD R29, R29, 0xe0, R62 ;  /* 0x000000e01d1d7824 */ /* 0x000fe200078e023e */
[----:B------:R-:W-:Y:S01]  /*6200*/  LOP3.LUT R17, R17, 0xffbfffff, RZ, 0xc0, !PT ;  /* 0xffbfffff11117812 */ /* 0x000fe200078ec0ff */
[----:B------:R-:W-:Y:S01]  /*6210*/  IMAD R62, R81, 0xc400, RZ ;  /* 0x0000c400513e7824 */ /* 0x000fe200078e02ff */
[----:B------:R-:W-:Y:S02]  /*6220*/  ISETP.GT.U32.OR P5, PT, R122, 0x36, P5 ;  /* 0x000000367a00780c */ /* 0x000fe40002fa4470 */
[----:B------:R-:W-:-:S02]  /*6230*/  CS2R R80, SRZ ;  /* 0x0000000000507805 */ /* 0x000fc4000001ff00 */
[----:B------:R-:W-:Y:S01]  /*6240*/  LOP3.LUT R95, R60, R59, RZ, 0xfc, !PT ;  /* 0x0000003b3c5f7212 */ /* 0x000fe200078efcff */
[----:B------:R-:W-:Y:S01]  /*6250*/  VIADD R59, R39, UR5 ;  /* 0x00000005273b7c36 */ /* 0x000fe20008000000 */
[----:B------:R-:W-:Y:S01]  /*6260*/  LOP3.LUT R60, R93, R44, RZ, 0xfc, !PT ;  /* 0x0000002c5d3c7212 */ /* 0x000fe200078efcff */
[----:B------:R-:W-:Y:S01]  /*6270*/  VIADD R44, R44, UR5 ;  /* 0x000000052c2c7c36 */ /* 0x000fe20008000000 */
[----:B------:R-:W-:Y:S01]  /*6280*/  LOP3.LUT R62, R62, R65, RZ, 0xfc, !PT ;  /* 0x000000413e3e7212 */ /* 0x000fe200078efcff */
[----:B------:R-:W-:Y:S02]  /*6290*/  VIADD R65, R65, UR5 ;  /* 0x0000000541417c36 */ /* 0x000fe40008000000 */
[----:B------:R-:W-:Y:S01]  /*62a0*/  IMAD R21, R21, 0xe0, R60 ;  /* 0x000000e015157824 */ /* 0x000fe200078e023c */
[----:B------:R-:W-:Y:S01]  /*62b0*/  LOP3.LUT R60, R27, R46, RZ, 0xfc, !PT ;  /* 0x0000002e1b3c7212 */ /* 0x000fe200078efcff */
[----:B------:R-:W-:Y:S01]  /*62c0*/  IMAD R27, R73, 0xe0, R82 ;  /* 0x000000e0491b7824 */ /* 0x000fe200078e0252 */
[----:B------:R-:W-:-:S02]  /*62d0*/  CS2R R82, SRZ ;  /* 0x0000000000527805 */ /* 0x000fc4000001ff00 */
[----:B------:R-:W-:Y:S01]  /*62e0*/  @P5 LOP3.LUT R17, R17, 0x400000, RZ, 0xfc, !PT ;  /* 0x0040000011115812 */ /* 0x000fe200078efcff */
[----:B------:R-:W-:Y:S01]  /*62f0*/  IMAD R35, R71, 0xe0, R62 ;  /* 0x000000e047237824 */ /* 0x000fe200078e023e */
[----:B------:R-:W-:Y:S01]  /*6300*/  ISETP.NE.AND P5, PT, R102, RZ, PT ;  /* 0x000000ff6600720c */ /* 0x000fe20003fa5270 */
[----:B------:R-:W-:Y:S01]  /*6310*/  VIADD R46, R46, UR5 ;  /* 0x000000052e2e7c36 */ /* 0x000fe20008000000 */
[----:B------:R-:W-:Y:S01]  /*6320*/  LOP3.LUT R17, R17, 0xffdfffff, RZ, 0xc0, !PT ;  /* 0xffdfffff11117812 */ /* 0x000fe200078ec0ff */
[----:B------:R-:W-:Y:S01]  /*6330*/  IMAD R25, R25, 0xe0, R60 ;  /* 0x000000e019197824 */ /* 0x000fe200078e023c */
[----:B------:R-:W-:Y:S01]  /*6340*/  ISETP.GT.U32.OR P5, PT, R122, 0x36, P5 ;  /* 0x000000367a00780c */ /* 0x000fe20002fa4470 */
[----:B------:R-:W-:-:S05]  /*6350*/  IMAD R60, R79, 0xc400, RZ ;  /* 0x0000c4004f3c7824 */ /* 0x000fca00078e02ff */
[----:B------:R-:W-:Y:S01]  /*6360*/  LOP3.LUT R60, R60, R47, RZ, 0xfc, !PT ;  /* 0x0000002f3c3c7212 */ /* 0x000fe200078efcff */
[----:B------:R-:W-:-:S04]  /*6370*/  VIADD R47, R47, UR5 ;  /* 0x000000052f2f7c36 */ /* 0x000fc80008000000 */
[----:B------:R-:W-:Y:S02]  /*6380*/  IMAD R33, R33, 0xe0, R60 ;  /* 0x000000e021217824 */ /* 0x000fe400078e023c */
[----:B------:R-:W-:Y:S02]  /*6390*/  @P5 LOP3.LUT R17, R17, 0x200000, RZ, 0xfc, !PT ;  /* 0x0020000011115812 */ /* 0x000fe400078efcff */
[----:B------:R-:W-:Y:S02]  /*63a0*/  ISETP.NE.AND P5, PT, R103, RZ, PT ;  /* 0x000000ff6700720c */ /* 0x000fe40003fa5270 */
[----:B------:R-:W-:Y:S02]  /*63b0*/  LOP3.LUT R17, R17, 0xffefffff, RZ, 0xc0, !PT ;  /* 0xffefffff11117812 */ /* 0x000fe400078ec0ff */
[----:B------:R-:W-:-:S13]  /*63c0*/  ISETP.GT.U32.OR P5, PT, R122, 0x35, P5 ;  /* 0x000000357a00780c */ /* 0x000fda0002fa4470 */
[----:B------:R-:W-:Y:S02]  /*63d0*/  @P5 LOP3.LUT R17, R17, 0x100000, RZ, 0xfc, !PT ;  /* 0x0010000011115812 */ /* 0x000fe400078efcff */
[----:B------:R-:W-:Y:S02]  /*63e0*/  ISETP.NE.AND P5, PT, R104, RZ, PT ;  /* 0x000000ff6800720c */ /* 0x000fe40003fa5270 */
[----:B------:R-:W-:Y:S02]  /*63f0*/  LOP3.LUT R17, R17, 0xfff7ffff, RZ, 0xc0, !PT ;  /* 0xfff7ffff11117812 */ /* 0x000fe400078ec0ff */
[----:B------:R-:W-:Y:S02]  /*6400*/  ISETP.GT.U32.OR P5, PT, R122, 0x35, P5 ;  /* 0x000000357a00780c */ /* 0x000fe40002fa4470 */
[----:B------:R-:W-:Y:S02]  /*6410*/  P2R R104, PR, RZ, 0x8 ;  /* 0x00000008ff687803 */ /* 0x000fe40000000000 */
[----:B------:R-:W-:-:S04]  /*6420*/  LOP3.LUT P3, RZ, R0, 0x100000, RZ, 0xc0, !PT ;  /* 0x0010000000ff7812 */ /* 0x000fc8000786c0ff */
[----:B------:R-:W-:Y:S02]  /*6430*/  ISETP.GT.U32.OR P3, PT, R42, 0xe0, P3 ;  /* 0x000000e02a00780c */ /* 0x000fe40001f64470 */
[----:B------:R-:W-:-:S03]  /*6440*/  SHF.R.U32.HI R42, RZ, 0x18, R99 ;  /* 0x00000018ff2a7819 */ /* 0x000fc60000011663 */
[----:B------:R-:W-:Y:S02]  /*6450*/  @P5 LOP3.LUT R17, R17, 0x80000, RZ, 0xfc, !PT ;  /* 0x0008000011115812 */ /* 0x000fe400078efcff */
[----:B------:R-:W-:Y:S02]  /*6460*/  ISETP.NE.AND P5, PT, R105, RZ, PT ;  /* 0x000000ff6900720c */ /* 0x000fe40003fa5270 */
[----:B------:R-:W-:Y:S02]  /*6470*/  LOP3.LUT R17, R17, 0xfffbffff, RZ, 0xc0, !PT ;  /* 0xfffbffff11117812 */ /* 0x000fe400078ec0ff */
[----:B------:R-:W-:Y:S02]  /*6480*/  ISETP.GT.U32.OR P5, PT, R122, 0x35, P5 ;  /* 0x000000357a00780c */ /* 0x000fe40002fa4470 */
[----:B------:R-:W-:Y:S02]  /*6490*/  P2R R105, PR, RZ, 0x4 ;  /* 0x00000004ff697803 */ /* 0x000fe40000000000 */
[----:B------:R-:W-:-:S04]  /*64a0*/  LOP3.LUT P2, RZ, R0, 0x200, RZ, 0xc0, !PT ;  /* 0x0000020000ff7812 */ /* 0x000fc8000784c0ff */
[----:B------:R-:W-:-:S05]  /*64b0*/  ISETP.GT.U32.OR P2, PT, R97, 0xe0, P2 ;  /* 0x000000e06100780c */ /* 0x000fca0001744470 */
[----:B------:R-:W-:Y:S02]  /*64c0*/  @P5 LOP3.LUT R17, R17, 0x40000, RZ, 0xfc, !PT ;  /* 0x0004000011115812 */ /* 0x000fe400078efcff */
[----:B------:R-:W-:Y:S02]  /*64d0*/  ISETP.NE.AND P5, PT, R106, RZ, PT ;  /* 0x000000ff6a00720c */ /* 0x000fe40003fa5270 */
[----:B------:R-:W-:Y:S02]  /*64e0*/  LOP3.LUT R17, R17, 0xfffdffff, RZ, 0xc0, !PT ;  /* 0xfffdffff11117812 */ /* 0x000fe400078ec0ff */
[----:B------:R-:W-:Y:S02]  /*64f0*/  ISETP.GT.U32.OR P5, PT, R122, 0x35, P5 ;  /* 0x000000357a00780c */ /* 0x000fe40002fa4470 */
[----:B------:R-:W-:Y:S02]  /*6500*/  P2R R106, PR, RZ, 0x2 ;  /* 0x00000002ff6a7803 */ /* 0x000fe40000000000 */
[----:B------:R-:W-:-:S02]  /*6510*/  LOP3.LUT P1, RZ, R0, 0x400, RZ, 0xc0, !PT ;  /* 0x0000040000ff7812 */ /* 0x000fc4000782c0ff */
[----:B------:R-:W-:Y:S02]  /*6520*/  @P2 LOP3.LUT R4, R4, 0x80000, RZ, 0xfc, !PT ;  /* 0x0008000004042812 */ /* 0x000fe400078efcff */
[----:B------:R-:W-:Y:S02]  /*6530*/  ISETP.GT.U32.OR P2, PT, R69, 0xe0, P1 ;  /* 0x000000e04500780c */ /* 0x000fe40000f44470 */
[----:B------:R-:W-:Y:S02]  /*6540*/  LOP3.LUT R4, R4, 0xfffdffff, RZ, 0xc0, !PT ;  /* 0xfffdffff04047812 */ /* 0x000fe400078ec0ff */
[----:B------:R-:W-:Y:S02]  /*6550*/  LOP3.LUT P1, RZ, R0, 0x2000, RZ, 0xc0, !PT ;  /* 0x0000200000ff7812 */ /* 0x000fe4000782c0ff */
[----:B------:R-:W-:Y:S02]  /*6560*/  @P5 LOP3.LUT R17, R17, 0x20000, RZ, 0xfc, !PT ;  /* 0x0002000011115812 */ /* 0x000fe400078efcff */
[----:B------:R-:W-:-:S02]  /*6570*/  ISETP.NE.AND P5, PT, R107, RZ, PT ;  /* 0x000000ff6b00720c */ /* 0x000fc40003fa5270 */
[----:B------:R-:W-:Y:S02]  /*6580*/  LOP3.LUT R17, R17, 0xfffeffff, RZ, 0xc0, !PT ;  /* 0xfffeffff11117812 */ /* 0x000fe400078ec0ff */
[----:B------:R-:W-:Y:S02]  /*6590*/  ISETP.GT.U32.OR P5, PT, R122, 0x35, P5 ;  /* 0x000000357a00780c */ /* 0x000fe40002fa4470 */
[----:B------:R-:W-:Y:S02]  /*65a0*/  P2R R107, PR, RZ, 0x1 ;  /* 0x00000001ff6b7803 */ /* 0x000fe40000000000 */
[----:B------:R-:W-:Y:S02]  /*65b0*/  LOP3.LUT P0, RZ, R0, 0x800, RZ, 0xc0, !PT ;  /* 0x0000080000ff7812 */ /* 0x000fe4000780c0ff */
[----:B------:R-:W-:Y:S02]  /*65c0*/  @P2 LOP3.LUT R4, R4, 0x20000, RZ, 0xfc, !PT ;  /* 0x0002000004042812 */ /* 0x000fe400078efcff */
[----:B------:R-:W-:-:S02]  /*65d0*/  ISETP.GT.U32.OR P0, PT, R67, 0xe0, P0 ;  /* 0x000000e04300780c */ /* 0x000fc40000704470 */
        /* <DEDUP_REMOVED lines=8> */
[C---:B------:R-:W-:Y:S02]  /*6660*/  LOP3.LUT P0, RZ, R0.reuse, 0x800000, RZ, 0xc0, !PT ;  /* 0x0080000000ff7812 */ /* 0x040fe4000780c0ff */
[----:B------:R-:W-:Y:S02]  /*6670*/  ISETP.GT.U32.OR P1, PT, R65, 0xe0, P1 ;  /* 0x000000e04100780c */ /* 0x000fe40000f24470 */
[----:B------:R-:W-:Y:S02]  /*6680*/  P2R R74, PR, RZ, 0x1 ;  /* 0x00000001ff4a7803 */ /* 0x000fe40000000000 */
[----:B------:R-:W-:Y:S02]  /*6690*/  LOP3.LUT P0, RZ, R0, 0x1000000, RZ, 0xc0, !PT ;  /* 0x0100000000ff7812 */ /* 0x000fe4000780c0ff */
[----:B------:R-:W-:-:S02]  /*66a0*/  LOP3.LUT R4, R4, 0xffffdfff, RZ, 0xc0, !PT ;  /* 0xffffdfff04047812 */ /* 0x000fc400078ec0ff */
[----:B------:R-:W-:Y:S02]  /*66b0*/  @P5 LOP3.LUT R17, R17, 0x8000, RZ, 0xfc, !PT ;  /* 0x0000800011115812 */ /* 0x000fe400078efcff */
[----:B------:R-:W-:Y:S02]  /*66c0*/  ISETP.NE.AND P5, PT, R109, RZ, PT ;  /* 0x000000ff6d00720c */ /* 0x000fe40003fa5270 */
[----:B------:R-:W-:Y:S02]  /*66d0*/  LOP3.LUT R17, R17, 0xffffbfff, RZ, 0xc0, !PT ;  /* 0xffffbfff11117812 */ /* 0x000fe400078ec0ff */
[----:B------:R-:W-:Y:S02]  /*66e0*/  ISETP.GT.U32.OR P5, PT, R122, 0x35, P5 ;  /* 0x000000357a00780c */ /* 0x000fe40002fa4470 */
[----:B------:R-:W-:Y:S02]  /*66f0*/  P2R R73, PR, RZ, 0x1 ;  /* 0x00000001ff497803 */ /* 0x000fe40000000000 */
[----:B------:R-:W-:-:S02]  /*6700*/  LOP3.LUT P0, RZ, R0, 0x2000000, RZ, 0xc0, !PT ;  /* 0x0200000000ff7812 */ /* 0x000fc4000780c0ff */
[C---:B------:R-:W-:Y:S02]  /*6710*/  LOP3.LUT P6, RZ, R0.reuse, 0x4000, RZ, 0xc0, !PT ;  /* 0x0000400000ff7812 */ /* 0x040fe400078cc0ff */
[----:B------:R-:W-:Y:S02]  /*6720*/  P2R R69, PR, RZ, 0x1 ;  /* 0x00000001ff457803 */ /* 0x000fe40000000000 */
[----:B------:R-:W-:Y:S02]  /*6730*/  LOP3.LUT P0, RZ, R0, 0x4000000, RZ, 0xc0, !PT ;  /* 0x0400000000ff7812 */ /* 0x000fe4000780c0ff */
[----:B------:R-:W-:Y:S02]  /*6740*/  @P2 LOP3.LUT R4, R4, 0x2000, RZ, 0xfc, !PT ;  /* 0x0000200004042812 */ /* 0x000fe400078efcff */
[----:B------:R-:W-:Y:S02]  /*6750*/  @P5 LOP3.LUT R17, R17, 0x4000, RZ, 0xfc, !PT ;  /* 0x0000400011115812 */ /* 0x000fe400078efcff */
[----:B------:R-:W-:Y:S01]  /*6760*/  ISETP.NE.AND P5, PT, R110, RZ, PT ;  /* 0x000000ff6e00720c */ /* 0x000fe20003fa5270 */
[----:B------:R-:W-:Y:S01]  /*6770*/  IMAD.MOV.U32 R110, RZ, RZ, RZ ;  /* 0x000000ffff6e7224 */ /* 0x000fe200078e00ff */
[----:B------:R-:W-:-:S02]  /*6780*/  LOP3.LUT R17, R17, 0xffffdfff, RZ, 0xc0, !PT ;  /* 0xffffdfff11117812 */ /* 0x000fc400078ec0ff */
[----:B------:R-:W-:Y:S02]  /*6790*/  ISETP.GT.U32.OR P5, PT, R122, 0x35, P5 ;  /* 0x000000357a00780c */ /* 0x000fe40002fa4470 */
[----:B------:R-:W-:Y:S02]  /*67a0*/  ISETP.GT.U32.OR P0, PT, R40, 0xe0, P0 ;  /* 0x000000e02800780c */ /* 0x000fe40000704470 */
[----:B------:R-:W-:Y:S02]  /*67b0*/  ISETP.GT.U32.OR P6, PT, R59, 0xe0, P6 ;  /* 0x000000e03b00780c */ /* 0x000fe400037c4470 */
[----:B------:R-:W-:Y:S02]  /*67c0*/  LOP3.LUT R4, R4, 0xfffff7ff, RZ, 0xc0, !PT ;  /* 0xfffff7ff04047812 */ /* 0x000fe400078ec0ff */
[----:B------:R-:W-:Y:S02]  /*67d0*/  LOP3.LUT P2, RZ, R0, 0x80000, RZ, 0xc0, !PT ;  /* 0x0008000000ff7812 */ /* 0x000fe4000784c0ff */
[----:B------:R-:W-:-:S02]  /*67e0*/  @P1 LOP3.LUT R4, R4, 0x800, RZ, 0xfc, !PT ;  /* 0x0000080004041812 */ /* 0x000fc400078efcff */
[----:B------:R-:W-:Y:S02]  /*67f0*/  ISETP.GT.U32.OR P2, PT, R92, 0xe0, P2 ;  /* 0x000000e05c00780c */ /* 0x000fe40001744470 */
[----:B------:R-:W-:Y:S02]  /*6800*/  CS2R R92, SRZ ;  /* 0x00000000005c7805 */ /* 0x000fe4000001ff00 */
[----:B------:R-:W-:Y:S02]  /*6810*/  @P5 LOP3.LUT R17, R17, 0x2000, RZ, 0xfc, !PT ;  /* 0x0000200011115812 */ /* 0x000fe400078efcff */
[----:B------:R-:W-:Y:S02]  /*6820*/  ISETP.NE.AND P5, PT, R111, RZ, PT ;  /* 0x000000ff6f00720c */ /* 0x000fe40003fa5270 */
[----:B------:R-:W-:Y:S02]  /*6830*/  LOP3.LUT R17, R17, 0xffffefff, RZ, 0xc0, !PT ;  /* 0xffffefff11117812 */ /* 0x000fe400078ec0ff */
[----:B------:R-:W-:-:S02]  /*6840*/  ISETP.GT.U32.OR P5, PT, R122, 0x35, P5 ;  /* 0x000000357a00780c */ /* 0x000fc40002fa4470 */
[----:B------:R-:W-:Y:S02]  /*6850*/  LOP3.LUT R4, R4, 0xfffffdff, RZ, 0xc0, !PT ;  /* 0xfffffdff04047812 */ /* 0x000fe400078ec0ff */
[----:B------:R-:W-:Y:S02]  /*6860*/  LOP3.LUT P1, RZ, R0, 0x40000, RZ, 0xc0, !PT ;  /* 0x0004000000ff7812 */ /* 0x000fe4000782c0ff */
[----:B------:R-:W-:Y:S02]  /*6870*/  @P6 LOP3.LUT R4, R4, 0x200, RZ, 0xfc, !PT ;  /* 0x0000020004046812 */ /* 0x000fe400078efcff */
[----:B------:R-:W-:Y:S01]  /*6880*/  LOP3.LUT R67, R72, R39, RZ, 0xfc, !PT ;  /* 0x0000002748437212 */ /* 0x000fe200078efcff */
[----:B------:R-:W-:Y:S01]  /*6890*/  IMAD.MOV.U32 R72, RZ, RZ, RZ ;  /* 0x000000ffff487224 */ /* 0x000fe200078e00ff */
[----:B------:R-:W-:Y:S02]  /*68a0*/  LOP3.LUT R4, R4, 0x7fffffff, RZ, 0xc0, !PT ;  /* 0x7fffffff04047812 */ /* 0x000fe400078ec0ff */
[----:B------:R-:W-:Y:S01]  /*68b0*/  ISETP.GT.U32.OR P1, PT, R41, 0xe0, P1 ;  /* 0x000000e02900780c */ /* 0x000fe20000f24470 */
[----:B------:R-:W-:Y:S01]  /*68c0*/  IMAD R39, R70, 0xe0, R67 ;  /* 0x000000e046277824 */ /* 0x000fe200078e0243 */
[----:B------:R-:W-:Y:S01]  /*68d0*/  @P5 LOP3.LUT R17, R17, 0x1000, RZ, 0xfc, !PT ;  /* 0x0000100011115812 */ /* 0x000fe200078efcff */
[----:B------:R-:W-:Y:S01]  /*68e0*/  IMAD R41, R78, 0xc400, RZ ;  /* 0x0000c4004e297824 */ /* 0x000fe200078e02ff */
[----:B------:R-:W-:-:S02]  /*68f0*/  ISETP.NE.AND P5, PT, R112, RZ, PT ;  /* 0x000000ff7000720c */ /* 0x000fc40003fa5270 */
[----:B------:R-:W-:Y:S02]  /*6900*/  CS2R R78, SRZ ;  /* 0x00000000004e7805 */ /* 0x000fe4000001ff00 */
[----:B------:R-:W-:Y:S02]  /*6910*/  LOP3.LUT R17, R17, 0xfffff7ff, RZ, 0xc0, !PT ;  /* 0xfffff7ff11117812 */ /* 0x000fe400078ec0ff */
[----:B------:R-:W-:Y:S02]  /*6920*/  CS2R R70, SRZ ;  /* 0x0000000000467805 */ /* 0x000fe4000001ff00 */
[----:B------:R-:W-:Y:S01]  /*6930*/  ISETP.GT.U32.OR P5, PT, R122, 0x35, P5 ;  /* 0x000000357a00780c */ /* 0x000fe20002fa4470 */
[----:B------:R-:W-:Y:S01]  /*6940*/  IMAD.MOV.U32 R112, RZ, RZ, RZ ;  /* 0x000000ffff707224 */ /* 0x000fe200078e00ff */
[----:B------:R-:W-:Y:S02]  /*6950*/  SHF.R.U32.HI R40, RZ, 0x18, R101 ;  /* 0x00000018ff287819 */ /* 0x000fe40000011665 */
[----:B------:R-:W-:-:S03]  /*6960*/  LOP3.LUT P6, RZ, R0, 0x20000, RZ, 0xc0, !PT ;  /* 0x0002000000ff7812 */ /* 0x000fc600078cc0ff */
[----:B------:R-:W-:Y:S01]  /*6970*/  IMAD R59, R40, 0xc400, RZ ;  /* 0x0000c400283b7824 */ /* 0x000fe200078e02ff */
[----:B------:R-:W-:Y:S01]  /*6980*/  LOP3.LUT R40, R41, R52, RZ, 0xfc, !PT ;  /* 0x0000003429287212 */ /* 0x000fe200078efcff */
[----:B------:R-:W-:Y:S02]  /*6990*/  IMAD R41, R42, 0xc400, RZ ;  /* 0x0000c4002a297824 */ /* 0x000fe400078e02ff */
[----:B------:R-:W-:Y:S01]  /*69a0*/  VIADD R52, R52, UR5 ;  /* 0x0000000534347c36 */ /* 0x000fe20008000000 */
[----:B------:R-:W-:Y:S01]  /*69b0*/  LOP3.LUT R42, R59, R98, RZ, 0xfc, !PT ;  /* 0x000000623b2a7212 */ /* 0x000fe200078efcff */
[----:B------:R-:W-:Y:S01]  /*69c0*/  VIADD R98, R98, UR5 ;  /* 0x0000000562627c36 */ /* 0x000fe20008000000 */
[----:B------:R-:W-:Y:S01]  /*69d0*/  @P5 LOP3.LUT R17, R17, 0x800, RZ, 0xfc, !PT ;  /* 0x0000080011115812 */ /* 0x000fe200078efcff */
[----:B------:R-:W-:Y:S01]  /*69e0*/  IMAD R40, R63, 0xe0, R40 ;  /* 0x000000e03f287824 */ /* 0x000fe200078e0228 */
[----:B------:R-:W-:Y:S02]  /*69f0*/  ISETP.NE.AND P5, PT, R113, RZ, PT ;  /* 0x000000ff7100720c */ /* 0x000fe40003fa5270 */
[----:B------:R-:W-:-:S02]  /*6a00*/  LOP3.LUT R17, R17, 0xfffffbff, RZ, 0xc0, !PT ;  /* 0xfffffbff11117812 */ /* 0x000fc400078ec0ff */
[----:B------:R-:W-:Y:S02]  /*6a10*/  ISETP.GT.U32.OR P5, PT, R122, 0x35, P5 ;  /* 0x000000357a00780c */ /* 0x000fe40002fa4470 */
[----:B------:R-:W-:Y:S01]  /*6a20*/  LOP3.LUT R60, R41, R96, RZ, 0xfc, !PT ;  /* 0x00000060293c7212 */ /* 0x000fe200078efcff */
[----:B------:R-:W-:Y:S02]  /*6a30*/  VIADD R96, R96, UR5 ;  /* 0x0000000560607c36 */ /* 0x000fe40008000000 */
[----:B------:R-:W-:Y:S02]  /*6a40*/  IMAD R41, R77, 0xe0, R42 ;  /* 0x000000e04d297824 */ /* 0x000fe400078e022a */
[----:B------:R-:W-:Y:S01]  /*6a50*/  IMAD R42, R76, 0xe0, R95 ;  /* 0x000000e04c2a7824 */ /* 0x000fe200078e025f */
[----:B------:R-:W-:Y:S01]  /*6a60*/  CS2R R94, SRZ ;  /* 0x00000000005e7805 */ /* 0x000fe2000001ff00 */
[----:B------:R-:W-:Y:S01]  /*6a70*/  IMAD R43, R43, 0xe0, R60 ;  /* 0x000000e02b2b7824 */ /* 0x000fe200078e023c */
[----:B------:R-:W-:-:S03]  /*6a80*/  CS2R R76, SRZ ;  /* 0x00000000004c7805 */ /* 0x000fc6000001ff00 */
        /* <DEDUP_REMOVED lines=15> */
[----:B------:R-:W-:-:S02]  /*6b80*/  ISETP.NE.AND P4, PT, R117, RZ, PT ;  /* 0x000000ff7500720c */ /* 0x000fc40003f85270 */
[----:B------:R-:W-:Y:S02]  /*6b90*/  LOP3.LUT R17, R17, 0xffffffbf, RZ, 0xc0, !PT ;  /* 0xffffffbf11117812 */ /* 0x000fe400078ec0ff */
[----:B------:R-:W-:Y:S02]  /*6ba0*/  P2R R102, PR, RZ, 0x20 ;  /* 0x00000020ff667803 */ /* 0x000fe40000000000 */
[----:B------:R-:W-:Y:S02]  /*6bb0*/  @P0 LOP3.LUT R17, R17, 0x40, RZ, 0xfc, !PT ;  /* 0x0000004011110812 */ /* 0x000fe400078efcff */
[----:B------:R-:W-:Y:S02]  /*6bc0*/  LOP3.LUT P5, RZ, R0, 0x400000, RZ, 0xc0, !PT ;  /* 0x0040000000ff7812 */ /* 0x000fe400078ac0ff */
[----:B------:R-:W-:Y:S02]  /*6bd0*/  ISETP.NE.AND P0, PT, R69, RZ, PT ;  /* 0x000000ff4500720c */ /* 0x000fe40003f05270 */
[----:B------:R-:W-:-:S02]  /*6be0*/  ISETP.GT.U32.OR P4, PT, R122, 0x33, P4 ;  /* 0x000000337a00780c */ /* 0x000fc40002784470 */
[----:B------:R-:W-:Y:S02]  /*6bf0*/  CS2R R122, SRZ ;  /* 0x00000000007a7805 */ /* 0x000fe4000001ff00 */
[----:B------:R-:W-:Y:S02]  /*6c00*/  ISETP.GT.U32.OR P0, PT, R64, 0xe0, P0 ;  /* 0x000000e04000780c */ /* 0x000fe40000704470 */
[----:B------:R-:W-:Y:S02]  /*6c10*/  ISETP.GT.U32.OR P5, PT, R90, 0xe0, P5 ;  /* 0x000000e05a00780c */ /* 0x000fe40002fa4470 */
[----:B------:R-:W-:Y:S02]  /*6c20*/  P2R R103, PR, RZ, 0x10 ;  /* 0x00000010ff677803 */ /* 0x000fe40000000000 */
[----:B------:R-:W-:Y:S02]  /*6c30*/  LOP3.LUT P4, RZ, R0, 0x200000, RZ, 0xc0, !PT ;  /* 0x0020000000ff7812 */ /* 0x000fe4000788c0ff */
[----:B------:R-:W-:-:S02]  /*6c40*/  LOP3.LUT R17, R17, 0xffffffdf, RZ, 0xc0, !PT ;  /* 0xffffffdf11117812 */ /* 0x000fc400078ec0ff */
[----:B------:R-:W-:Y:S02]  /*6c50*/  ISETP.GT.U32.OR P4, PT, R91, 0xe0, P4 ;  /* 0x000000e05b00780c */ /* 0x000fe40002784470 */
[----:B------:R-:W-:Y:S02]  /*6c60*/  CS2R R90, SRZ ;  /* 0x00000000005a7805 */ /* 0x000fe4000001ff00 */
[----:B------:R-:W-:Y:S02]  /*6c70*/  @P0 LOP3.LUT R17, R17, 0x20, RZ, 0xfc, !PT ;  /* 0x0000002011110812 */ /* 0x000fe400078efcff */
[----:B------:R-:W-:Y:S02]  /*6c80*/  @P5 LOP3.LUT R4, R4, 0x80000000, RZ, 0xfc, !PT ;  /* 0x8000000004045812 */ /* 0x000fe400078efcff */
[----:B------:R-:W-:Y:S02]  /*6c90*/  ISETP.NE.AND P0, PT, R73, RZ, PT ;  /* 0x000000ff4900720c */ /* 0x000fe40003f05270 */
[----:B------:R-:W-:-:S02]  /*6ca0*/  LOP3.LUT R4, R4, 0xdfffffff, RZ, 0xc0, !PT ;  /* 0xdfffffff04047812 */ /* 0x000fc400078ec0ff */
[----:B------:R-:W-:Y:S02]  /*6cb0*/  ISETP.GT.U32.OR P0, PT, R66, 0xe0, P0 ;  /* 0x000000e04200780c */ /* 0x000fe40000704470 */
[----:B------:R-:W-:Y:S02]  /*6cc0*/  @P4 LOP3.LUT R4, R4, 0x20000000, RZ, 0xfc, !PT ;  /* 0x2000000004044812 */ /* 0x000fe400078efcff */
[----:B------:R-:W-:Y:S02]  /*6cd0*/  LOP3.LUT R17, R17, 0xfffffff7, RZ, 0xc0, !PT ;  /* 0xfffffff711117812 */ /* 0x000fe400078ec0ff */
[----:B------:R-:W-:Y:S02]  /*6ce0*/  LOP3.LUT R4, R4, 0xf7ffffff, RZ, 0xc0, !PT ;  /* 0xf7ffffff04047812 */ /* 0x000fe400078ec0ff */
[----:B------:R-:W-:Y:S02]  /*6cf0*/  LOP3.LUT P5, RZ, R151, 0x20, RZ, 0xc0, !PT ;  /* 0x0000002097ff7812 */ /* 0x000fe400078ac0ff */
[----:B------:R-:W-:-:S02]  /*6d00*/  @P3 LOP3.LUT R4, R4, 0x8000000, RZ, 0xfc, !PT ;  /* 0x0800000004043812 */ /* 0x000fc400078efcff */
[----:B------:R-:W-:Y:S02]  /*6d10*/  P2R R68, PR, RZ, 0x20 ;  /* 0x00000020ff447803 */ /* 0x000fe40000000000 */
[----:B------:R-:W-:Y:S02]  /*6d20*/  @P0 LOP3.LUT R17, R17, 0x8, RZ, 0xfc, !PT ;  /* 0x0000000811110812 */ /* 0x000fe400078efcff */
[----:B------:R-:W-:Y:S02]  /*6d30*/  ISETP.NE.AND P0, PT, R74, RZ, PT ;  /* 0x000000ff4a00720c */ /* 0x000fe40003f05270 */
[----:B------:R-:W-:Y:S02]  /*6d40*/  CS2R R74, SRZ ;  /* 0x00000000004a7805 */ /* 0x000fe4000001ff00 */
[----:B------:R-:W-:Y:S02]  /*6d50*/  LOP3.LUT P5, RZ, R151, 0x40, RZ, 0xc0, !PT ;  /* 0x0000004097ff7812 */ /* 0x000fe400078ac0ff */
[----:B------:R-:W-:-:S02]  /*6d60*/  LOP3.LUT R4, R4, 0xfdffffff, RZ, 0xc0, !PT ;  /* 0xfdffffff04047812 */ /* 0x000fc400078ec0ff */
[----:B------:R-:W-:Y:S02]  /*6d70*/  ISETP.GT.U32.OR P0, PT, R88, 0xe0, P0 ;  /* 0x000000e05800780c */ /* 0x000fe40000704470 */
[----:B------:R-:W-:Y:S02]  /*6d80*/  CS2R R88, SRZ ;  /* 0x0000000000587805 */ /* 0x000fe4000001ff00 */
[----:B------:R-:W-:Y:S02]  /*6d90*/  P2R R67, PR, RZ, 0x20 ;  /* 0x00000020ff437803 */ /* 0x000fe40000000000 */
[----:B------:R-:W-:Y:S02]  /*6da0*/  @P2 LOP3.LUT R4, R4, 0x2000000, RZ, 0xfc, !PT ;  /* 0x0200000004042812 */ /* 0x000fe400078efcff */
[----:B------:R-:W-:Y:S02]  /*6db0*/  LOP3.LUT P5, RZ, R151, 0x80, RZ, 0xc0, !PT ;  /* 0x0000008097ff7812 */ /* 0x000fe400078ac0ff */
[----:B------:R-:W-:-:S02]  /*6dc0*/  LOP3.LUT R4, R4, 0xff7fffff, RZ, 0xc0, !PT ;  /* 0xff7fffff04047812 */ /* 0x000fc400078ec0ff */
[----:B------:R-:W-:Y:S02]  /*6dd0*/  P2R R66, PR, RZ, 0x20 ;  /* 0x00000020ff427803 */ /* 0x000fe40000000000 */
[----:B------:R-:W-:Y:S02]  /*6de0*/  LOP3.LUT P5, RZ, R151, 0x100, RZ, 0xc0, !PT ;  /* 0x0000010097ff7812 */ /* 0x000fe400078ac0ff */
[----:B------:R-:W-:Y:S02]  /*6df0*/  LOP3.LUT R17, R17, 0xfffffffd, RZ, 0xc0, !PT ;  /* 0xfffffffd11117812 */ /* 0x000fe400078ec0ff */
[----:B------:R-:W-:Y:S02]  /*6e00*/  @P1 LOP3.LUT R4, R4, 0x800000, RZ, 0xfc, !PT ;  /* 0x0080000004041812 */ /* 0x000fe400078efcff */
[----:B------:R-:W-:Y:S02]  /*6e10*/  ISETP.GT.U32.OR P1, PT, R61, 0xe0, P6 ;  /* 0x000000e03d00780c */ /* 0x000fe40003724470 */
[----:B------:R-:W-:-:S02]  /*6e20*/  P2R R65, PR, RZ, 0x20 ;  /* 0x00000020ff417803 */ /* 0x000fc40000000000 */
[----:B------:R-:W-:Y:S02]  /*6e30*/  LOP3.LUT P5, RZ, R151, 0x200, RZ, 0xc0, !PT ;  /* 0x0000020097ff7812 */ /* 0x000fe400078ac0ff */
[----:B------:R-:W-:Y:S02]  /*6e40*/  @P0 LOP3.LUT R17, R17, 0x2, RZ, 0xfc, !PT ;  /* 0x0000000211110812 */ /* 0x000fe400078efcff */
[C---:B------:R-:W-:Y:S02]  /*6e50*/  LOP3.LUT P0, RZ, R0.reuse, 0x8000, RZ, 0xc0, !PT ;  /* 0x0000800000ff7812 */ /* 0x040fe4000780c0ff */
[----:B------:R-:W-:Y:S02]  /*6e60*/  P2R R64, PR, RZ, 0x20 ;  /* 0x00000020ff407803 */ /* 0x000fe40000000000 */
[----:B------:R-:W-:Y:S02]  /*6e70*/  LOP3.LUT P5, RZ, R0, 0x40000000, RZ, 0xc0, !PT ;  /* 0x4000000000ff7812 */ /* 0x000fe400078ac0ff */
[----:B------:R-:W-:Y:S01]  /*6e80*/  ISETP.GT.U32.OR P0, PT, R98, 0xe0, P0 ;  /* 0x000000e06200780c */ /* 0x000fe20000704470 */
[----:B------:R-:W-:Y:S01]  /*6e90*/  IMAD.MOV.U32 R98, RZ, RZ, RZ ;  /* 0x000000ffff627224 */ /* 0x000fe200078e00ff */
[----:B------:R-:W-:-:S02]  /*6ea0*/  LOP3.LUT R4, R4, 0xffdfffff, RZ, 0xc0, !PT ;  /* 0xffdfffff04047812 */ /* 0x000fc400078ec0ff */
[----:B------:R-:W-:Y:S02]  /*6eb0*/  P2R R63, PR, RZ, 0x20 ;  /* 0x00000020ff3f7803 */ /* 0x000fe40000000000 */
[----:B------:R-:W-:Y:S02]  /*6ec0*/  LOP3.LUT P5, RZ, R0, 0x20000000, RZ, 0xc0, !PT ;  /* 0x2000000000ff7812 */ /* 0x000fe400078ac0ff */
[----:B------:R-:W-:Y:S02]  /*6ed0*/  @P1 LOP3.LUT R4, R4, 0x200000, RZ, 0xfc, !PT ;  /* 0x0020000004041812 */ /* 0x000fe400078efcff */
[----:B------:R-:W-:Y:S02]  /*6ee0*/  P2R R62, PR, RZ, 0x20 ;  /* 0x00000020ff3e7803 */ /* 0x000fe40000000000 */
[----:B------:R-:W-:Y:S02]  /*6ef0*/  LOP3.LUT P5, RZ, R151, 0x400, RZ, 0xc0, !PT ;  /* 0x0000040097ff7812 */ /* 0x000fe400078ac0ff */
[----:B------:R-:W-:-:S02]  /*6f00*/  LOP3.LUT R4, R4, 0xffffffdf, RZ, 0xc0, !PT ;  /* 0xffffffdf04047812 */ /* 0x000fc400078ec0ff */
[----:B------:R-:W-:Y:S02]  /*6f10*/  LOP3.LUT P6, RZ, R0, 0x10000, RZ, 0xc0, !PT ;  /* 0x0001000000ff7812 */ /* 0x000fe400078cc0ff */
[----:B------:R-:W-:Y:S02]  /*6f20*/  P2R R61, PR, RZ, 0x20 ;  /* 0x00000020ff3d7803 */ /* 0x000fe40000000000 */
[----:B------:R-:W-:Y:S02]  /*6f30*/  @P0 LOP3.LUT R4, R4, 0x20, RZ, 0xfc, !PT ;  /* 0x0000002004040812 */ /* 0x000fe400078efcff */
[----:B------:R-:W-:Y:S02]  /*6f40*/  LOP3.LUT P5, RZ, R0, 0x10000000, RZ, 0xc0, !PT ;  /* 0x1000000000ff7812 */ /* 0x000fe400078ac0ff */
[----:B------:R-:W-:Y:S01]  /*6f50*/  ISETP.GT.U32.OR P0, PT, R100, 0xe0, P6 ;  /* 0x000000e06400780c */ /* 0x000fe20003704470 */
[----:B------:R-:W-:Y:S01]  /*6f60*/  IMAD.MOV.U32 R100, RZ, RZ, RZ ;  /* 0x000000ffff647224 */ /* 0x000fe200078e00ff */
[----:B------:R-:W-:-:S02]  /*6f70*/  P2R R59, PR, RZ, 0x20 ;  /* 0x00000020ff3b7803 */ /* 0x000fc40000000000 */
[----:B------:R-:W-:Y:S02]  /*6f80*/  LOP3.LUT P5, RZ, R0, 0x8000000, RZ, 0xc0, !PT ;  /* 0x0800000000ff7812 */ /* 0x000fe400078ac0ff */
[----:B------:R-:W-:Y:S02]  /*6f90*/  LOP3.LUT R4, R4, 0xffffff7f, RZ, 0xc0, !PT ;  /* 0xffffff7f04047812 */ /* 0x000fe400078ec0ff */
[----:B------:R-:W-:Y:S01]  /*6fa0*/  ISETP.GT.U32.OR P5, PT, R44, 0xe0, P5 ;  /* 0x000000e02c00780c */ /* 0x000fe20002fa4470 */
[----:B------:R-:W-:Y:S01]  /*6fb0*/  IMAD.MOV.U32 R44, RZ, RZ, RZ ;  /* 0x000000ffff2c7224 */ /* 0x000fe200078e00ff */
[----:B------:R-:W-:Y:S02]  /*6fc0*/  LOP3.LUT R17, R17, 0xffffffef, RZ, 0xc0, !PT ;  /* 0xffffffef11117812 */ /* 0x000fe400078ec0ff */
[----:B------:R-:W-:Y:S02]  /*6fd0*/  LOP3.LUT P4, RZ, R151, 0x10, RZ, 0xc0, !PT ;  /* 0x0000001097ff7812 */ /* 0x000fe4000788c0ff */
[----:B------:R-:W-:-:S02]  /*6fe0*/  @P0 LOP3.LUT R4, R4, 0x80, RZ, 0xfc, !PT ;  /* 0x0000008004040812 */ /* 0x000fc400078efcff */
[----:B------:R-:W-:Y:S02]  /*6ff0*/  ISETP.GT.U32.OR P4, PT, R56, 0xe0, P4 ;  /* 0x000000e03800780c */ /* 0x000fe40002784470 */
[----:B------:R-:W-:Y:S02]  /*7000*/  LOP3.LUT R4, R4, 0xfffbffff, RZ, 0xc0, !PT ;  /* 0xfffbffff04047812 */ /* 0x000fe400078ec0ff */
[----:B------:R-:W-:Y:S02]  /*7010*/  LOP3.LUT P3, RZ, R151, 0x8, RZ, 0xc0, !PT ;  /* 0x0000000897ff7812 */ /* 0x000fe4000786c0ff */
[----:B------:R-:W-:Y:S02]  /*7020*/  @P5 LOP3.LUT R4, R4, 0x40000, RZ, 0xfc, !PT ;  /* 0x0004000004045812 */ /* 0x000fe400078efcff */
[----:B------:R-:W-:Y:S02]  /*7030*/  ISETP.NE.AND P5, PT, R59, RZ, PT ;  /* 0x000000ff3b00720c */ /* 0x000fe40003fa5270 */
[----:B------:R-:W-:-:S02]  /*7040*/  LOP3.LUT R4, R4, 0xfffeffff, RZ, 0xc0, !PT ;  /* 0xfffeffff04047812 */ /* 0x000fc400078ec0ff */
[----:B------:R-:W-:Y:S02]  /*7050*/  ISETP.GT.U32.OR P5, PT, R46, 0xe0, P5 ;  /* 0x000000e02e00780c */ /* 0x000fe40002fa4470 */
[----:B------:R-:W-:Y:S02]  /*7060*/  ISETP.GT.U32.OR P3, PT, R55, 0xe0, P3 ;  /* 0x000000e03700780c */ /* 0x000fe40001f64470 */
[C---:B------:R-:W-:Y:S02]  /*7070*/  LOP3.LUT P2, RZ, R151.reuse, 0x4, RZ, 0xc0, !PT ;  /* 0x0000000497ff7812 */ /* 0x040fe4000784c0ff */
[----:B------:R-:W-:Y:S02]  /*7080*/  LOP3.LUT P1, RZ, R151, 0x2, RZ, 0xc0, !PT ;  /* 0x0000000297ff7812 */ /* 0x000fe4000782c0ff */
[----:B------:R-:W-:Y:S02]  /*7090*/  ISETP.GT.U32.OR P2, PT, R53, 0xe0, P2 ;  /* 0x000000e03500780c */ /* 0x000fe40001744470 */
[----:B------:R-:W-:-:S02]  /*70a0*/  ISETP.GT.U32.OR P1, PT, R51, 0xe0, P1 ;  /* 0x000000e03300780c */ /* 0x000fc40000f24470 */
[----:B------:R-:W-:Y:S02]  /*70b0*/  LOP3.LUT P0, RZ, R151, 0x1, RZ, 0xc0, !PT ;  /* 0x0000000197ff7812 */ /* 0x000fe4000780c0ff */
[----:B------:R-:W-:Y:S02]  /*70c0*/  @P5 LOP3.LUT R4, R4, 0x10000, RZ, 0xfc, !PT ;  /* 0x0001000004045812 */ /* 0x000fe400078efcff */
[----:B------:R-:W-:Y:S02]  /*70d0*/  ISETP.NE.AND P5, PT, R61, RZ, PT ;  /* 0x000000ff3d00720c */ /* 0x000fe40003fa5270 */
[----:B------:R-:W-:Y:S02]  /*70e0*/  CS2R R60, SRZ ;  /* 0x00000000003c7805 */ /* 0x000fe4000001ff00 */
[----:B------:R-:W-:Y:S02]  /*70f0*/  LOP3.LUT R4, R4, 0xffffbfff, RZ, 0xc0, !PT ;  /* 0xffffbfff04047812 */ /* 0x000fe400078ec0ff */
[----:B------:R-:W-:-:S02]  /*7100*/  ISETP.GT.U32.OR P5, PT, R45, 0xe0, P5 ;  /* 0x000000e02d00780c */ /* 0x000fc40002fa4470 */
[----:B------:R-:W-:Y:S02]  /*7110*/  ISETP.GT.U32.OR P0, PT, R52, 0xe0, P0 ;  /* 0x000000e03400780c */ /* 0x000fe40000704470 */
[----:B------:R-:W-:Y:S02]  /*7120*/  CS2R R52, SRZ ;  /* 0x0000000000347805 */ /* 0x000fe4000001ff00 */
[----:B------:R-:W-:-:S04]  /*7130*/  LOP3.LUT P6, RZ, R0, 0x80000000, RZ, 0xc0, !PT ;  /* 0x8000000000ff7812 */ /* 0x000fc800078cc0ff */
[----:B------:R-:W-:Y:S01]  /*7140*/  ISETP.GT.U32.OR P6, PT, R96, 0xe0, P6 ;  /* 0x000000e06000780c */ /* 0x000fe200037c4470 */
[----:B------:R-:W-:Y:S02]  /*7150*/  IMAD.MOV.U32 R96, RZ, RZ, RZ ;  /* 0x000000ffff607224 */ /* 0x000fe400078e00ff */
[----:B------:R-:W-:Y:S02]  /*7160*/  @P5 LOP3.LUT R4, R4, 0x4000, RZ, 0xfc, !PT ;  /* 0x0000400004045812 */ /* 0x000fe400078efcff */
[----:B------:R-:W-:Y:S02]  /*7170*/  ISETP.NE.AND P5, PT, R62, RZ, PT ;  /* 0x000000ff3e00720c */ /* 0x000fe40003fa5270 */
[----:B------:R-:W-:Y:S02]  /*7180*/  LOP3.LUT R4, R4, 0xffffefff, RZ, 0xc0, !PT ;  /* 0xffffefff04047812 */ /* 0x000fe400078ec0ff */
[----:B------:R-:W-:-:S13]  /*7190*/  ISETP.GT.U32.OR P5, PT, R47, 0xe0, P5 ;  /* 0x000000e02f00780c */ /* 0x000fda0002fa4470 */
[----:B------:R-:W-:Y:S02]  /*71a0*/  @P5 LOP3.LUT R4, R4, 0x1000, RZ, 0xfc, !PT ;  /* 0x0000100004045812 */ /* 0x000fe400078efcff */
[----:B------:R-:W-:Y:S02]  /*71b0*/  ISETP.NE.AND P5, PT, R63, RZ, PT ;  /* 0x000000ff3f00720c */ /* 0x000fe40003fa5270 */
[----:B------:R-:W-:Y:S02]  /*71c0*/  CS2R R62, SRZ ;  /* 0x00000000003e7805 */ /* 0x000fe4000001ff00 */
        /* <DEDUP_REMOVED lines=10> */
[----:B------:R-:W-:Y:S02]  /*7270*/  ISETP.GT.U32.OR P5, PT, R50, 0xe0, P5 ;  /* 0x000000e03200780c */ /* 0x000fe40002fa4470 */
[----:B------:R-:W-:-:S11]  /*7280*/  CS2R R50, SRZ ;  /* 0x0000000000327805 */ /* 0x000fd6000001ff00 */
[----:B------:R-:W-:Y:S02]  /*7290*/  @P5 LOP3.LUT R17, R17, 0x4, RZ, 0xfc, !PT ;  /* 0x0000000411115812 */ /* 0x000fe400078efcff */
[----:B------:R-:W-:Y:S02]  /*72a0*/  ISETP.NE.AND P5, PT, R66, RZ, PT ;  /* 0x000000ff4200720c */ /* 0x000fe40003fa5270 */
[----:B------:R-:W-:Y:S02]  /*72b0*/  LOP3.LUT R17, R17, 0xfffffffe, RZ, 0xc0, !PT ;  /* 0xfffffffe11117812 */ /* 0x000fe400078ec0ff */
[----:B------:R-:W-:Y:S01]  /*72c0*/  ISETP.GT.U32.OR P5, PT, R58, 0xe0, P5 ;  /* 0x000000e03a00780c */ /* 0x000fe20002fa4470 */
[----:B------:R-:W-:-:S12]  /*72d0*/  IMAD.MOV.U32 R58, RZ, RZ, RZ ;  /* 0x000000ffff3a7224 */ /* 0x000fd800078e00ff */
[----:B------:R-:W-:Y:S02]  /*72e0*/  @P5 LOP3.LUT R17, R17, 0x1, RZ, 0xfc, !PT ;  /* 0x0000000111115812 */ /* 0x000fe400078efcff */
[----:B------:R-:W-:Y:S02]  /*72f0*/  ISETP.NE.AND P5, PT, R67, RZ, PT ;  /* 0x000000ff4300720c */ /* 0x000fe40003fa5270 */
[----:B------:R-:W-:Y:S02]  /*7300*/  CS2R R66, SRZ ;  /* 0x0000000000427805 */ /* 0x000fe4000001ff00 */
[----:B------:R-:W-:Y:S02]  /*7310*/  ISETP.GT.U32.OR P5, PT, R57, 0xe0, P5 ;  /* 0x000000e03900780c */ /* 0x000fe40002fa4470 */
[----:B------:R-:W-:-:S11]  /*7320*/  CS2R R56, SRZ ;  /* 0x0000000000387805 */ /* 0x000fd6000001ff00 */
[----:B------:R-:W-:Y:S02]  /*7330*/  @P5 LOP3.LUT R4, R4, 0x40000000, RZ, 0xfc, !PT ;  /* 0x4000000004045812 */ /* 0x000fe400078efcff */
[----:B------:R-:W-:Y:S02]  /*7340*/  ISETP.NE.AND P5, PT, R68, RZ, PT ;  /* 0x000000ff4400720c */ /* 0x000fe40003fa5270 */
[----:B------:R-:W-:Y:S02]  /*7350*/  CS2R R68, SRZ ;  /* 0x0000000000447805 */ /* 0x000fe4000001ff00 */
[----:B------:R-:W-:Y:S02]  /*7360*/  LOP3.LUT R4, R4, 0xefffffff, RZ, 0xc0, !PT ;  /* 0xefffffff04047812 */ /* 0x000fe400078ec0ff */
[----:B------:R-:W-:Y:S02]  /*7370*/  ISETP.GT.U32.OR P5, PT, R54, 0xe0, P5 ;  /* 0x000000e03600780c */ /* 0x000fe40002fa4470 */
[----:B------:R-:W-:-:S11]  /*7380*/  CS2R R54, SRZ ;  /* 0x0000000000367805 */ /* 0x000fd6000001ff00 */
[----:B------:R-:W-:Y:S02]  /*7390*/  @P5 LOP3.LUT R4, R4, 0x10000000, RZ, 0xfc, !PT ;  /* 0x1000000004045812 */ /* 0x000fe400078efcff */
[----:B------:R-:W-:Y:S01]  /*73a0*/  ISETP.NE.AND P5, PT, R102, RZ, PT ;  /* 0x000000ff6600720c */ /* 0x000fe20003fa5270 */
[----:B------:R-:W-:Y:S01]  /*73b0*/  IMAD.MOV.U32 R102, RZ, RZ, RZ ;  /* 0x000000ffff667224 */ /* 0x000fe200078e00ff */
[----:B------:R-:W-:-:S04]  /*73c0*/  LOP3.LUT R4, R4, 0xfbffffff, RZ, 0xc0, !PT ;  /* 0xfbffffff04047812 */ /* 0x000fc800078ec0ff */
[----:B------:R-:W-:Y:S02]  /*73d0*/  @P4 LOP3.LUT R4, R4, 0x4000000, RZ, 0xfc, !PT ;  /* 0x0400000004044812 */ /* 0x000fe400078efcff */
[----:B------:R-:W-:Y:S02]  /*73e0*/  ISETP.NE.AND P4, PT, R103, RZ, PT ;  /* 0x000000ff6700720c */ /* 0x000fe40003f85270 */
[----:B------:R-:W-:-:S04]  /*73f0*/  LOP3.LUT R4, R4, 0xfeffffff, RZ, 0xc0, !PT ;  /* 0xfeffffff04047812 */ /* 0x000fc800078ec0ff */
        /* <DEDUP_REMOVED lines=14> */
[----:B----4-:R-:W-:-:S07]  /*74e0*/  @P6 LOP3.LUT R4, R4, 0x40, RZ, 0xfc, !PT ;  /* 0x0000004004046812 */ /* 0x010fce00078efcff */
.L_x_133:
[----:B------:R-:W-:Y:S01]  /*74f0*/  P2R R113, PR, RZ, 0x20 ;  /* 0x00000020ff717803 */ /* 0x000fe20000000000 */
[----:B------:R-:W0:Y:S01]  /*7500*/  @!P1 LDC.64 R196, c[0x0][0x388] ;  /* 0x0000e200ffc49b82 */ /* 0x000e220000000a00 */
[C---:B------:R-:W-:Y:S02]  /*7510*/  LOP3.LUT P5, RZ, R4.reuse, 0x10, RZ, 0xc0, !PT ;  /* 0x0000001004ff7812 */ /* 0x040fe400078ac0ff */
[----:B------:R-:W-:Y:S02]  /*7520*/  P2R R103, PR, RZ, 0x8 ;  /* 0x00000008ff677803 */ /* 0x000fe40000000000 */
[----:B------:R-:W-:Y:S02]  /*7530*/  LOP3.LUT P3, RZ, R4, 0x8, RZ, 0xc0, !PT ;  /* 0x0000000804ff7812 */ /* 0x000fe4000786c0ff */
[----:B------:R-:W-:Y:S01]  /*7540*/  PRMT R48, R18, 0x9910, RZ ;  /* 0x0000991012307816 */ /* 0x000fe200000000ff */
[----:B------:R-:W1:Y:S01]  /*7550*/  @!P0 LDC.64 R198, c[0x0][0x388] ;  /* 0x0000e200ffc68b82 */ /* 0x000e620000000a00 */
[----:B------:R-:W-:-:S02]  /*7560*/  PRMT R59, R20, 0x9910, RZ ;  /* 0x00009910143b7816 */ /* 0x000fc400000000ff */
[----:B------:R-:W-:Y:S01]  /*7570*/  P2R R105, PR, RZ, 0x10 ;  /* 0x00000010ff697803 */ /* 0x000fe20000000000 */
[----:B------:R-:W-:Y:S01]  /*7580*/  IMAD R48, R48, 0x48, RZ ;  /* 0x0000004830307824 */ /* 0x000fe200078e02ff */
[----:B------:R-:W-:Y:S01]  /*7590*/  LOP3.LUT P4, RZ, R4, 0x4, RZ, 0xc0, !PT ;  /* 0x0000000404ff7812 */ /* 0x000fe2000788c0ff */
[----:B------:R-:W2:Y:S01]  /*75a0*/  @!P5 S2R R45, SR_TID.Z ;  /* 0x00000000002dd919 */ /* 0x000ea20000002300 */
[----:B------:R-:W-:Y:S01]  /*75b0*/  PRMT R46, R22, 0x9910, RZ ;  /* 0x00009910162e7816 */ /* 0x000fe200000000ff */
[----:B------:R-:W-:Y:S01]  /*75c0*/  IMAD R59, R59, 0x48, RZ ;  /* 0x000000483b3b7824 */ /* 0x000fe200078e02ff */
[----:B------:R-:W-:Y:S01]  /*75d0*/  LOP3.LUT P6, RZ, R0, 0x100, RZ, 0xc0, !PT ;  /* 0x0000010000ff7812 */ /* 0x000fe200078cc0ff */
[----:B------:R-:W3:Y:S01]  /*75e0*/  @!P3 S2R R47, SR_TID.Z ;  /* 0x00000000002fb919 */ /* 0x000ee20000002300 */
[----:B------:R-:W-:Y:S01]  /*75f0*/  IMAD.MOV R48, RZ, RZ, -R48 ;  /* 0x000000ffff307224 */ /* 0x000fe200078e0a30 */
[----:B------:R-:W-:Y:S01]  /*7600*/  P2R R87, PR, RZ, 0x4 ;  /* 0x00000004ff577803 */ /* 0x000fe20000000000 */
[----:B------:R-:W-:Y:S01]  /*7610*/  IMAD R46, R46, 0x48, RZ ;  /* 0x000000482e2e7824 */ /* 0x000fe200078e02ff */
[----:B------:R-:W-:Y:S01]  /*7620*/  LOP3.LUT P2, RZ, R4, 0x2, RZ, 0xc0, !PT ;  /* 0x0000000204ff7812 */ /* 0x000fe2000784c0ff */
[----:B------:R-:W-:Y:S01]  /*7630*/  IMAD.MOV R97, RZ, RZ, -R59 ;  /* 0x000000ffff617224 */ /* 0x000fe200078e0a3b */
[----:B------:R-:W-:Y:S01]  /*7640*/  PRMT R99, R48, 0x7710, RZ ;  /* 0x0000771030637816 */ /* 0x000fe200000000ff */
[----:B------:R-:W-:Y:S01]  /*7650*/  IMAD.MOV R59, RZ, RZ, -R46 ;  /* 0x000000ffff3b7224 */ /* 0x000fe200078e0a2e */
[----:B------:R-:W-:Y:S01]  /*7660*/  P2R R115, PR, RZ, 0x40 ;  /* 0x00000040ff737803 */ /* 0x000fe20000000000 */
[----:B------:R-:W4:Y:S01]  /*7670*/  @!P4 S2R R49, SR_TID.Z ;  /* 0x000000000031c919 */ /* 0x000f220000002300 */
[----:B------:R-:W-:Y:S01]  /*7680*/  PRMT R46, R97, 0x7710, RZ ;  /* 0x00007710612e7816 */ /* 0x000fe200000000ff */
[----:B------:R-:W-:Y:S01]  /*7690*/  IMAD.IADD R99, R6, 0x1, R99 ;  /* 0x0000000106637824 */ /* 0x000fe200078e0263 */
[----:B------:R-:W-:Y:S01]  /*76a0*/  LOP3.LUT P6, RZ, R4, 0x1, RZ, 0xc0, !PT ;  /* 0x0000000104ff7812 */ /* 0x000fe200078cc0ff */
[----:B------:R-:W0:Y:S01]  /*76b0*/  @!P5 LDC.64 R208, c[0x0][0x388] ;  /* 0x0000e200ffd0db82 */ /* 0x000e220000000a00 */
[----:B------:R-:W-:Y:S01]  /*76c0*/  PRMT R59, R59, 0x7710, RZ ;  /* 0x000077103b3b7816 */ /* 0x000fe200000000ff */
[----:B------:R-:W-:Y:S01]  /*76d0*/  IMAD.IADD R46, R7, 0x1, R46 ;  /* 0x00000001072e7824 */ /* 0x000fe200078e022e */
[----:B------:R-:W-:Y:S01]  /*76e0*/  LOP3.LUT R99, R99, 0xffff, RZ, 0xc0, !PT ;  /* 0x0000ffff63637812 */ /* 0x000fe200078ec0ff */
[----:B------:R-:W1:Y:S01]  /*76f0*/  @!P2 S2R R73, SR_TID.Z ;  /* 0x000000000049a919 */ /* 0x000e620000002300 */
[----:B------:R-:W-:Y:S01]  /*7700*/  ISETP.NE.AND P2, PT, R87, RZ, PT ;  /* 0x000000ff5700720c */ /* 0x000fe20003f45270 */
[----:B------:R-:W-:Y:S01]  /*7710*/  IMAD.IADD R59, R8, 0x1, R59 ;  /* 0x00000001083b7824 */ /* 0x000fe200078e023b */
[----:B------:R-:W-:Y:S01]  /*7720*/  LOP3.LUT R101, R46, 0xffff, RZ, 0xc0, !PT ;  /* 0x0000ffff2e657812 */ /* 0x000fe200078ec0ff */
[----:B------:R-:W-:Y:S01]  /*7730*/  IMAD R48, R18, 0x240, R99 ;  /* 0x0000024012307824 */ /* 0x000fe200078e0263 */
[----:B------:R-:W-:Y:S01]  /*7740*/  PRMT R107, R30, 0x9910, RZ ;  /* 0x000099101e6b7816 */ /* 0x000fe200000000ff */
[----:B------:R-:W1:Y:S01]  /*7750*/  @!P0 S2R R97, SR_TID.Z ;  /* 0x0000000000618919 */ /* 0x000e620000002300 */
[----:B------:R-:W-:Y:S01]  /*7760*/  LOP3.LUT R59, R59, 0xffff, RZ, 0xc0, !PT ;  /* 0x0000ffff3b3b7812 */ /* 0x000fe200078ec0ff */
[----:B------:R-:W-:Y:S01]  /*7770*/  IMAD R152, R20, 0x240, R101 ;  /* 0x0000024014987824 */ /* 0x000fe200078e0265 */
[----:B------:R-:W-:Y:S01]  /*7780*/  PRMT R99, R28, 0x9910, RZ ;  /* 0x000099101c637816 */ /* 0x000fe200000000ff */
[----:B------:R-:W1:Y:S01]  /*7790*/  @!P6 S2R R87, SR_TID.Z ;  /* 0x000000000057e919 */ /* 0x000e620000002300 */
[--C-:B--2---:R-:W-:Y:S01]  /*77a0*/  @!P5 IMAD R45, R45, 0x40, R44.reuse ;  /* 0x000000402d2dd824 */ /* 0x104fe200078e022c */
[----:B------:R-:W-:Y:S01]  /*77b0*/  P2R R121, PR, RZ, 0x4 ;  /* 0x00000004ff797803 */ /* 0x000fe20000000000 */
[----:B------:R-:W-:Y:S01]  /*77c0*/  IMAD R46, R22, 0x240, R59 ;  /* 0x00000240162e7824 */ /* 0x000fe200078e023b */
[----:B------:R-:W2:Y:S01]  /*77d0*/  @!P2 S2R R101, SR_TID.Z ;  /* 0x000000000065a919 */ /* 0x000ea20000002300 */
[----:B---3--:R-:W-:Y:S01]  /*77e0*/  @!P3 IMAD R47, R47, 0x40, R44 ;  /* 0x000000402f2fb824 */ /* 0x008fe200078e022c */
[----:B------:R-:W-:Y:S01]  /*77f0*/  LOP3.LUT P2, RZ, R4, 0x2, RZ, 0xc0, !PT ;  /* 0x0000000204ff7812 */ /* 0x000fe2000784c0ff */
[----:B------:R-:W-:Y:S01]  /*7800*/  @!P5 IMAD R45, R45, 0x48, R48 ;  /* 0x000000482d2dd824 */ /* 0x000fe200078e0230 */
[----:B------:R-:W-:Y:S01]  /*7810*/  PRMT R48, R26, 0x9910, RZ ;  /* 0x000099101a307816 */ /* 0x000fe200000000ff */
[----:B------:R-:W-:Y:S01]  /*7820*/  @!P3 IMAD R59, R47, 0x48, R152 ;  /* 0x000000482f3bb824 */ /* 0x000fe200078e0298 */
[----:B------:R-:W-:Y:S01]  /*7830*/  ISETP.NE.AND P3, PT, R103, RZ, PT ;  /* 0x000000ff6700720c */ /* 0x000fe20003f65270 */
[----:B------:R-:W-:Y:S01]  /*7840*/  IMAD R107, R107, 0x48, RZ ;  /* 0x000000486b6b7824 */ /* 0x000fe200078e02ff */
[----:B------:R-:W3:Y:S01]  /*7850*/  @!P1 S2R R47, SR_TID.Z ;  /* 0x00000000002f9919 */ /* 0x000ee20000002300 */
[----:B------:R-:W-:Y:S01]  /*7860*/  IMAD R48, R48, 0x48, RZ ;  /* 0x0000004830307824 */ /* 0x000fe200078e02ff */
[----:B------:R-:W-:Y:S01]  /*7870*/  P2R R119, PR, RZ, 0x8 ;  /* 0x00000008ff777803 */ /* 0x000fe20000000000 */
[----:B------:R-:W-:Y:S01]  /*7880*/  IMAD R99, R99, 0x48, RZ ;  /* 0x0000004863637824 */ /* 0x000fe200078e02ff */
[----:B------:R-:W2:Y:S01]  /*7890*/  @!P6 LDC.64 R200, c[0x0][0x388] ;  /* 0x0000e200ffc8eb82 */ /* 0x000ea20000000a00 */
[----:B------:R-:W-:-:S02]  /*78a0*/  IMAD.MOV R48, RZ, RZ, -R48 ;  /* 0x000000ffff307224 */ /* 0x000fc400078e0a30 */
[----:B------:R-:W-:Y:S02]  /*78b0*/  IMAD.MOV R107, RZ, RZ, -R107 ;  /* 0x000000ffff6b7224 */ /* 0x000fe400078e0a6b */
[----:B------:R-:W-:Y:S01]  /*78c0*/  IMAD.MOV R152, RZ, RZ, -R99 ;  /* 0x000000ffff987224 */ /* 0x000fe200078e0a63 */
[----:B------:R-:W-:Y:S01]  /*78d0*/  PRMT R99, R48, 0x7710, RZ ;  /* 0x0000771030637816 */ /* 0x000fe200000000ff */
[----:B0-----:R-:W-:Y:S01]  /*78e0*/  @!P5 IMAD.WIDE.U32 R208, R45, 0x4, R208 ;  /* 0x000000042dd0d825 */ /* 0x001fe200078e00d0 */
[----:B------:R-:W-:Y:S01]  /*78f0*/  ISETP.NE.AND P5, PT, R113, RZ, PT ;  /* 0x000000ff7100720c */ /* 0x000fe20003fa5270 */
[----:B------:R-:W0:Y:S01]  /*7900*/  @!P3 S2R R103, SR_TID.Z ;  /* 0x000000000067b919 */ /* 0x000e220000002300 */
[----:B------:R-:W-:Y:S01]  /*7910*/  PRMT R107, R107, 0x7710, RZ ;  /* 0x000077106b6b7816 */ /* 0x000fe200000000ff */
[----:B----4-:R-:W-:Y:S01]  /*7920*/  @!P4 IMAD R49, R49, 0x40, R44 ;  /* 0x000000403131c824 */ /* 0x010fe200078e022c */
[----:B------:R-:W-:Y:S01]  /*7930*/  LOP3.LUT P3, RZ, R4, 0x4, RZ, 0xc0, !PT ;  /* 0x0000000404ff7812 */ /* 0x000fe2000786c0ff */
[----:B------:R-:W-:Y:S01]  /*7940*/  IMAD.IADD R48, R10, 0x1, R99 ;  /* 0x000000010a307824 */ /* 0x000fe200078e0263 */
[----:B------:R-:W-:Y:S01]  /*7950*/  PRMT R152, R152, 0x7710, RZ ;  /* 0x0000771098987816 */ /* 0x000fe200000000ff */
[----:B------:R-:W-:Y:S01]  /*7960*/  @!P4 IMAD R49, R49, 0x48, R46 ;  /* 0x000000483131c824 */ /* 0x000fe200078e022e */
[----:B------:R-:W-:Y:S01]  /*7970*/  PRMT R46, R24, 0x9910, RZ ;  /* 0x00009910182e7816 */ /* 0x000fe200000000ff */
[----:B------:R-:W-:Y:S01]  /*7980*/  IMAD.IADD R111, R12, 0x1, R107 ;  /* 0x000000010c6f7824 */ /* 0x000fe200078e026b */
[----:B------:R-:W-:Y:S01]  /*7990*/  P2R R117, PR, RZ, 0x8 ;  /* 0x00000008ff757803 */ /* 0x000fe20000000000 */
[----:B------:R-:W-:Y:S01]  /*79a0*/  IMAD.IADD R152, R11, 0x1, R152 ;  /* 0x000000010b987824 */ /* 0x000fe200078e0298 */
[----:B------:R-:W-:Y:S01]  /*79b0*/  LOP3.LUT P3, RZ, R4, 0x8, RZ, 0xc0, !PT ;  /* 0x0000000804ff7812 */ /* 0x000fe2000786c0ff */
[----:B------:R-:W-:Y:S01]  /*79c0*/  IMAD R46, R46, 0x48, RZ ;  /* 0x000000482e2e7824 */ /* 0x000fe200078e02ff */
[----:B------:R-:W-:Y:S01]  /*79d0*/  LOP3.LUT R107, R48, 0xffff, RZ, 0xc0, !PT ;  /* 0x0000ffff306b7812 */ /* 0x000fe200078ec0ff */
[----:B------:R-:W4:Y:S01]  /*79e0*/  @!P5 S2R R45, SR_TID.Z ;  /* 0x00000000002dd919 */ /* 0x000f220000002300 */
[----:B------:R-:W-:Y:S01]  /*79f0*/  LOP3.LUT R111, R111, 0xffff, RZ, 0xc0, !PT ;  /* 0x0000ffff6f6f7812 */ /* 0x000fe200078ec0ff */
[----:B-1----:R-:W-:Y:S01]  /*7a00*/  @!P6 IMAD R87, R87, 0x40, R44 ;  /* 0x000000405757e824 */ /* 0x002fe200078e022c */
[----:B------:R-:W-:Y:S01]  /*7a10*/  LOP3.LUT R109, R152, 0xffff, RZ, 0xc0, !PT ;  /* 0x0000ffff986d7812 */ /* 0x000fe200078ec0ff */
[----:B------:R-:W-:Y:S01]  /*7a20*/  IMAD R48, R26, 0x240, R107 ;  /* 0x000002401a307824 */ /* 0x000fe200078e026b */
[----:B------:R-:W-:Y:S01]  /*7a30*/  PRMT R107, R34, 0x9910, RZ ;  /* 0x00009910226b7816 */ /* 0x000fe200000000ff */
[----:B------:R-:W-:Y:S01]  /*7a40*/  IMAD.MOV R46, RZ, RZ, -R46 ;  /* 0x000000ffff2e7224 */ /* 0x000fe200078e0a2e */
[----:B------:R-:W1:Y:S01]  /*7a50*/  @!P2 LDC.64 R202, c[0x0][0x388] ;  /* 0x0000e200ffcaab82 */ /* 0x000e620000000a00 */
[----:B------:R-:W-:Y:S01]  /*7a60*/  IMAD R154, R30, 0x240, R111 ;  /* 0x000002401e9a7824 */ /* 0x000fe200078e026f */
[----:B------:R-:W-:Y:S01]  /*7a70*/  PRMT R111, R38, 0x9910, RZ ;  /* 0x00009910266f7816 */ /* 0x000fe200000000ff */
[----:B------:R-:W-:Y:S01]  /*7a80*/  @!P6 IMAD R87, R87, 0x48, R48 ;  /* 0x000000485757e824 */ /* 0x000fe200078e0230 */
[----:B------:R-:W-:Y:S01]  /*7a90*/  PRMT R48, R32, 0x9910, RZ ;  /* 0x0000991020307816 */ /* 0x000fe200000000ff */
[----:B------:R-:W-:Y:S01]  /*7aa0*/  IMAD R152, R28, 0x240, R109 ;  /* 0x000002401c987824 */ /* 0x000fe200078e026d */
[----:B------:R-:W-:Y:S01]  /*7ab0*/  PRMT R46, R46, 0x7710, RZ ;  /* 0x000077102e2e7816 */ /* 0x000fe200000000ff */
[----:B------:R-:W-:Y:S01]  /*7ac0*/  IMAD R111, R111, 0x48, RZ ;  /* 0x000000486f6f7824 */ /* 0x000fe200078e02ff */
[----:B------:R-:W1:Y:S01]  /*7ad0*/  @!P3 LDC.64 R206, c[0x0][0x388] ;  /* 0x0000e200ffcebb82 */ /* 0x000e620000000a00 */
[----:B------:R-:W-:Y:S01]  /*7ae0*/  ISETP.NE.AND P3, PT, R117, RZ, PT ;  /* 0x000000ff7500720c */ /* 0x000fe20003f65270 */
[----:B------:R-:W-:Y:S01]  /*7af0*/  IMAD R48, R48, 0x48, RZ ;  /* 0x0000004830307824 */ /* 0x000fe200078e02ff */
[----:B------:R-:W-:Y:S01]  /*7b00*/  PRMT R109, R36, 0x9910, RZ ;  /* 0x00009910246d7816 */ /* 0x000fe200000000ff */
[----:B------:R-:W-:Y:S01]  /*7b10*/  IMAD R107, R107, 0x48, RZ ;  /* 0x000000486b6b7824 */ /* 0x000fe200078e02ff */
[----:B------:R-:W-:Y:S01]  /*7b20*/  P2R R117, PR, RZ, 0x40 ;  /* 0x00000040ff757803 */ /* 0x000fe20000000000 */
[----:B------:R-:W-:Y:S01]  /*7b30*/  IMAD.IADD R46, R9, 0x1, R46 ;  /* 0x00000001092e7824 */ /* 0x000fe200078e022e */
[----:B------:R-:W-:Y:S01]  /*7b40*/  LOP3.LUT P6, RZ, R4, 0x10, RZ, 0xc0, !PT ;  /* 0x0000001004ff7812 */ /* 0x000fe200078cc0ff */
[----:B------:R-:W-:Y:S01]  /*7b50*/  IMAD.MOV R111, RZ, RZ, -R111 ;  /* 0x000000ffff6f7224 */ /* 0x000fe200078e0a6f */
[----:B------:R-:W-:Y:S01]  /*7b60*/  ISETP.NE.AND P4, PT, R105, RZ, PT ;  /* 0x000000ff6900720c */ /* 0x000fe20003f85270 */
[----:B------:R-:W-:Y:S01]  /*7b70*/  IMAD R109, R109, 0x48, RZ ;  /* 0x000000486d6d7824 */ /* 0x000fe200078e02ff */
[----:B------:R-:W-:Y:S01]  /*7b80*/  LOP3.LUT R99, R46, 0xffff, RZ, 0xc0, !PT ;  /* 0x0000ffff2e637812 */ /* 0x000fe200078ec0ff */
[----:B------:R-:W-:Y:S01]  /*7b90*/  IMAD.MOV R48, RZ, RZ, -R48 ;  /* 0x000000ffff307224 */ /* 0x000fe200078e0a30 */
[----:B------:R-:W-:Y:S01]  /*7ba0*/  PRMT R111, R111, 0x7710, RZ ;  /* 0x000077106f6f7816 */ /* 0x000fe200000000ff */
[----:B------:R-:W-:Y:S01]  /*7bb0*/  IMAD.MOV R107, RZ, RZ, -R107 ;  /* 0x000000ffff6b7224 */ /* 0x000fe200078e0a6b */
[----:B------:R-:W1:Y:S01]  /*7bc0*/  @!P3 LDC.64 R204, c[0x0][0x388] ;  /* 0x0000e200ffccbb82 */ /* 0x000e620000000a00 */
[----:B------:R-:W-:Y:S01]  /*7bd0*/  @!P0 IMAD R97, R97, 0x40, R44 ;  /* 0x0000004061618824 */ /* 0x000fe200078e022c */
[----:B------:R-:W-:Y:S01]  /*7be0*/  PRMT R48, R48, 0x7710, RZ ;  /* 0x0000771030307816 */ /* 0x000fe200000000ff */
[----:B------:R-:W-:Y:S01]  /*7bf0*/  IMAD.MOV R109, RZ, RZ, -R109 ;  /* 0x000000ffff6d7224 */ /* 0x000fe200078e0a6d */
[----:B------:R-:W-:Y:S01]  /*7c00*/  PRMT R107, R107, 0x7710, RZ ;  /* 0x000077106b6b7816 */ /* 0x000fe200000000ff */
[----:B------:R-:W-:Y:S01]  /*7c10*/  IMAD R46, R24, 0x240, R99 ;  /* 0x00000240182e7824 */ /* 0x000fe200078e0263 */
[----:B------:R-:W-:Y:S01]  /*7c20*/  ISETP.NE.AND P3, PT, R119, RZ, PT ;  /* 0x000000ff7700720c */ /* 0x000fe20003f65270 */
[----:B------:R-:W-:Y:S01]  /*7c30*/  IMAD.IADD R113, R16, 0x1, R111 ;  /* 0x0000000110717824 */ /* 0x000fe200078e026f */
[----:B------:R-:W-:Y:S01]  /*7c40*/  P2R R119, PR, RZ, 0x2 ;  /* 0x00000002ff777803 */ /* 0x000fe20000000000 */
[----:B------:R-:W-:Y:S01]  /*7c50*/  @!P0 IMAD R99, R97, 0x48, R152 ;  /* 0x0000004861638824 */ /* 0x000fe200078e0298 */
[----:B------:R-:W-:Y:S01]  /*7c60*/  PRMT R152, R109, 0x7710, RZ ;  /* 0x000077106d987816 */ /* 0x000fe200000000ff */
[----:B------:R-:W-:Y:S01]  /*7c70*/  IMAD.IADD R48, R13, 0x1, R48 ;  /* 0x000000010d307824 */ /* 0x000fe200078e0230 */
[----:B------:R-:W-:Y:S01]  /*7c80*/  LOP3.LUT R113, R113, 0xffff, RZ, 0xc0, !PT ;  /* 0x0000ffff71717812 */ /* 0x000fe200078ec0ff */
[----:B------:R-:W-:Y:S01]  /*7c90*/  IMAD.IADD R109, R14, 0x1, R107 ;  /* 0x000000010e6d7824 */ /* 0x000fe200078e026b */
[----:B------:R-:W1:Y:S01]  /*7ca0*/  @!P4 S2R R105, SR_TID.Z ;  /* 0x000000000069c919 */ /* 0x000e620000002300 */
[----:B------:R-:W-:Y:S01]  /*7cb0*/  @!P2 IMAD R73, R73, 0x40, R44 ;  /* 0x000000404949a824 */ /* 0x000fe200078e022c */
[----:B------:R-:W-:Y:S01]  /*7cc0*/  LOP3.LUT R107, R48, 0xffff, RZ, 0xc0, !PT ;  /* 0x0000ffff306b7812 */ /* 0x000fe200078ec0ff */
[----:B------:R-:W-:Y:S01]  /*7cd0*/  IMAD.IADD R152, R15, 0x1, R152 ;  /* 0x000000010f987824 */ /* 0x000fe200078e0298 */
[----:B------:R-:W-:Y:S01]  /*7ce0*/  LOP3.LUT R109, R109, 0xffff, RZ, 0xc0, !PT ;  /* 0x0000ffff6d6d7812 */ /* 0x000fe200078ec0ff */
[--C-:B---3--:R-:W-:Y:S01]  /*7cf0*/  @!P1 IMAD R47, R47, 0x40, R44.reuse ;  /* 0x000000402f2f9824 */ /* 0x108fe200078e022c */
[----:B------:R-:W3:Y:S01]  /*7d00*/  @!P3 LDC.64 R190, c[0x0][0x388] ;  /* 0x0000e200ffbebb82 */ /* 0x000ee20000000a00 */
[----:B----4-:R-:W-:Y:S01]  /*7d10*/  @!P5 IMAD R45, R45, 0x40, R44 ;  /* 0x000000402d2dd824 */ /* 0x010fe200078e022c */
[----:B------:R-:W-:Y:S01]  /*7d20*/  LOP3.LUT R111, R152, 0xffff, RZ, 0xc0, !PT ;  /* 0x0000ffff986f7812 */ /* 0x000fe200078ec0ff */
[----:B------:R-:W-:Y:S01]  /*7d30*/  @!P2 IMAD R73, R73, 0x48, R46 ;  /* 0x000000484949a824 */ /* 0x000fe200078e022e */
[----:B------:R-:W-:Y:S01]  /*7d40*/  ISETP.NE.AND P2, PT, R121, RZ, PT ;  /* 0x000000ff7900720c */ /* 0x000fe20003f45270 */
[----:B------:R-:W-:-:S02]  /*7d50*/  IMAD R158, R38, 0x240, R113 ;  /* 0x00000240269e7824 */ /* 0x000fc400078e0271 */
[----:B------:R-:W-:Y:S01]  /*7d60*/  @!P1 IMAD R97, R47, 0x48, R154 ;  /* 0x000000482f619824 */ /* 0x000fe200078e029a */
[----:B------:R-:W-:Y:S01]  /*7d70*/  LOP3.LUT P1, RZ, R4, 0x2, RZ, 0xc0, !PT ;  /* 0x0000000204ff7812 */ /* 0x000fe2000782c0ff */
[----:B0-----:R-:W-:Y:S01]  /*7d80*/  @!P3 IMAD R103, R103, 0x40, R44 ;  /* 0x000000406767b824 */ /* 0x001fe200078e022c */
[----:B------:R-:W0:Y:S01]  /*7d90*/  @!P5 LDC.64 R46, c[0x0][0x388] ;  /* 0x0000e200ff2edb82 */ /* 0x000e220000000a00 */
[----:B------:R-:W-:Y:S02]  /*7da0*/  IMAD R48, R32, 0x240, R107 ;  /* 0x0000024020307824 */ /* 0x000fe400078e026b */
[----:B------:R-:W-:Y:S01]  /*7db0*/  IMAD R152, R34, 0x240, R109 ;  /* 0x0000024022987824 */ /* 0x000fe200078e026d */
[----:B------:R-:W-:Y:S01]  /*7dc0*/  P2R R109, PR, RZ, 0x8 ;  /* 0x00000008ff6d7803 */ /* 0x000fe20000000000 */
[----:B------:R-:W-:Y:S02]  /*7dd0*/  @!P5 IMAD R107, R45, 0x48, R158 ;  /* 0x000000482d6bd824 */ /* 0x000fe400078e029e */
[----:B------:R-:W5:Y:S01]  /*7de0*/  @!P6 LDG.E.CONSTANT R45, desc[UR6][R208.64] ;  /* 0x00000006d02de981 */ /* 0x000f62000c1e9900 */
[----:B------:R-:W-:Y:S01]  /*7df0*/  ISETP.NE.AND P6, PT, R117, RZ, PT ;  /* 0x000000ff7500720c */ /* 0x000fe20003fc5270 */
[----:B------:R-:W-:Y:S01]  /*7e00*/  @!P3 IMAD R103, R103, 0x48, R152 ;  /* 0x000000486767b824 */ /* 0x000fe200078e0298 */
[----:B------:R-:W-:Y:S01]  /*7e10*/  LOP3.LUT P3, RZ, R4, 0x8, RZ, 0xc0, !PT ;  /* 0x0000000804ff7812 */ /* 0x000fe2000786c0ff */
[----:B--2---:R-:W-:Y:S01]  /*7e20*/  @!P2 IMAD R101, R101, 0x40, R44 ;  /* 0x000000406565a824 */ /* 0x004fe200078e022c */
[----:B------:R-:W2:Y:S01]  /*7e30*/  @!P2 LDC.64 R192, c[0x0][0x388] ;  /* 0x0000e200ffc0ab82 */ /* 0x000ea20000000a00 */
[----:B------:R-:W-:Y:S01]  /*7e40*/  IMAD R154, R36, 0x240, R111 ;  /* 0x00000240249a7824 */ /* 0x000fe200078e026f */
[----:B------:R-:W-:Y:S01]  /*7e50*/  P2R R111, PR, RZ, 0x4 ;  /* 0x00000004ff6f7803 */ /* 0x000fe20000000000 */
[----:B-1----:R-:W-:-:S04]  /*7e60*/  @!P1 IMAD.WIDE.U32 R202, R73, 0x4, R202 ;  /* 0x0000000449ca9825 */ /* 0x002fc800078e00ca */
[----:B------:R-:W-:Y:S01]  /*7e70*/  @!P2 IMAD R101, R101, 0x48, R48 ;  /* 0x000000486565a824 */ /* 0x000fe200078e0230 */
[----:B------:R-:W-:Y:S01]  /*7e80*/  LOP3.LUT P2, RZ, R4, 0x4, RZ, 0xc0, !PT ;  /* 0x0000000404ff7812 */ /* 0x000fe2000784c0ff */
[----:B------:R-:W-:Y:S01]  /*7e90*/  @!P6 IMAD.WIDE.U32 R200, R87, 0x4, R200 ;  /* 0x0000000457c8e825 */ /* 0x000fe200078e00c8 */
[----:B------:R-:W1:Y:S03]  /*7ea0*/  @!P4 LDC.64 R162, c[0x0][0x388] ;  /* 0x0000e200ffa2cb82 */ /* 0x000e660000000a00 */
[----:B------:R-:W-:Y:S01]  /*7eb0*/  @!P3 IMAD.WIDE.U32 R206, R59, 0x4, R206 ;  /* 0x000000043bceb825 */ /* 0x000fe200078e00ce */
[----:B------:R-:W5:Y:S03]  /*7ec0*/  @!P6 LDG.E.CONSTANT R73, desc[UR6][R200.64] ;  /* 0x00000006c849e981 */ /* 0x000f66000c1e9900 */
[----:B------:R-:W-:Y:S01]  /*7ed0*/  @!P4 IMAD R105, R105, 0x40, R44 ;  /* 0x000000406969c824 */ /* 0x000fe200078e022c */
[----:B------:R-:W5:Y:S01]  /*7ee0*/  @!P1 LDG.E.CONSTANT R59, desc[UR6][R202.64] ;  /* 0x00000006ca3b9981 */ /* 0x000f62000c1e9900 */
[----:B------:R-:W-:-:S02]  /*7ef0*/  ISETP.NE.AND P1, PT, R119, RZ, PT ;  /* 0x000000ff7700720c */ /* 0x000fc40003f25270 */
[----:B------:R-:W-:Y:S01]  /*7f00*/  P2R R119, PR, RZ, 0x40 ;  /* 0x00000040ff777803 */ /* 0x000fe20000000000 */
[----:B------:R-:W-:Y:S01]  /*7f10*/  @!P2 IMAD.WIDE.U32 R204, R49, 0x4, R204 ;  /* 0x0000000431cca825 */ /* 0x000fe200078e00cc */
[C---:B------:R-:W-:Y:S01]  /*7f20*/  LOP3.LUT P6, RZ, R4.reuse, 0x2, RZ, 0xc0, !PT ;  /* 0x0000000204ff7812 */ /* 0x040fe200078cc0ff */
[----:B------:R-:W5:Y:S02]  /*7f30*/  @!P3 LDG.E.CONSTANT R48, desc[UR6][R206.64] ;  /* 0x00000006ce30b981 */ /* 0x000f64000c1e9900 */
[----:B------:R-:W-:Y:S01]  /*7f40*/  @!P4 IMAD R105, R105, 0x48, R154 ;  /* 0x000000486969c824 */ /* 0x000fe200078e029a */
[----:B------:R-:W-:Y:S01]  /*7f50*/  P2R R117, PR, RZ, 0x40 ;  /* 0x00000040ff757803 */ /* 0x000fe20000000000 */
[----:B------:R-:W5:Y:S01]  /*7f60*/  @!P2 LDG.E.CONSTANT R49, desc[UR6][R204.64] ;  /* 0x00000006cc31a981 */ /* 0x000f62000c1e9900 */
[----:B------:R-:W-:-:S04]  /*7f70*/  LOP3.LUT P6, RZ, R4, 0x4, RZ, 0xc0, !PT ;  /* 0x0000000404ff7812 */ /* 0x000fc800078cc0ff */
[----:B------:R-:W-:Y:S02]  /*7f80*/  P2R R113, PR, RZ, 0x40 ;  /* 0x00000040ff717803 */ /* 0x000fe40000000000 */
[C---:B------:R-:W-:Y:S02]  /*7f90*/  LOP3.LUT P6, RZ, R4.reuse, 0x8, RZ, 0xc0, !PT ;  /* 0x0000000804ff7812 */ /* 0x040fe400078cc0ff */
[----:B------:R-:W-:Y:S02]  /*7fa0*/  ISETP.NE.AND P2, PT, R111, RZ, PT ;  /* 0x000000ff6f00720c */ /* 0x000fe40003f45270 */
[----:B------:R-:W-:Y:S02]  /*7fb0*/  P2R R111, PR, RZ, 0x40 ;  /* 0x00000040ff6f7803 */ /* 0x000fe40000000000 */
[----:B------:R-:W-:Y:S02]  /*7fc0*/  LOP3.LUT P6, RZ, R4, 0x10, RZ, 0xc0, !PT ;  /* 0x0000001004ff7812 */ /* 0x000fe400078cc0ff */
[----:B------:R-:W-:-:S11]  /*7fd0*/  ISETP.NE.AND P3, PT, R109, RZ, PT ;  /* 0x000000ff6d00720c */ /* 0x000fd60003f65270 */
[----:B------:R-:W4:Y:S01]  /*7fe0*/  @!P6 S2R R109, SR_CgaCtaId ;  /* 0x00000000006de919 */ /* 0x000f220000008800 */
[----:B------:R-:W-:-:S13]  /*7ff0*/  ISETP.NE.AND P6, PT, R111, RZ, PT ;  /* 0x000000ff6f00720c */ /* 0x000fda0003fc5270 */
[----:B------:R-:W3:Y:S01]  /*8000*/  @!P6 S2R R152, SR_CgaCtaId ;  /* 0x000000000098e919 */ /* 0x000ee20000008800 */
[----:B------:R-:W-:-:S13]  /*8010*/  ISETP.NE.AND P6, PT, R113, RZ, PT ;  /* 0x000000ff7100720c */ /* 0x000fda0003fc5270 */
[----:B------:R-:W2:Y:S01]  /*8020*/  @!P6 S2R R154, SR_CgaCtaId ;  /* 0x00000000009ae919 */ /* 0x000ea20000008800 */
[----:B------:R-:W-:-:S13]  /*8030*/  ISETP.NE.AND P6, PT, R117, RZ, PT ;  /* 0x000000ff7500720c */ /* 0x000fda0003fc5270 */
[----:B------:R-:W3:Y:S01]  /*8040*/  @!P6 S2R R158, SR_CgaCtaId ;  /* 0x00000000009ee919 */ /* 0x000ee20000008800 */
[----:B------:R-:W-:-:S04]  /*8050*/  ISETP.NE.AND P6, PT, R119, RZ, PT ;  /* 0x000000ff7700720c */ /* 0x000fc80003fc5270 */
[----:B------:R-:W-:Y:S01]  /*8060*/  P2R R119, PR, RZ, 0x40 ;  /* 0x00000040ff777803 */ /* 0x000fe20000000000 */
[----:B0-----:R-:W-:-:S08]  /*8070*/  @!P5 IMAD.WIDE.U32 R46, R107, 0x4, R46 ;  /* 0x000000046b2ed825 */ /* 0x001fd000078e002e */
[----:B------:R-:W0:Y:S01]  /*8080*/  @!P6 S2R R166, SR_CgaCtaId ;  /* 0x0000000000a6e919 */ /* 0x000e220000008800 */
[----:B------:R-:W-:Y:S01]  /*8090*/  LOP3.LUT P6, RZ, R4, 0x4, RZ, 0xc0, !PT ;  /* 0x0000000404ff7812 */ /* 0x000fe200078cc0ff */
[----:B------:R-:W-:Y:S01]  /*80a0*/  @!P1 IMAD.WIDE.U32 R196, R97, 0x4, R196 ;  /* 0x0000000461c49825 */ /* 0x000fe200078e00c4 */
[----:B------:R-:W3:Y:S03]  /*80b0*/  @!P1 S2R R174, SR_CgaCtaId ;  /* 0x0000000000ae9919 */ /* 0x000ee60000008800 */
[----:B-1----:R-:W-:Y:S02]  /*80c0*/  @!P4 IMAD.WIDE.U32 R162, R105, 0x4, R162 ;  /* 0x0000000469a2c825 */ /* 0x002fe400078e00a2 */
[----:B------:R1:W5:Y:S04]  /*80d0*/  @!P5 LDG.E.CONSTANT R105, desc[UR6][R46.64] ;  /* 0x000000062e69d981 */ /* 0x000368000c1e9900 */
[----:B------:R-:W5:Y:S02]  /*80e0*/  @!P1 LDG.E.CONSTANT R97, desc[UR6][R196.64] ;  /* 0x00000006c4619981 */ /* 0x000f64000c1e9900 */
[----:B------:R-:W-:-:S02]  /*80f0*/  @!P6 MOV R113, 0x400 ;  /* 0x000004000071e802 */ /* 0x000fc40000000f00 */
[----:B-1----:R-:W-:Y:S02]  /*8100*/  P2R R47, PR, RZ, 0x2 ;  /* 0x00000002ff2f7803 */ /* 0x002fe40000000000 */
[----:B------:R-:W-:Y:S01]  /*8110*/  LOP3.LUT P1, RZ, R4, 0x10, RZ, 0xc0, !PT ;  /* 0x0000001004ff7812 */ /* 0x000fe2000782c0ff */
[----:B------:R-:W-:-:S05]  /*8120*/  @!P6 VIADD R113, R113, 0x7400 ;  /* 0x000074007171e836 */ /* 0x000fca0000000000 */
[----:B--2---:R-:W-:Y:S02]  /*8130*/  @!P6 LEA R154, R154, R113, 0x18 ;  /* 0x000000719a9ae211 */ /* 0x004fe400078ec0ff */
[----:B------:R-:W-:-:S05]  /*8140*/  ISETP.NE.AND P6, PT, R119, RZ, PT ;  /* 0x000000ff7700720c */ /* 0x000fca0003fc5270 */
[----:B------:R-:W-:-:S05]  /*8150*/  @!P1 MOV R107, 0x400 ;  /* 0x00000400006b9802 */ /* 0x000fca0000000f00 */
[----:B------:R-:W-:Y:S02]  /*8160*/  @!P1 VIADD R46, R107, 0x7400 ;  /* 0x000074006b2e9836 */ /* 0x000fe40000000000 */
[----:B------:R-:W-:-:S03]  /*8170*/  @!P0 IMAD.WIDE.U32 R198, R99, 0x4, R198 ;  /* 0x0000000463c68825 */ /* 0x000fc600078e00c6 */
[----:B----4-:R-:W-:Y:S02]  /*8180*/  @!P1 LEA R46, R109, R46, 0x18 ;  /* 0x0000002e6d2e9211 */ /* 0x010fe400078ec0ff */
[----:B------:R-:W-:Y:S01]  /*8190*/  @!P6 MOV R109, 0x400 ;  /* 0x00000400006de802 */ /* 0x000fe20000000f00 */
[----:B------:R-:W5:Y:S01]  /*81a0*/  @!P0 LDG.E.CONSTANT R87, desc[UR6][R198.64] ;  /* 0x00000006c6578981 */ /* 0x000f62000c1e9900 */
[----:B------:R-:W-:-:S03]  /*81b0*/  P2R R117, PR, RZ, 0x1 ;  /* 0x00000001ff757803 */ /* 0x000fc60000000000 */
[----:B------:R-:W-:Y:S01]  /*81c0*/  @!P6 VIADD R109, R109, 0x7400 ;  /* 0x000074006d6de836 */ /* 0x000fe20000000000 */
[----:B------:R-:W1:Y:S01]  /*81d0*/  @!P0 S2R R170, SR_CgaCtaId ;  /* 0x0000000000aa8919 */ /* 0x000e620000008800 */
[----:B------:R-:W-:Y:S02]  /*81e0*/  LOP3.LUT P0, RZ, R4, 0x8, RZ, 0xc0, !PT ;  /* 0x0000000804ff7812 */ /* 0x000fe4000780c0ff */
[----:B------:R-:W-:Y:S02]  /*81f0*/  P2R R161, PR, RZ, 0x40 ;  /* 0x00000040ffa17803 */ /* 0x000fe40000000000 */
[----:B0-----:R-:W-:Y:S02]  /*8200*/  @!P6 LEA R109, R166, R109, 0x18 ;  /* 0x0000006da66de211 */ /* 0x001fe400078ec0ff */
[----:B------:R-:W-:-:S04]  /*8210*/  LOP3.LUT P6, RZ, R4, 0x2, RZ, 0xc0, !PT ;  /* 0x0000000204ff7812 */ /* 0x000fc800078cc0ff */
[----:B------:R-:W-:Y:S02]  /*8220*/  P2R R157, PR, RZ, 0x40 ;  /* 0x00000040ff9d7803 */ /* 0x000fe40000000000 */
[C---:B------:R-:W-:Y:S02]  /*8230*/  LOP3.LUT P6, RZ, R4.reuse, 0x4, RZ, 0xc0, !PT ;  /* 0x0000000404ff7812 */ /* 0x040fe400078cc0ff */
[----:B------:R-:W-:Y:S02]  /*8240*/  @!P0 MOV R111, 0x400 ;  /* 0x00000400006f8802 */ /* 0x000fe40000000f00 */
[----:B------:R-:W-:Y:S02]  /*8250*/  P2R R151, PR, RZ, 0x40 ;  /* 0x00000040ff977803 */ /* 0x000fe40000000000 */
[----:B------:R-:W-:Y:S01]  /*8260*/  LOP3.LUT P6, RZ, R4, 0x8, RZ, 0xc0, !PT ;  /* 0x0000000804ff7812 */ /* 0x000fe200078cc0ff */
[----:B------:R-:W-:-:S03]  /*8270*/  @!P0 VIADD R111, R111, 0x7400 ;  /* 0x000074006f6f8836 */ /* 0x000fc60000000000 */
[----:B------:R-:W-:Y:S02]  /*8280*/  P2R R147, PR, RZ, 0x40 ;  /* 0x00000040ff937803 */ /* 0x000fe40000000000 */
[----:B------:R-:W-:Y:S02]  /*8290*/  LOP3.LUT P6, RZ, R4, 0x10, RZ, 0xc0, !PT ;  /* 0x0000001004ff7812 */ /* 0x000fe400078cc0ff */
[----:B---3--:R-:W-:Y:S01]  /*82a0*/  @!P0 LEA R107, R152, R111, 0x18 ;  /* 0x0000006f986b8211 */ /* 0x008fe200078ec0ff */
[----:B------:R-:W-:-:S04]  /*82b0*/  IMAD R152, R2, 0xb, RZ ;  /* 0x0000000b02987824 */ /* 0x000fc800078e02ff */
[----:B------:R-:W-:Y:S02]  /*82c0*/  IMAD R131, R5, 0x240, R152 ;  /* 0x0000024005837824 */ /* 0x000fe400078e0298 */
[----:B------:R-:W-:-:S04]  /*82d0*/  @!P2 IMAD.WIDE.U32 R192, R101, 0x4, R192 ;  /* 0x0000000465c0a825 */ /* 0x000fc800078e00c0 */
[----:B------:R-:W-:Y:S01]  /*82e0*/  @!P6 IMAD R152, R131, 0x4, R46 ;  /* 0x000000048398e824 */ /* 0x000fe200078e022e */
[----:B------:R-:W-:Y:S01]  /*82f0*/  ISETP.NE.AND P6, PT, R147, RZ, PT ;  /* 0x000000ff9300720c */ /* 0x000fe20003fc5270 */
[----:B------:R-:W-:Y:S01]  /*8300*/  @!P3 IMAD.WIDE.U32 R190, R103, 0x4, R190 ;  /* 0x0000000467beb825 */ /* 0x000fe200078e00be */
[----:B------:R-:W5:Y:S01]  /*8310*/  @!P2 LDG.E.CONSTANT R99, desc[UR6][R192.64] ;  /* 0x00000006c063a981 */ /* 0x000f62000c1e9900 */
[----:B------:R-:W-:-:S03]  /*8320*/  P2R R121, PR, RZ, 0x4 ;  /* 0x00000004ff797803 */ /* 0x000fc60000000000 */
[----:B------:R0:W5:Y:S01]  /*8330*/  @!P4 LDG.E.CONSTANT R103, desc[UR6][R162.64] ;  /* 0x00000006a267c981 */ /* 0x000162000c1e9900 */
[----:B------:R-:W-:-:S03]  /*8340*/  ISETP.NE.AND P1, PT, R47, RZ, PT ;  /* 0x000000ff2f00720c */ /* 0x000fc60003f25270 */
[----:B------:R2:W5:Y:S01]  /*8350*/  @!P3 LDG.E.CONSTANT R101, desc[UR6][R190.64] ;  /* 0x00000006be65b981 */ /* 0x000562000c1e9900 */
[----:B0-----:R-:W0:Y:S01]  /*8360*/  @!P2 S2R R162, SR_CgaCtaId ;  /* 0x0000000000a2a919 */ /* 0x001e220000008800 */
[----:B------:R-:W-:Y:S01]  /*8370*/  LOP3.LUT P2, RZ, R4, 0x2, RZ, 0xc0, !PT ;  /* 0x0000000204ff7812 */ /* 0x000fe2000784c0ff */
[----:B------:R-:W-:Y:S01]  /*8380*/  @!P6 IMAD R107, R131, 0x4, R107 ;  /* 0x00000004836be824 */ /* 0x000fe200078e026b */
[----:B------:R-:W-:-:S11]  /*8390*/  ISETP.NE.AND P6, PT, R151, RZ, PT ;  /* 0x000000ff9700720c */ /* 0x000fd60003fc5270 */
[----:B------:R-:W-:Y:S02]  /*83a0*/  @!P2 MOV R47, 0x400 ;  /* 0x00000400002fa802 */ /* 0x000fe40000000f00 */
[----:B------:R-:W-:-:S03]  /*83b0*/  @!P6 IMAD R154, R131, 0x4, R154 ;  /* 0x00000004839ae824 */ /* 0x000fc600078e029a */
[----:B------:R-:W-:Y:S01]  /*83c0*/  @!P2 VIADD R47, R47, 0x7400 ;  /* 0x000074002f2fa836 */ /* 0x000fe20000000000 */
[----:B------:R-:W-:-:S04]  /*83d0*/  ISETP.NE.AND P6, PT, R157, RZ, PT ;  /* 0x000000ff9d00720c */ /* 0x000fc80003fc5270 */
[----:B------:R-:W-:Y:S02]  /*83e0*/  @!P2 LEA R158, R158, R47, 0x18 ;  /* 0x0000002f9e9ea211 */ /* 0x000fe400078ec0ff */
[----:B------:R-:W-:Y:S01]  /*83f0*/  ISETP.NE.AND P2, PT, R121, RZ, PT ;  /* 0x000000ff7900720c */ /* 0x000fe20003f45270 */
[----:B--2---:R-:W2:Y:S01]  /*8400*/  @!P3 S2R R190, SR_CgaCtaId ;  /* 0x0000000000beb919 */ /* 0x004ea20000008800 */
[----:B------:R-:W3:Y:S01]  /*8410*/  @!P4 S2R R192, SR_CgaCtaId ;  /* 0x0000000000c0c919 */ /* 0x000ee20000008800 */
[----:B------:R-:W4:Y:S04]  /*8420*/  @!P5 S2R R196, SR_CgaCtaId ;  /* 0x0000000000c4d919 */ /* 0x000f280000008800 */
[----:B------:R-:W-:Y:S01]  /*8430*/  @!P6 IMAD R158, R131, 0x4, R158 ;  /* 0x00000004839ee824 */ /* 0x000fe200078e029e */
[----:B------:R-:W-:Y:S01]  /*8440*/  BAR.SYNC.DEFER_BLOCKING 0x0 ;  /* 0x0000000000007b1d */ /* 0x000fe20000010000 */
[----:B------:R-:W-:-:S02]  /*8450*/  ISETP.NE.AND P6, PT, R161, RZ, PT ;  /* 0x000000ffa100720c */ /* 0x000fc40003fc5270 */
[----:B------:R-:W-:Y:S02]  /*8460*/  ISETP.NE.AND P0, PT, R117, RZ, PT ;  /* 0x000000ff7500720c */ /* 0x000fe40003f05270 */
[----:B------:R-:W-:-:S05]  /*8470*/  @!P2 MOV R47, 0x400 ;  /* 0x00000400002fa802 */ /* 0x000fca0000000f00 */
[----:B------:R-:W-:Y:S01]  /*8480*/  @!P2 VIADD R47, R47, 0x7400 ;  /* 0x000074002f2fa836 */ /* 0x000fe20000000000 */
[----:B------:R-:W-:Y:S02]  /*8490*/  @!P1 MOV R113, 0x400 ;  /* 0x0000040000719802 */ /* 0x000fe40000000f00 */
[----:B------:R-:W-:Y:S02]  /*84a0*/  @!P3 MOV R117, 0x400 ;  /* 0x000004000075b802 */ /* 0x000fe40000000f00 */
[----:B0-----:R-:W-:Y:S01]  /*84b0*/  @!P2 LEA R47, R162, R47, 0x18 ;  /* 0x0000002fa22fa211 */ /* 0x001fe200078ec0ff */
[----:B------:R-:W-:Y:S01]  /*84c0*/  @!P6 IMAD R162, R131, 0x4, R109 ;  /* 0x0000000483a2e824 */ /* 0x000fe200078e026d */
[----:B------:R-:W-:Y:S02]  /*84d0*/  @!P0 MOV R111, 0x400 ;  /* 0x00000400006f8802 */ /* 0x000fe40000000f00 */
[----:B------:R-:W-:Y:S02]  /*84e0*/  @!P4 MOV R119, 0x400 ;  /* 0x000004000077c802 */ /* 0x000fe40000000f00 */
[----:B------:R-:W-:-:S02]  /*84f0*/  @!P5 MOV R121, 0x400 ;  /* 0x000004000079d802 */ /* 0x000fc40000000f00 */
[----:B------:R-:W-:Y:S01]  /*8500*/  ISETP.NE.AND P6, PT, R115, RZ, PT ;  /* 0x000000ff7300720c */ /* 0x000fe20003fc5270 */
[----:B------:R-:W-:Y:S02]  /*8510*/  @!P0 VIADD R111, R111, 0x7400 ;  /* 0x000074006f6f8836 */ /* 0x000fe40000000000 */
[----:B------:R-:W-:Y:S02]  /*8520*/  @!P1 VIADD R113, R113, 0x7400 ;  /* 0x0000740071719836 */ /* 0x000fe40000000000 */
[----:B------:R-:W-:Y:S02]  /*8530*/  @!P3 VIADD R117, R117, 0x7400 ;  /* 0x000074007575b836 */ /* 0x000fe40000000000 */
[----:B------:R-:W-:Y:S02]  /*8540*/  @!P4 VIADD R119, R119, 0x7400 ;  /* 0x000074007777c836 */ /* 0x000fe40000000000 */
[----:B------:R-:W-:Y:S01]  /*8550*/  @!P5 VIADD R121, R121, 0x7400 ;  /* 0x000074007979d836 */ /* 0x000fe20000000000 */
[----:B-1----:R-:W-:-:S02]  /*8560*/  @!P0 LEA R111, R170, R111, 0x18 ;  /* 0x0000006faa6f8211 */ /* 0x002fc400078ec0ff */
[----:B------:R-:W-:Y:S02]  /*8570*/  @!P1 LEA R113, R174, R113, 0x18 ;  /* 0x00000071ae719211 */ /* 0x000fe400078ec0ff */
[----:B--2---:R-:W-:Y:S02]  /*8580*/  @!P3 LEA R190, R190, R117, 0x18 ;  /* 0x00000075bebeb211 */ /* 0x004fe400078ec0ff */
[----:B---3--:R-:W-:Y:S02]  /*8590*/  @!P4 LEA R192, R192, R119, 0x18 ;  /* 0x00000077c0c0c211 */ /* 0x008fe400078ec0ff */
[----:B----4-:R-:W-:Y:S01]  /*85a0*/  @!P5 LEA R196, R196, R121, 0x18 ;  /* 0x00000079c4c4d211 */ /* 0x010fe200078ec0ff */
[----:B------:R-:W-:Y:S01]  /*85b0*/  BSSY.RECONVERGENT B0, `(.L_x_63) ;  /* 0x000002f000007945 */ /* 0x000fe20003800200 */
[C---:B------:R-:W-:Y:S02]  /*85c0*/  @!P0 IMAD R166, R131.reuse, 0x4, R111 ;  /* 0x0000000483a68824 */ /* 0x040fe400078e026f */
[----:B------:R-:W-:-:S02]  /*85d0*/  @!P1 IMAD R170, R131, 0x4, R113 ;  /* 0x0000000483aa9824 */ /* 0x000fc400078e0271 */
[C---:B------:R-:W-:Y:S02]  /*85e0*/  @!P2 IMAD R174, R131.reuse, 0x4, R47 ;  /* 0x0000000483aea824 */ /* 0x040fe400078e022f */
[C---:B------:R-:W-:Y:S02]  /*85f0*/  @!P3 IMAD R190, R131.reuse, 0x4, R190 ;  /* 0x0000000483beb824 */ /* 0x040fe400078e02be */
[C---:B------:R-:W-:Y:S02]  /*8600*/  @!P4 IMAD R192, R131.reuse, 0x4, R192 ;  /* 0x0000000483c0c824 */ /* 0x040fe400078e02c0 */
[----:B------:R-:W-:Y:S01]  /*8610*/  @!P5 IMAD R196, R131, 0x4, R196 ;  /* 0x0000000483c4d824 */ /* 0x000fe200078e02c4 */
[----:B------:R-:W-:Y:S06]  /*8620*/  @P6 BRA `(.L_x_64) ;  /* 0x00000000009c6947 */ /* 0x000fec0003800000 */
[C---:B------:R-:W-:Y:S01]  /*8630*/  VIADD R46, R3.reuse, 0xfffffc60 ;  /* 0xfffffc60032e7836 */ /* 0x040fe20000000000 */
[----:B------:R-:W-:Y:S01]  /*8640*/  ISETP.GE.U32.AND P6, PT, R2, 0x1c, PT ;  /* 0x0000001c0200780c */ /* 0x000fe20003fc6070 */
[----:B------:R-:W0:Y:S03]  /*8650*/  S2R R113, SR_TID.Z ;  /* 0x0000000000717919 */ /* 0x000e260000002300 */
[----:B------:R-:W-:Y:S02]  /*8660*/  SEL R115, R3, R46, !P6 ;  /* 0x0000002e03737207 */ /* 0x000fe40007000000 */
[----:B------:R-:W-:Y:S02]  /*8670*/  LOP3.LUT P6, RZ, R17, 0x40, RZ, 0xc0, !PT ;  /* 0x0000004011ff7812 */ /* 0x000fe400078cc0ff */
[----:B------:R-:W-:Y:S01]  /*8680*/  LOP3.LUT R46, R3, 0xffff, RZ, 0xc0, !PT ;  /* 0x0000ffff032e7812 */ /* 0x000fe200078ec0ff */
[----:B------:R-:W-:-:S04]  /*8690*/  IMAD.HI.U32 R115, R115, -0x72c234f7, RZ ;  /* 0x8d3dcb0973737827 */ /* 0x000fc800078e00ff */
[----:B------:R-:W-:Y:S01]  /*86a0*/  IMAD R46, R46, 0x469f, RZ ;  /* 0x0000469f2e2e7824 */ /* 0x000fe200078e02ff */
[----:B------:R-:W-:-:S04]  /*86b0*/  SHF.R.U32.HI R115, RZ, 0x5, R115 ;  /* 0x00000005ff737819 */ /* 0x000fc80000011673 */
[--C-:B------:R-:W-:Y:S01]  /*86c0*/  SHF.R.U32.HI R47, RZ, 0x14, R46.reuse ;  /* 0x00000014ff2f7819 */ /* 0x100fe2000001162e */
[----:B------:R-:W0:Y:S01]  /*86d0*/  @!P6 S2R R198, SR_CTAID.Y ;  /* 0x0000000000c6e919 */ /* 0x000e220000002600 */
[----:B------:R-:W-:Y:S02]  /*86e0*/  SHF.R.U32.HI R111, RZ, 0x18, R46 ;  /* 0x00000018ff6f7819 */ /* 0x000fe4000001162e */
[----:B------:R-:W-:Y:S01]  /*86f0*/  PRMT R47, R47, 0x9910, RZ ;  /* 0x000099102f2f7816 */ /* 0x000fe200000000ff */
[----:B------:R-:W1:Y:S02]  /*8700*/  @!P6 S2R R200, SR_CTAID.X ;  /* 0x0000000000c8e919 */ /* 0x000e640000002500 */
[----:B------:R-:W-:Y:S02]  /*8710*/  IMAD R111, R111, 0xc400, RZ ;  /* 0x0000c4006f6f7824 */ /* 0x000fe400078e02ff */
[----:B------:R-:W-:-:S04]  /*8720*/  IMAD R47, R47, 0x3a, RZ ;  /* 0x0000003a2f2f7824 */ /* 0x000fc800078e02ff */
[----:B------:R-:W-:-:S05]  /*8730*/  IMAD.MOV R47, RZ, RZ, -R47 ;  /* 0x000000ffff2f7224 */ /* 0x000fca00078e0a2f */
[----:B------:R-:W-:Y:S02]  /*8740*/  PRMT R202, R47, 0x7710, RZ ;  /* 0x000077102fca7816 */ /* 0x000fe400000000ff */
[----:B------:R-:W2:Y:S03]  /*8750*/  @!P6 LDC.64 R46, c[0x0][0x380] ;  /* 0x0000e000ff2eeb82 */ /* 0x000ea60000000a00 */
[----:B------:R-:W-:-:S05]  /*8760*/  IMAD.IADD R202, R3, 0x1, R202 ;  /* 0x0000000103ca7824 */ /* 0x000fca00078e02ca */
[----:B------:R-:W-:-:S04]  /*8770*/  LOP3.LUT R202, R202, 0xffff, RZ, 0xc0, !PT ;  /* 0x0000ffffcaca7812 */ /* 0x000fc800078ec0ff */
[----:B------:R-:W-:Y:S01]  /*8780*/  LOP3.LUT R202, R111, R202, RZ, 0xfc, !PT ;  /* 0x000000ca6fca7212 */ /* 0x000fe200078efcff */
[----:B0-----:R-:W-:-:S04]  /*8790*/  @!P6 IMAD R109, R113, 0x20, R198 ;  /* 0x00000020716de824 */ /* 0x001fc800078e02c6 */
[----:B-1----:R-:W-:Y:S02]  /*87a0*/  @!P6 IMAD R109, R109, 0x38, R200 ;  /* 0x000000386d6de824 */ /* 0x002fe400078e02c8 */
[----:B------:R-:W-:Y:S02]  /*87b0*/  IMAD R202, R115, 0xe0, R202 ;  /* 0x000000e073ca7824 */ /* 0x000fe400078e02ca */
[----:B------:R-:W-:-:S04]  /*87c0*/  @!P6 IMAD R109, R44, 0x1c00, R109 ;  /* 0x00001c002c6de824 */ /* 0x000fc800078e026d */
[----:B------:R-:W-:-:S05]  /*87d0*/  @!P6 IMAD R109, R109, 0x38, RZ ;  /* 0x000000386d6de824 */ /* 0x000fca00078e02ff */
[----:B------:R-:W-:Y:S01]  /*87e0*/  @!P6 IADD3 R111, PT, PT, R109, -0xe1, R202 ;  /* 0xffffff1f6d6fe810 */ /* 0x000fe20007ffe0ca */
[----:B------:R-:W-:-:S04]  /*87f0*/  IMAD.MOV.U32 R109, RZ, RZ, RZ ;  /* 0x000000ffff6d7224 */ /* 0x000fc800078e00ff */
[----:B--2---:R-:W-:-:S05]  /*8800*/  @!P6 IMAD.WIDE R46, R111, 0x4, R46 ;  /* 0x000000046f2ee825 */ /* 0x004fca00078e022e */
[----:B------:R-:W2:Y:S01]  /*8810*/  @!P6 LDG.E.CONSTANT R109, desc[UR6][R46.64] ;  /* 0x000000062e6de981 */ /* 0x000ea2000c1e9900 */
[----:B------:R-:W0:Y:S01]  /*8820*/  S2UR UR5, SR_CgaCtaId ;  /* 0x00000000000579c3 */ /* 0x000e220000008800 */
[----:B------:R-:W-:Y:S01]  /*8830*/  UMOV UR4, 0x400 ;  /* 0x0000040000047882 */ /* 0x000fe20000000000 */
[----:B------:R-:W1:Y:S01]  /*8840*/  S2R R111, SR_TID.X ;  /* 0x00000000006f7919 */ /* 0x000e620000002100 */
[----:B0-----:R-:W-:Y:S01]  /*8850*/  ULEA UR4, UR5, UR4, 0x18 ;  /* 0x0000000405047291 */ /* 0x001fe2000f8ec0ff */
[----:B-1----:R-:W-:-:S04]  /*8860*/  IMAD R198, R111, 0x22, RZ ;  /* 0x000000226fc67824 */ /* 0x002fc800078e02ff */
[----:B------:R-:W-:-:S05]  /*8870*/  IMAD R198, R113, 0x740, R198 ;  /* 0x0000074071c67824 */ /* 0x000fca00078e02c6 */
[----:B------:R-:W-:-:S05]  /*8880*/  LEA R198, R198, UR4, 0x2 ;  /* 0x00000004c6c67c11 */ /* 0x000fca000f8e10ff */
[----:B--2---:R0:W-:Y:S02]  /*8890*/  STS [R198], R109 ;  /* 0x0000006dc6007388 */ /* 0x0041e40000000800 */
.L_x_64:
[----:B------:R-:W-:Y:S05]  /*88a0*/  BSYNC.RECONVERGENT B0 ;  /* 0x0000000000007941 */ /* 0x000fea0003800200 */
.L_x_63:
[----:B------:R-:W-:Y:S01]  /*88b0*/  LOP3.LUT P6, RZ, R0, 0x80, RZ, 0xc0, !PT ;  /* 0x0000008000ff7812 */ /* 0x000fe200078cc0ff */
[----:B------:R-:W-:-:S12]  /*88c0*/  BSSY.RECONVERGENT B0, `(.L_x_65) ;  /* 0x000002a000007945 */ /* 0x000fd80003800200 */
[----:B------:R-:W-:Y:S05]  /*88d0*/  @P6 BRA `(.L_x_66) ;  /* 0x0000000000a06947 */ /* 0x000fea0003800000 */
[C---:B------:R-:W-:Y:S01]  /*88e0*/  VIADD R46, R3.reuse, 0x1 ;  /* 0x00000001032e7836 */ /* 0x040fe20000000000 */
[----:B------:R-:W-:Y:S01]  /*88f0*/  ISETP.GE.U32.AND P6, PT, R2, 0x1c, PT ;  /* 0x0000001c0200780c */ /* 0x000fe20003fc6070 */
[----:B------:R-:W-:Y:S01]  /*8900*/  VIADD R47, R3, 0xfffffc61 ;  /* 0xfffffc61032f7836 */ /* 0x000fe20000000000 */
[----:B------:R-:W1:Y:S04]  /*8910*/  S2R R113, SR_TID.Z ;  /* 0x0000000000717919 */ /* 0x000e680000002300 */
[C---:B------:R-:W-:Y:S02]  /*8920*/  SEL R115, R46.reuse, R47, !P6 ;  /* 0x0000002f2e737207 */ /* 0x040fe40007000000 */
[----:B------:R-:W-:Y:S02]  /*8930*/  LOP3.LUT P6, RZ, R17, 0x20, RZ, 0xc0, !PT ;  /* 0x0000002011ff7812 */ /* 0x000fe400078cc0ff */
[----:B------:R-:W-:Y:S01]  /*8940*/  LOP3.LUT R47, R46, 0xffff, RZ, 0xc0, !PT ;  /* 0x0000ffff2e2f7812 */ /* 0x000fe200078ec0ff */
[----:B------:R-:W-:-:S04]  /*8950*/  IMAD.HI.U32 R115, R115, -0x72c234f7, RZ ;  /* 0x8d3dcb0973737827 */ /* 0x000fc800078e00ff */
[----:B------:R-:W-:Y:S01]  /*8960*/  IMAD R47, R47, 0x469f, RZ ;  /* 0x0000469f2f2f7824 */ /* 0x000fe200078e02ff */
[----:B------:R-:W-:-:S04]  /*8970*/  SHF.R.U32.HI R115, RZ, 0x5, R115 ;  /* 0x00000005ff737819 */ /* 0x000fc80000011673 */
[----:B------:R-:W-:Y:S01]  /*8980*/  SHF.R.U32.HI R111, RZ, 0x14, R47 ;  /* 0x00000014ff6f7819 */ /* 0x000fe2000001162f */
[----:B0-----:R-:W1:Y:S03]  /*8990*/  @!P6 S2R R198, SR_CTAID.Y ;  /* 0x0000000000c6e919 */ /* 0x001e660000002600 */
[----:B------:R-:W-:Y:S01]  /*89a0*/  PRMT R111, R111, 0x9910, RZ ;  /* 0x000099106f6f7816 */ /* 0x000fe200000000ff */
[----:B------:R-:W0:Y:S04]  /*89b0*/  @!P6 S2R R109, SR_CTAID.X ;  /* 0x00000000006de919 */ /* 0x000e280000002500 */
[----:B------:R-:W-:-:S04]  /*89c0*/  IMAD R111, R111, 0x3a, RZ ;  /* 0x0000003a6f6f7824 */ /* 0x000fc800078e02ff */
[----:B------:R-:W-:-:S05]  /*89d0*/  IMAD.MOV R111, RZ, RZ, -R111 ;  /* 0x000000ffff6f7224 */ /* 0x000fca00078e0a6f */
[----:B------:R-:W-:Y:S02]  /*89e0*/  PRMT R117, R111, 0x7710, RZ ;  /* 0x000077106f757816 */ /* 0x000fe400000000ff */
[----:B------:R-:W-:-:S03]  /*89f0*/  SHF.R.U32.HI R111, RZ, 0x18, R47 ;  /* 0x00000018ff6f7819 */ /* 0x000fc6000001162f */
[----:B------:R-:W-:Y:S02]  /*8a00*/  IMAD.IADD R117, R46, 0x1, R117 ;  /* 0x000000012e757824 */ /* 0x000fe400078e0275 */
[----:B------:R-:W2:Y:S01]  /*8a10*/  @!P6 LDC.64 R46, c[0x0][0x380] ;  /* 0x0000e000ff2eeb82 */ /* 0x000ea20000000a00 */
[----:B------:R-:W-:Y:S02]  /*8a20*/  IMAD R200, R111, 0xc400, RZ ;  /* 0x0000c4006fc87824 */ /* 0x000fe400078e02ff */
[----:B------:R-:W-:-:S04]  /*8a30*/  LOP3.LUT R117, R117, 0xffff, RZ, 0xc0, !PT ;  /* 0x0000ffff75757812 */ /* 0x000fc800078ec0ff */
[----:B------:R-:W-:Y:S01]  /*8a40*/  LOP3.LUT R200, R200, R117, RZ, 0xfc, !PT ;  /* 0x00000075c8c87212 */ /* 0x000fe200078efcff */
[----:B-1----:R-:W-:-:S04]  /*8a50*/  @!P6 IMAD R198, R113, 0x20, R198 ;  /* 0x0000002071c6e824 */ /* 0x002fc800078e02c6 */
[----:B0-----:R-:W-:Y:S02]  /*8a60*/  @!P6 IMAD R109, R198, 0x38, R109 ;  /* 0x00000038c66de824 */ /* 0x001fe400078e026d */
        /* <DEDUP_REMOVED lines=14> */
[----:B--2---:R1:W-:Y:S02]  /*8b50*/  STS [R198+0x4], R109 ;  /* 0x0000046dc6007388 */ /* 0x0043e40000000800 */
.L_x_66:
[----:B------:R-:W-:Y:S05]  /*8b60*/  BSYNC.RECONVERGENT B0 ;  /* 0x0000000000007941 */ /* 0x000fea0003800200 */
.L_x_65:
[----:B------:R-:W-:Y:S01]  /*8b70*/  LOP3.LUT P6, RZ, R0, 0x40, RZ, 0xc0, !PT ;  /* 0x0000004000ff7812 */ /* 0x000fe200078cc0ff */
[----:B------:R-:W-:-:S12]  /*8b80*/  BSSY.RECONVERGENT B0, `(.L_x_67) ;  /* 0x000002a000007945 */ /* 0x000fd80003800200 */
[----:B------:R-:W-:Y:S05]  /*8b90*/  @P6 BRA `(.L_x_68) ;  /* 0x0000000000a06947 */ /* 0x000fea0003800000 */
[C---:B------:R-:W-:Y:S01]  /*8ba0*/  VIADD R46, R3.reuse, 0x2 ;  /* 0x00000002032e7836 */ /* 0x040fe20000000000 */
[----:B------:R-:W-:Y:S01]  /*8bb0*/  ISETP.GE.U32.AND P6, PT, R2, 0x1c, PT ;  /* 0x0000001c0200780c */ /* 0x000fe20003fc6070 */
[----:B------:R-:W-:Y:S01]  /*8bc0*/  VIADD R47, R3, 0xfffffc62 ;  /* 0xfffffc62032f7836 */ /* 0x000fe20000000000 */
[----:B------:R-:W2:Y:S04]  /*8bd0*/  S2R R113, SR_TID.Z ;  /* 0x0000000000717919 */ /* 0x000ea80000002300 */
[C---:B------:R-:W-:Y:S02]  /*8be0*/  SEL R115, R46.reuse, R47, !P6 ;  /* 0x0000002f2e737207 */ /* 0x040fe40007000000 */
[----:B------:R-:W-:Y:S02]  /*8bf0*/  LOP3.LUT P6, RZ, R17, 0x10, RZ, 0xc0, !PT ;  /* 0x0000001011ff7812 */ /* 0x000fe400078cc0ff */
[----:B------:R-:W-:Y:S01]  /*8c00*/  LOP3.LUT R47, R46, 0xffff, RZ, 0xc0, !PT ;  /* 0x0000ffff2e2f7812 */ /* 0x000fe200078ec0ff */
[----:B------:R-:W-:-:S04]  /*8c10*/  IMAD.HI.U32 R115, R115, -0x72c234f7, RZ ;  /* 0x8d3dcb0973737827 */ /* 0x000fc800078e00ff */
[----:B------:R-:W-:Y:S01]  /*8c20*/  IMAD R47, R47, 0x469f, RZ ;  /* 0x0000469f2f2f7824 */ /* 0x000fe200078e02ff */
[----:B------:R-:W-:-:S04]  /*8c30*/  SHF.R.U32.HI R115, RZ, 0x5, R115 ;  /* 0x00000005ff737819 */ /* 0x000fc80000011673 */
[----:B------:R-:W-:Y:S01]  /*8c40*/  SHF.R.U32.HI R111, RZ, 0x14, R47 ;  /* 0x00000014ff6f7819 */ /* 0x000fe2000001162f */
[----:B01----:R-:W2:Y:S03]  /*8c50*/  @!P6 S2R R198, SR_CTAID.Y ;  /* 0x0000000000c6e919 */ /* 0x003ea60000002600 */
[----:B------:R-:W-:Y:S01]  /*8c60*/  PRMT R111, R111, 0x9910, RZ ;  /* 0x000099106f6f7816 */ /* 0x000fe200000000ff */
[----:B------:R-:W0:Y:S04]  /*8c70*/  @!P6 S2R R109, SR_CTAID.X ;  /* 0x00000000006de919 */ /* 0x000e280000002500 */
[----:B------:R-:W-:-:S04]  /*8c80*/  IMAD R111, R111, 0x3a, RZ ;  /* 0x0000003a6f6f7824 */ /* 0x000fc800078e02ff */
[----:B------:R-:W-:-:S05]  /*8c90*/  IMAD.MOV R111, RZ, RZ, -R111 ;  /* 0x000000ffff6f7224 */ /* 0x000fca00078e0a6f */
[----:B------:R-:W-:Y:S02]  /*8ca0*/  PRMT R117, R111, 0x7710, RZ ;  /* 0x000077106f757816 */ /* 0x000fe400000000ff */
[----:B------:R-:W-:-:S03]  /*8cb0*/  SHF.R.U32.HI R111, RZ, 0x18, R47 ;  /* 0x00000018ff6f7819 */ /* 0x000fc6000001162f */
[----:B------:R-:W-:Y:S02]  /*8cc0*/  IMAD.IADD R117, R46, 0x1, R117 ;  /* 0x000000012e757824 */ /* 0x000fe400078e0275 */
[----:B------:R-:W1:Y:S01]  /*8cd0*/  @!P6 LDC.64 R46, c[0x0][0x380] ;  /* 0x0000e000ff2eeb82 */ /* 0x000e620000000a00 */
[----:B------:R-:W-:Y:S02]  /*8ce0*/  IMAD R200, R111, 0xc400, RZ ;  /* 0x0000c4006fc87824 */ /* 0x000fe400078e02ff */
[----:B------:R-:W-:-:S04]  /*8cf0*/  LOP3.LUT R117, R117, 0xffff, RZ, 0xc0, !PT ;  /* 0x0000ffff75757812 */ /* 0x000fc800078ec0ff */
[----:B------:R-:W-:Y:S01]  /*8d00*/  LOP3.LUT R200, R200, R117, RZ, 0xfc, !PT ;  /* 0x00000075c8c87212 */ /* 0x000fe200078efcff */
[----:B--2---:R-:W-:-:S04]  /*8d10*/  @!P6 IMAD R198, R113, 0x20, R198 ;  /* 0x0000002071c6e824 */ /* 0x004fc800078e02c6 */
[----:B0-----:R-:W-:Y:S02]  /*8d20*/  @!P6 IMAD R109, R198, 0x38, R109 ;  /* 0x00000038c66de824 */ /* 0x001fe400078e026d */
[----:B------:R-:W-:Y:S02]  /*8d30*/  IMAD R200, R115, 0xe0, R200 ;  /* 0x000000e073c87824 */ /* 0x000fe400078e02c8 */
[----:B------:R-:W-:-:S04]  /*8d40*/  @!P6 IMAD R109, R44, 0x1c00, R109 ;  /* 0x00001c002c6de824 */ /* 0x000fc800078e026d */
[----:B------:R-:W-:-:S05]  /*8d50*/  @!P6 IMAD R109, R109, 0x38, RZ ;  /* 0x000000386d6de824 */ /* 0x000fca00078e02ff */
[----:B------:R-:W-:Y:S01]  /*8d60*/  @!P6 IADD3 R111, PT, PT, R109, -0xe1, R200 ;  /* 0xffffff1f6d6fe810 */ /* 0x000fe20007ffe0c8 */
[----:B------:R-:W-:-:S04]  /*8d70*/  IMAD.MOV.U32 R109, RZ, RZ, RZ ;  /* 0x000000ffff6d7224 */ /* 0x000fc800078e00ff */
[----:B-1----:R-:W-:-:S05]  /*8d80*/  @!P6 IMAD.WIDE R46, R111, 0x4, R46 ;  /* 0x000000046f2ee825 */ /* 0x002fca00078e022e */
        /* <DEDUP_REMOVED lines=9> */
.L_x_68:
[----:B------:R-:W-:Y:S05]  /*8e20*/  BSYNC.RECONVERGENT B0 ;  /* 0x0000000000007941 */ /* 0x000fea0003800200 */
.L_x_67:
[----:B------:R-:W-:Y:S01]  /*8e30*/  LOP3.LUT P6, RZ, R0, 0x20, RZ, 0xc0, !PT ;  /* 0x0000002000ff7812 */ /* 0x000fe200078cc0ff */
[----:B------:R-:W-:-:S12]  /*8e40*/  BSSY.RECONVERGENT B0, `(.L_x_69) ;  /* 0x000002a000007945 */ /* 0x000fd80003800200 */
[----:B------:R-:W-:Y:S05]  /*8e50*/  @P6 BRA `(.L_x_70) ;  /* 0x0000000000a06947 */ /* 0x000fea0003800000 */
[C---:B------:R-:W-:Y:S01]  /*8e60*/  VIADD R46, R3.reuse, 0x3 ;  /* 0x00000003032e7836 */ /* 0x040fe20000000000 */
[----:B------:R-:W-:Y:S01]  /*8e70*/  ISETP.GE.U32.AND P6, PT, R2, 0x1c, PT ;  /* 0x0000001c0200780c */ /* 0x000fe20003fc6070 */
[----:B------:R-:W-:Y:S01]  /*8e80*/  VIADD R47, R3, 0xfffffc63 ;  /* 0xfffffc63032f7836 */ /* 0x000fe20000000000 */
[----:B------:R-:W3:Y:S04]  /*8e90*/  S2R R113, SR_TID.Z ;  /* 0x0000000000717919 */ /* 0x000ee80000002300 */
[C---:B------:R-:W-:Y:S02]  /*8ea0*/  SEL R115, R46.reuse, R47, !P6 ;  /* 0x0000002f2e737207 */ /* 0x040fe40007000000 */
[----:B------:R-:W-:Y:S02]  /*8eb0*/  LOP3.LUT P6, RZ, R17, 0x8, RZ, 0xc0, !PT ;  /* 0x0000000811ff7812 */ /* 0x000fe400078cc0ff */
[----:B------:R-:W-:Y:S01]  /*8ec0*/  LOP3.LUT R47, R46, 0xffff, RZ, 0xc0, !PT ;  /* 0x0000ffff2e2f7812 */ /* 0x000fe200078ec0ff */
[----:B------:R-:W-:-:S04]  /*8ed0*/  IMAD.HI.U32 R115, R115, -0x72c234f7, RZ ;  /* 0x8d3dcb0973737827 */ /* 0x000fc800078e00ff */
[----:B------:R-:W-:Y:S01]  /*8ee0*/  IMAD R47, R47, 0x469f, RZ ;  /* 0x0000469f2f2f7824 */ /* 0x000fe200078e02ff */
[----:B------:R-:W-:-:S04]  /*8ef0*/  SHF.R.U32.HI R115, RZ, 0x5, R115 ;  /* 0x00000005ff737819 */ /* 0x000fc80000011673 */
[----:B------:R-:W-:Y:S01]  /*8f00*/  SHF.R.U32.HI R111, RZ, 0x14, R47 ;  /* 0x00000014ff6f7819 */ /* 0x000fe2000001162f */
[----:B012---:R-:W3:Y:S03]  /*8f10*/  @!P6 S2R R198, SR_CTAID.Y ;  /* 0x0000000000c6e919 */ /* 0x007ee60000002600 */
        /* <DEDUP_REMOVED lines=11> */
[----:B---3--:R-:W-:-:S04]  /*8fd0*/  @!P6 IMAD R198, R113, 0x20, R198 ;  /* 0x0000002071c6e824 */ /* 0x008fc800078e02c6 */
        /* <DEDUP_REMOVED lines=16> */
.L_x_70:
[----:B------:R-:W-:Y:S05]  /*90e0*/  BSYNC.RECONVERGENT B0 ;  /* 0x0000000000007941 */ /* 0x000fea0003800200 */
.L_x_69:
[----:B------:R-:W-:Y:S01]  /*90f0*/  LOP3.LUT P6, RZ, R0, 0x10, RZ, 0xc0, !PT ;  /* 0x0000001000ff7812 */ /* 0x000fe200078cc0ff */
[----:B------:R-:W-:-:S12]  /*9100*/  BSSY.RECONVERGENT B0, `(.L_x_71) ;  /* 0x000002a000007945 */ /* 0x000fd80003800200 */
[----:B------:R-:W-:Y:S05]  /*9110*/  @P6 BRA `(.L_x_72) ;  /* 0x0000000000a06947 */ /* 0x000fea0003800000 */
[C---:B------:R-:W-:Y:S01]  /*9120*/  VIADD R46, R3.reuse, 0x4 ;  /* 0x00000004032e7836 */ /* 0x040fe20000000000 */
[----:B------:R-:W-:Y:S01]  /*9130*/  ISETP.GE.U32.AND P6, PT, R2, 0x1c, PT ;  /* 0x0000001c0200780c */ /* 0x000fe20003fc6070 */
[----:B------:R-:W-:Y:S01]  /*9140*/  VIADD R47, R3, 0xfffffc64 ;  /* 0xfffffc64032f7836 */ /* 0x000fe20000000000 */
[----:B------:R-:W4:Y:S04]  /*9150*/  S2R R113, SR_TID.Z ;  /* 0x0000000000717919 */ /* 0x000f280000002300 */
[C---:B------:R-:W-:Y:S02]  /*9160*/  SEL R115, R46.reuse, R47, !P6 ;  /* 0x0000002f2e737207 */ /* 0x040fe40007000000 */
[----:B------:R-:W-:Y:S02]  /*9170*/  LOP3.LUT P6, RZ, R17, 0x4, RZ, 0xc0, !PT ;  /* 0x0000000411ff7812 */ /* 0x000fe400078cc0ff */
[----:B------:R-:W-:Y:S01]  /*9180*/  LOP3.LUT R47, R46, 0xffff, RZ, 0xc0, !PT ;  /* 0x0000ffff2e2f7812 */ /* 0x000fe200078ec0ff */
[----:B------:R-:W-:-:S04]  /*9190*/  IMAD.HI.U32 R115, R115, -0x72c234f7, RZ ;  /* 0x8d3dcb0973737827 */ /* 0x000fc800078e00ff */
[----:B------:R-:W-:Y:S01]  /*91a0*/  IMAD R47, R47, 0x469f, RZ ;  /* 0x0000469f2f2f7824 */ /* 0x000fe200078e02ff */
[----:B------:R-:W-:-:S04]  /*91b0*/  SHF.R.U32.HI R115, RZ, 0x5, R115 ;  /* 0x00000005ff737819 */ /* 0x000fc80000011673 */
[----:B------:R-:W-:Y:S01]  /*91c0*/  SHF.R.U32.HI R111, RZ, 0x14, R47 ;  /* 0x00000014ff6f7819 */ /* 0x000fe2000001162f */
[----:B0123--:R-:W4:Y:S03]  /*91d0*/  @!P6 S2R R198, SR_CTAID.Y ;  /* 0x0000000000c6e919 */ /* 0x00ff260000002600 */
        /* <DEDUP_REMOVED lines=11> */
[----:B----4-:R-:W-:-:S04]  /*9290*/  @!P6 IMAD R198, R113, 0x20, R198 ;  /* 0x0000002071c6e824 */ /* 0x010fc800078e02c6 */
        /* <DEDUP_REMOVED lines=16> */
.L_x_72:
[----:B------:R-:W-:Y:S05]  /*93a0*/  BSYNC.RECONVERGENT B0 ;  /* 0x0000000000007941 */ /* 0x000fea0003800200 */
.L_x_71:
[----:B------:R-:W-:Y:S01]  /*93b0*/  LOP3.LUT P6, RZ, R0, 0x8, RZ, 0xc0, !PT ;  /* 0x0000000800ff7812 */ /* 0x000fe200078cc0ff */
[----:B------:R-:W-:-:S12]  /*93c0*/  BSSY.RECONVERGENT B0, `(.L_x_73) ;  /* 0x000002a000007945 */ /* 0x000fd80003800200 */
[----:B------:R-:W-:Y:S05]  /*93d0*/  @P6 BRA `(.L_x_74) ;  /* 0x0000000000a06947 */ /* 0x000fea0003800000 */
[C---:B------:R-:W-:Y:S01]  /*93e0*/  VIADD R46, R3.reuse, 0x5 ;  /* 0x00000005032e7836 */ /* 0x040fe20000000000 */
[----:B------:R-:W-:Y:S01]  /*93f0*/  ISETP.GE.U32.AND P6, PT, R2, 0x1c, PT ;  /* 0x0000001c0200780c */ /* 0x000fe20003fc6070 */
[----:B------:R-:W-:Y:S01]  /*9400*/  VIADD R47, R3, 0xfffffc65 ;  /* 0xfffffc65032f7836 */ /* 0x000fe20000000000 */
[----:B------:R-:W0:Y:S04]  /*9410*/  S2R R113, SR_TID.Z ;  /* 0x0000000000717919 */ /* 0x000e280000002300 */
[C---:B------:R-:W-:Y:S02]  /*9420*/  SEL R115, R46.reuse, R47, !P6 ;  /* 0x0000002f2e737207 */ /* 0x040fe40007000000 */
[----:B------:R-:W-:Y:S02]  /*9430*/  LOP3.LUT P6, RZ, R17, 0x2, RZ, 0xc0, !PT ;  /* 0x0000000211ff7812 */ /* 0x000fe400078cc0ff */
[----:B------:R-:W-:Y:S01]  /*9440*/  LOP3.LUT R47, R46, 0xffff, RZ, 0xc0, !PT ;  /* 0x0000ffff2e2f7812 */ /* 0x000fe200078ec0ff */
[----:B------:R-:W-:-:S04]  /*9450*/  IMAD.HI.U32 R115, R115, -0x72c234f7, RZ ;  /* 0x8d3dcb0973737827 */ /* 0x000fc800078e00ff */
[----:B------:R-:W-:Y:S01]  /*9460*/  IMAD R47, R47, 0x469f, RZ ;  /* 0x0000469f2f2f7824 */ /* 0x000fe200078e02ff */
[----:B------:R-:W-:-:S04]  /*9470*/  SHF.R.U32.HI R115, RZ, 0x5, R115 ;  /* 0x00000005ff737819 */ /* 0x000fc80000011673 */
[----:B------:R-:W-:Y:S01]  /*9480*/  SHF.R.U32.HI R111, RZ, 0x14, R47 ;  /* 0x00000014ff6f7819 */ /* 0x000fe2000001162f */
[----:B01234-:R-:W0:Y:S03]  /*9490*/  @!P6 S2R R198, SR_CTAID.Y ;  /* 0x0000000000c6e919 */ /* 0x01fe260000002600 */
[----:B------:R-:W-:Y:S01]  /*94a0*/  PRMT R111, R111, 0x9910, RZ ;  /* 0x000099106f6f7816 */ /* 0x000fe200000000ff */
[----:B------:R-:W1:Y:S04]  /*94b0*/  @!P6 S2R R109, SR_CTAID.X ;  /* 0x00000000006de919 */ /* 0x000e680000002500 */
        /* <DEDUP_REMOVED lines=26> */
.L_x_74:
[----:B------:R-:W-:Y:S05]  /*9660*/  BSYNC.RECONVERGENT B0 ;  /* 0x0000000000007941 */ /* 0x000fea0003800200 */
.L_x_73:
        /* <DEDUP_REMOVED lines=43> */
.L_x_76:
[----:B------:R-:W-:Y:S05]  /*9920*/  BSYNC.RECONVERGENT B0 ;  /* 0x0000000000007941 */ /* 0x000fea0003800200 */
.L_x_75:
[----:B------:R-:W-:Y:S01]  /*9930*/  LOP3.LUT P6, RZ, R0, 0x2, RZ, 0xc0, !PT ;  /* 0x0000000200ff7812 */ /* 0x000fe200078cc0ff */
[----:B------:R-:W-:-:S12]  /*9940*/  BSSY.RECONVERGENT B0, `(.L_x_77) ;  /* 0x000002a000007945 */ /* 0x000fd80003800200 */
[----:B------:R-:W-:Y:S05]  /*9950*/  @P6 BRA `(.L_x_78) ;  /* 0x0000000000a06947 */ /* 0x000fea0003800000 */
[C---:B------:R-:W-:Y:S01]  /*9960*/  VIADD R46, R3.reuse, 0x7 ;  /* 0x00000007032e7836 */ /* 0x040fe20000000000 */
[----:B------:R-:W-:Y:S01]  /*9970*/  ISETP.GE.U32.AND P6, PT, R2, 0x1c, PT ;  /* 0x0000001c0200780c */ /* 0x000fe20003fc6070 */
[----:B------:R-:W-:Y:S01]  /*9980*/  VIADD R47, R3, 0xfffffc67 ;  /* 0xfffffc67032f7836 */ /* 0x000fe20000000000 */
[----:B------:R-:W0:Y:S04]  /*9990*/  S2R R113, SR_TID.Z ;  /* 0x0000000000717919 */ /* 0x000e280000002300 */
[----:B------:R-:W-:Y:S02]  /*99a0*/  SEL R115, R46, R47, !P6 ;  /* 0x0000002f2e737207 */ /* 0x000fe40007000000 */
        /* <DEDUP_REMOVED lines=35> */
.L_x_78:
[----:B------:R-:W-:Y:S05]  /*9be0*/  BSYNC.RECONVERGENT B0 ;  /* 0x0000000000007941 */ /* 0x000fea0003800200 */
.L_x_77:
        /* <DEDUP_REMOVED lines=43> */
.L_x_80:
[----:B------:R-:W-:Y:S05]  /*9ea0*/  BSYNC.RECONVERGENT B0 ;  /* 0x0000000000007941 */ /* 0x000fea0003800200 */
.L_x_79:
        /* <DEDUP_REMOVED lines=43> */
.L_x_82:
[----:B------:R-:W-:Y:S05]  /*a160*/  BSYNC.RECONVERGENT B0 ;  /* 0x0000000000007941 */ /* 0x000fea0003800200 */
.L_x_81:
        /* <DEDUP_REMOVED lines=43> */
.L_x_84:
[----:B------:R-:W-:Y:S05]  /*a420*/  BSYNC.RECONVERGENT B0 ;  /* 0x0000000000007941 */ /* 0x000fea0003800200 */
.L_x_83:
        /* <DEDUP_REMOVED lines=43> */
.L_x_86:
[----:B------:R-:W-:Y:S05]  /*a6e0*/  BSYNC.RECONVERGENT B0 ;  /* 0x0000000000007941 */ /* 0x000fea0003800200 */
.L_x_85:
        /* <DEDUP_REMOVED lines=43> */
.L_x_88:
[----:B------:R-:W-:Y:S05]  /*a9a0*/  BSYNC.RECONVERGENT B0 ;  /* 0x0000000000007941 */ /* 0x000fea0003800200 */
.L_x_87:
        /* <DEDUP_REMOVED lines=43> */
.L_x_90:
[----:B------:R-:W-:Y:S05]  /*ac60*/  BSYNC.RECONVERGENT B0 ;  /* 0x0000000000007941 */ /* 0x000fea0003800200 */
.L_x_89:
        /* <DEDUP_REMOVED lines=43> */
.L_x_92:
[----:B------:R-:W-:Y:S05]  /*af20*/  BSYNC.RECONVERGENT B0 ;  /* 0x0000000000007941 */ /* 0x000fea0003800200 */
.L_x_91:
        /* <DEDUP_REMOVED lines=43> */
.L_x_94:
[----:B------:R-:W-:Y:S05]  /*b1e0*/  BSYNC.RECONVERGENT B0 ;  /* 0x0000000000007941 */ /* 0x000fea0003800200 */
.L_x_93:
        /* <DEDUP_REMOVED lines=43> */
.L_x_96:
[----:B------:R-:W-:Y:S05]  /*b4a0*/  BSYNC.RECONVERGENT B0 ;  /* 0x0000000000007941 */ /* 0x000fea0003800200 */
.L_x_95:
        /* <DEDUP_REMOVED lines=43> */
.L_x_98:
[----:B------:R-:W-:Y:S05]  /*b760*/  BSYNC.RECONVERGENT B0 ;  /* 0x0000000000007941 */ /* 0x000fea0003800200 */
.L_x_97:
        /* <DEDUP_REMOVED lines=43> */
.L_x_100:
[----:B------:R-:W-:Y:S05]  /*ba20*/  BSYNC.RECONVERGENT B0 ;  /* 0x0000000000007941 */ /* 0x000fea0003800200 */
.L_x_99:
[----:B------:R-:W-:Y:S01]  /*ba30*/  LOP3.LUT P6, RZ, R17, 0x200000, RZ, 0xc0, !PT ;  /* 0x0020000011ff7812 */ /* 0x000fe200078cc0ff */
[----:B------:R-:W-:-:S12]  /*ba40*/  BSSY.RECONVERGENT B0, `(.L_x_101) ;  /* 0x0000017000007945 */ /* 0x000fd80003800200 */
[----:B------:R-:W-:Y:S05]  /*ba50*/  @P6 BRA `(.L_x_102) ;  /* 0x0000000000546947 */ /* 0x000fea0003800000 */
[----:B------:R-:W-:Y:S01]  /*ba60*/  LOP3.LUT P6, RZ, R4, 0x80000, RZ, 0xc0, !PT ;  /* 0x0008000004ff7812 */ /* 0x000fe200078cc0ff */
[----:B------:R-:W0:-:S12]  /*ba70*/  S2R R113, SR_TID.Z ;  /* 0x0000000000717919 */ /* 0x000e180000002300 */
[----:B01234-:R-:W0:Y:S01]  /*ba80*/  @!P6 S2R R198, SR_CTAID.Y ;  /* 0x0000000000c6e919 */ /* 0x01fe220000002600 */
[----:B------:R-:W1:Y:S01]  /*ba90*/  @!P6 LDC.64 R46, c[0x0][0x380] ;  /* 0x0000e000ff2eeb82 */ /* 0x000e620000000a00 */
[----:B------:R-:W2:Y:S01]  /*baa0*/  @!P6 S2R R109, SR_CTAID.X ;  /* 0x00000000006de919 */ /* 0x000ea20000002500 */
[----:B0-----:R-:W-:-:S04]  /*bab0*/  @!P6 IMAD R198, R113, 0x20, R198 ;  /* 0x0000002071c6e824 */ /* 0x001fc800078e02c6 */
[----:B--2---:R-:W-:-:S04]  /*bac0*/  @!P6 IMAD R109, R198, 0x38, R109 ;  /* 0x00000038c66de824 */ /* 0x004fc800078e026d */
[----:B------:R-:W-:-:S04]  /*bad0*/  @!P6 IMAD R109, R44, 0x1c00, R109 ;  /* 0x00001c002c6de824 */ /* 0x000fc800078e026d */
[----:B------:R-:W-:Y:S02]  /*bae0*/  @!P6 IMAD R198, R109, 0x38, RZ ;  /* 0x000000386dc6e824 */ /* 0x000fe400078e02ff */
[----:B------:R-:W-:-:S03]  /*baf0*/  IMAD.MOV.U32 R109, RZ, RZ, RZ ;  /* 0x000000ffff6d7224 */ /* 0x000fc600078e00ff */
[----:B------:R-:W-:-:S05]  /*bb00*/  @!P6 IADD3 R111, PT, PT, R198, -0xe1, R19 ;  /* 0xffffff1fc66fe810 */ /* 0x000fca0007ffe013 */
        /* <DEDUP_REMOVED lines=10> */
.L_x_102:
[----:B------:R-:W-:Y:S05]  /*bbb0*/  BSYNC.RECONVERGENT B0 ;  /* 0x0000000000007941 */ /* 0x000fea0003800200 */
.L_x_101:
        /* <DEDUP_REMOVED lines=24> */
.L_x_104:
[----:B------:R-:W-:Y:S05]  /*bd40*/  BSYNC.RECONVERGENT B0 ;  /* 0x0000000000007941 */ /* 0x000fea0003800200 */
.L_x_103:
        /* <DEDUP_REMOVED lines=24> */
.L_x_106:
[----:B------:R-:W-:Y:S05]  /*bed0*/  BSYNC.RECONVERGENT B0 ;  /* 0x0000000000007941 */ /* 0x000fea0003800200 */
.L_x_105:
        /* <DEDUP_REMOVED lines=24> */
.L_x_108:
[----:B------:R-:W-:Y:S05]  /*c060*/  BSYNC.RECONVERGENT B0 ;  /* 0x0000000000007941 */ /* 0x000fea0003800200 */
.L_x_107:
        /* <DEDUP_REMOVED lines=24> */
.L_x_110:
[----:B------:R-:W-:Y:S05]  /*c1f0*/  BSYNC.RECONVERGENT B0 ;  /* 0x0000000000007941 */ /* 0x000fea0003800200 */
.L_x_109:
        /* <DEDUP_REMOVED lines=24> */
.L_x_112:
[----:B------:R-:W-:Y:S05]  /*c380*/  BSYNC.RECONVERGENT B0 ;  /* 0x0000000000007941 */ /* 0x000fea0003800200 */
.L_x_111:
        /* <DEDUP_REMOVED lines=24> */
.L_x_114:
[----:B------:R-:W-:Y:S05]  /*c510*/  BSYNC.RECONVERGENT B0 ;  /* 0x0000000000007941 */ /* 0x000fea0003800200 */
.L_x_113:
        /* <DEDUP_REMOVED lines=24> */
.L_x_116:
[----:B------:R-:W-:Y:S05]  /*c6a0*/  BSYNC.RECONVERGENT B0 ;  /* 0x0000000000007941 */ /* 0x000fea0003800200 */
.L_x_115:
        /* <DEDUP_REMOVED lines=24> */
.L_x_118:
[----:B------:R-:W-:Y:S05]  /*c830*/  BSYNC.RECONVERGENT B0 ;  /* 0x0000000000007941 */ /* 0x000fea0003800200 */
.L_x_117:
        /* <DEDUP_REMOVED lines=24> */
.L_x_120:
[----:B------:R-:W-:Y:S05]  /*c9c0*/  BSYNC.RECONVERGENT B0 ;  /* 0x0000000000007941 */ /* 0x000fea0003800200 */
.L_x_119:
        /* <DEDUP_REMOVED lines=24> */
.L_x_122:
[----:B------:R-:W-:Y:S05]  /*cb50*/  BSYNC.RECONVERGENT B0 ;  /* 0x0000000000007941 */ /* 0x000fea0003800200 */
.L_x_121:
        /* <DEDUP_REMOVED lines=24> */
.L_x_124:
[----:B------:R-:W-:Y:S05]  /*cce0*/  BSYNC.RECONVERGENT B0 ;  /* 0x0000000000007941 */ /* 0x000fea0003800200 */
.L_x_123:
        /* <DEDUP_REMOVED lines=24> */
.L_x_126:
[----:B------:R-:W-:Y:S05]  /*ce70*/  BSYNC.RECONVERGENT B0 ;  /* 0x0000000000007941 */ /* 0x000fea0003800200 */
.L_x_125:
        /* <DEDUP_REMOVED lines=24> */
.L_x_128:
[----:B------:R-:W-:Y:S05]  /*d000*/  BSYNC.RECONVERGENT B0 ;  /* 0x0000000000007941 */ /* 0x000fea0003800200 */
.L_x_127:
        /* <DEDUP_REMOVED lines=24> */
.L_x_130:
[----:B------:R-:W-:Y:S05]  /*d190*/  BSYNC.RECONVERGENT B0 ;  /* 0x0000000000007941 */ /* 0x000fea0003800200 */
.L_x_129:
[----:B------:R-:W-:Y:S02]  /*d1a0*/  P2R R46, PR, RZ, 0x4 ;  /* 0x00000004ff2e7803 */ /* 0x000fe40000000000 */
[C---:B------:R-:W-:Y:S02]  /*d1b0*/  LOP3.LUT P2, RZ, R4.reuse, 0x10, RZ, 0xc0, !PT ;  /* 0x0000001004ff7812 */ /* 0x040fe4000784c0ff */
[----:B------:R-:W-:Y:S02]  /*d1c0*/  P2R R47, PR, RZ, 0x8 ;  /* 0x00000008ff2f7803 */ /* 0x000fe40000000000 */
[C---:B------:R-:W-:Y:S02]  /*d1d0*/  LOP3.LUT P3, RZ, R4.reuse, 0x8, RZ, 0xc0, !PT ;  /* 0x0000000804ff7812 */ /* 0x040fe4000786c0ff */
[----:B01234-:R-:W-:Y:S02]  /*d1e0*/  P2R R109, PR, RZ, 0x10 ;  /* 0x00000010ff6d7803 */ /* 0x01ffe40000000000 */
[----:B------:R-:W-:-:S02]  /*d1f0*/  LOP3.LUT P4, RZ, R4, 0x4, RZ, 0xc0, !PT ;  /* 0x0000000404ff7812 */ /* 0x000fc4000788c0ff */
[----:B------:R-:W-:Y:S02]  /*d200*/  P2R R111, PR, RZ, 0x20 ;  /* 0x00000020ff6f7803 */ /* 0x000fe40000000000 */
[C---:B------:R-:W-:Y:S01]  /*d210*/  LOP3.LUT P5, RZ, R4.reuse, 0x2, RZ, 0xc0, !PT ;  /* 0x0000000204ff7812 */ /* 0x040fe200078ac0ff */
[----:B-----5:R0:W-:Y:S01]  /*d220*/  @!P2 STS [R152], R45 ;  /* 0x0000002d9800a388 */ /* 0x0201e20000000800 */
[----:B------:R-:W-:Y:S02]  /*d230*/  LOP3.LUT P6, RZ, R4, 0x1, RZ, 0xc0, !PT ;  /* 0x0000000104ff7812 */ /* 0x000fe400078cc0ff */
[----:B------:R-:W-:Y:S01]  /*d240*/  ISETP.NE.AND P2, PT, R46, RZ, PT ;  /* 0x000000ff2e00720c */ /* 0x000fe20003f45270 */
[----:B------:R0:W-:Y:S01]  /*d250*/  @!P3 STS [R107+0x4], R48 ;  /* 0x000004306b00b388 */ /* 0x0001e20000000800 */
[----:B------:R-:W-:Y:S01]  /*d260*/  ISETP.NE.AND P3, PT, R47, RZ, PT ;  /* 0x000000ff2f00720c */ /* 0x000fe20003f65270 */
[----:B------:R-:W-:Y:S02]  /*d270*/  IMAD.MOV.U32 R46, RZ, RZ, RZ ;  /* 0x000000ffff2e7224 */ /* 0x000fe400078e00ff */
[----:B------:R0:W-:Y:S01]  /*d280*/  @!P4 STS [R154+0x8], R49 ;  /* 0x000008319a00c388 */ /* 0x0001e20000000800 */
[----:B------:R-:W-:-:S03]  /*d290*/  ISETP.NE.AND P4, PT, R109, RZ, PT ;  /* 0x000000ff6d00720c */ /* 0x000fc60003f85270 */
[----:B------:R0:W-:Y:S01]  /*d2a0*/  @!P5 STS [R158+0xc], R59 ;  /* 0x00000c3b9e00d388 */ /* 0x0001e20000000800 */
[----:B------:R-:W-:-:S03]  /*d2b0*/  ISETP.NE.AND P5, PT, R111, RZ, PT ;  /* 0x000000ff6f00720c */ /* 0x000fc60003fa5270 */
[----:B------:R0:W-:Y:S04]  /*d2c0*/  @!P6 STS [R162+0x10], R73 ;  /* 0x00001049a200e388 */ /* 0x0001e80000000800 */
[----:B------:R0:W-:Y:S04]  /*d2d0*/  @!P0 STS [R166+0x14], R87 ;  /* 0x00001457a6008388 */ /* 0x0001e80000000800 */
[----:B------:R0:W-:Y:S04]  /*d2e0*/  @!P1 STS [R170+0x18], R97 ;  /* 0x00001861aa009388 */ /* 0x0001e80000000800 */
[----:B------:R0:W-:Y:S04]  /*d2f0*/  @!P2 STS [R174+0x1c], R99 ;  /* 0x00001c63ae00a388 */ /* 0x0001e80000000800 */
[----:B------:R0:W-:Y:S04]  /*d300*/  @!P3 STS [R190+0x20], R101 ;  /* 0x00002065be00b388 */ /* 0x0001e80000000800 */
[----:B------:R0:W-:Y:S04]  /*d310*/  @!P4 STS [R192+0x24], R103 ;  /* 0x00002467c000c388 */ /* 0x0001e80000000800 */
[----:B------:R0:W-:Y:S01]  /*d320*/  @!P5 STS [R196+0x28], R105 ;  /* 0x00002869c400d388 */ /* 0x0001e20000000800 */
[----:B------:R-:W-:Y:S06]  /*d330*/  BAR.SYNC.DEFER_BLOCKING 0x0 ;  /* 0x0000000000007b1d */ /* 0x000fec0000010000 */
.L_x_132:
[----:B0-----:R-:W0:Y:S01]  /*d340*/  S2R R49, SR_CgaCtaId ;  /* 0x0000000000317919 */ /* 0x001e220000008800 */
[----:B------:R-:W-:Y:S01]  /*d350*/  MOV R48, 0x400 ;  /* 0x0000040000307802 */ /* 0x000fe20000000f00 */
[----:B------:R-:W-:Y:S01]  /*d360*/  UMOV UR4, 0x480 ;  /* 0x0000048000047882 */ /* 0x000fe20000000000 */
[----:B------:R-:W1:Y:S02]  /*d370*/  S2R R45, SR_TID.X ;  /* 0x00000000002d7919 */ /* 0x000e640000002100 */
[----:B0-----:R-:W-:Y:S01]  /*d380*/  LEA R152, R49, R48, 0x18 ;  /* 0x0000003031987211 */ /* 0x001fe200078ec0ff */
[----:B------:R-:W-:-:S04]  /*d390*/  VIADD R48, R48, 0x7400 ;  /* 0x0000740030307836 */ /* 0x000fc80000000000 */
[----:B-1----:R-:W-:Y:S01]  /*d3a0*/  IMAD R45, R45, 0x4, R152 ;  /* 0x000000042d2d7824 */ /* 0x002fe200078e0298 */
[----:B------:R-:W-:-:S03]  /*d3b0*/  LEA R48, R49, R48, 0x18 ;  /* 0x0000003031307211 */ /* 0x000fc600078ec0ff */
[----:B------:R-:W-:Y:S02]  /*d3c0*/  IMAD R47, R46, 0xe80, R45 ;  /* 0x00000e802e2f7824 */ /* 0x000fe400078e022d */
[----:B------:R-:W0:Y:S03]  /*d3d0*/  S2R R45, SR_TID.Z ;  /* 0x00000000002d7919 */ /* 0x000e260000002300 */
[----:B------:R1:W2:Y:S01]  /*d3e0*/  LDS R157, [R47+0x658] ;  /* 0x000658002f9d7984 */ /* 0x0002a20000000800 */
[----:B0-----:R-:W-:-:S04]  /*d3f0*/  IMAD R45, R45, 0x900, R48 ;  /* 0x000009002d2d7824 */ /* 0x001fc800078e0230 */
[----:B------:R-:W-:Y:S02]  /*d400*/  IMAD R48, R46, 0x24, R45 ;  /* 0x000000242e307824 */ /* 0x000fe400078e022d */
[----:B-1----:R-:W-:-:S07]  /*d410*/  VIADD R45, R47, 0x658 ;  /* 0x000006582f2d7836 */ /* 0x002fce0000000000 */
.L_x_131:
[----:B------:R-:W2:Y:S04]  /*d420*/  LDS R152, [R48+UR4+-0x480] ;  /* 0xfffb800430987984 */ /* 0x000ea80008000800 */
[----:B------:R-:W0:Y:S04]  /*d430*/  LDS R173, [R45+-0x488] ;  /* 0xfffb78002dad7984 */ /* 0x000e280000000800 */
[----:B------:R-:W1:Y:S04]  /*d440*/  LDS R47, [R45+0xe8] ;  /* 0x0000e8002d2f7984 */ /* 0x000e680000000800 */
[----:B------:R-:W3:Y:S04]  /*d450*/  LDS R87, [R45+0x488] ;  /* 0x000488002d577984 */ /* 0x000ee80000000800 */
[----:B------:R-:W4:Y:S04]  /*d460*/  LDS R154, [R48+UR4+-0x360] ;  /* 0xfffca004309a7984 */ /* 0x000f280008000800 */
[----:B------:R-:W5:Y:S04]  /*d470*/  LDS R158, [R48+UR4+-0x240] ;  /* 0xfffdc004309e7984 */ /* 0x000f680008000800 */
[----:B------:R-:W5:Y:S04]  /*d480*/  LDS R191, [R45+-0x658] ;  /* 0xfff9a8002dbf7984 */ /* 0x000f680000000800 */
[----:B------:R-:W5:Y:S04]  /*d490*/  LDS R189, [R45+-0x570] ;  /* 0xfffa90002dbd7984 */ /* 0x000f680000000800 */
[----:B------:R-:W5:Y:S04]  /*d4a0*/  LDS R169, [R45+-0x3a0] ;  /* 0xfffc60002da97984 */ /* 0x000f680000000800 */
[----:B------:R-:W5:Y:S04]  /*d4b0*/  LDS R165, [R45+-0x2b8] ;  /* 0xfffd48002da57984 */ /* 0x000f680000000800 */
[----:B------:R-:W5:Y:S01]  /*d4c0*/  LDS R163, [R45+-0x1d0] ;  /* 0xfffe30002da37984 */ /* 0x000f620000000800 */
[----:B--2---:R-:W-:-:S03]  /*d4d0*/  FFMA R58, R152, R157, R58 ;  /* 0x0000009d983a7223 */ /* 0x004fc6000000003a */
[----:B------:R-:W2:Y:S01]  /*d4e0*/  LDS R161, [R45+-0xe8] ;  /* 0xffff18002da17984 */ /* 0x000ea20000000800 */
[----:B0-----:R-:W-:-:S03]  /*d4f0*/  FFMA R53, R173, R152, R53 ;  /* 0x00000098ad357223 */ /* 0x001fc60000000035 */
[----:B------:R-:W0:Y:S01]  /*d500*/  LDS R151, [R45+0x1d0] ;  /* 0x0001d0002d977984 */ /* 0x000e220000000800 */
[----:B-1----:R-:W-:-:S03]  /*d510*/  FFMA R59, R47, R152, R98 ;  /* 0x000000982f3b7223 */ /* 0x002fc60000000062 */
[----:B------:R-:W1:Y:S01]  /*d520*/  LDS R147, [R45+0x2b8] ;  /* 0x0002b8002d937984 */ /* 0x000e620000000800 */
[----:B---3--:R-:W-:-:S03]  /*d530*/  FFMA R63, R87, R152, R63 ;  /* 0x00000098573f7223 */ /* 0x008fc6000000003f */
[----:B------:R-:W3:Y:S01]  /*d540*/  LDS R131, [R45+0x3a0] ;  /* 0x0003a0002d837984 */ /* 0x000ee20000000800 */
[-C--:B----4-:R-:W-:Y:S01]  /*d550*/  FFMA R246, R87, R154.reuse, R77 ;  /* 0x0000009a57f67223 */ /* 0x090fe2000000004d */
[C---:B------:R-:W-:Y:S01]  /*d560*/  FFMA R67, R173.reuse, R154, R67 ;  /* 0x0000009aad437223 */ /* 0x040fe20000000043 */
[-C--:B------:R-:W-:Y:S01]  /*d570*/  FFMA R72, R154, R157.reuse, R72 ;  /* 0x0000009d9a487223 */ /* 0x080fe20000000048 */
[----:B------:R-:W4:Y:S01]  /*d580*/  LDS R73, [R45+0x570] ;  /* 0x000570002d497984 */ /* 0x000f220000000800 */
[----:B-----5:R-:W-:Y:S01]  /*d590*/  FFMA R242, R173, R158, R81 ;  /* 0x0000009eadf27223 */ /* 0x020fe20000000051 */
[-C--:B------:R-:W-:Y:S01]  /*d5a0*/  FFMA R250, R47, R154.reuse, R250 ;  /* 0x0000009a2ffa7223 */ /* 0x080fe200000000fa */
[----:B------:R-:W-:Y:S01]  /*d5b0*/  FFMA R86, R158, R157, R86 ;  /* 0x0000009d9e567223 */ /* 0x000fe20000000056 */
[----:B------:R-:W5:Y:S01]  /*d5c0*/  LDS R208, [R48+UR4+-0x120] ;  /* 0xfffee00430d07984 */ /* 0x000f620008000800 */
[C---:B------:R-:W-:Y:S01]  /*d5d0*/  FFMA R65, R191.reuse, R154, R65 ;  /* 0x0000009abf417223 */ /* 0x040fe20000000041 */
[-C--:B------:R-:W-:Y:S01]  /*d5e0*/  FFMA R244, R191, R158.reuse, R79 ;  /* 0x0000009ebff47223 */ /* 0x080fe2000000004f */
[----:B------:R-:W-:Y:S01]  /*d5f0*/  FFMA R236, R47, R158, R236 ;  /* 0x0000009e2fec7223 */ /* 0x000fe200000000ec */
[----:B------:R-:W5:Y:S01]  /*d600*/  LDS R98, [R48+UR4] ;  /* 0x0000000430627984 */ /* 0x000f620008000800 */
[C---:B------:R-:W-:Y:S01]  /*d610*/  FFMA R66, R189.reuse, R154, R66 ;  /* 0x0000009abd427223 */ /* 0x040fe20000000042 */
[-C--:B------:R-:W-:Y:S01]  /*d620*/  FFMA R80, R189, R158.reuse, R80 ;  /* 0x0000009ebd507223 */ /* 0x080fe20000000050 */
[----:B------:R-:W-:Y:S01]  /*d630*/  FFMA R232, R87, R158, R91 ;  /* 0x0000009e57e87223 */ /* 0x000fe2000000005b */
[----:B------:R-:W5:Y:S01]  /*d640*/  LDS R49, [R48+UR4+0x120] ;  /* 0x0001200430317984 */ /* 0x000f620008000800 */
[C---:B------:R-:W-:Y:S01]  /*d650*/  FFMA R68, R169.reuse, R154, R68 ;  /* 0x0000009aa9447223 */ /* 0x040fe20000000044 */
[----:B------:R-:W-:Y:S01]  /*d660*/  FFMA R82, R169, R158, R82 ;  /* 0x0000009ea9527223 */ /* 0x000fe20000000052 */
        /* <DEDUP_REMOVED lines=9> */
[C---:B--2---:R-:W-:Y:S01]  /*d700*/  FFMA R252, R161.reuse, R154, R252 ;  /* 0x0000009aa1fc7223 */ /* 0x044fe200000000fc */
[----:B------:R-:W-:Y:S01]  /*d710*/  LDS R105, [R45+0xec] ;  /* 0x0000ec002d697984 */ /* 0x000fe20000000800 */
[----:B------:R-:W-:Y:S01]  /*d720*/  FFMA R238, R161, R158, R85 ;  /* 0x0000009ea1ee7223 */ /* 0x000fe20000000055 */
[----:B------:R-:W-:Y:S01]  /*d730*/  FFMA R55, R165, R152, R55 ;  /* 0x00000098a5377223 */ /* 0x000fe20000000037 */
[C---:B0-----:R-:W-:Y:S01]  /*d740*/  FFMA R74, R151.reuse, R154, R74 ;  /* 0x0000009a974a7223 */ /* 0x041fe2000000004a */
[C---:B------:R-:W-:Y:S01]  /*d750*/  FFMA R60, R151.reuse, R152, R60 ;  /* 0x00000098973c7223 */ /* 0x040fe2000000003c */
[----:B------:R-:W-:Y:S01]  /*d760*/  FFMA R88, R151, R158, R88 ;  /* 0x0000009e97587223 */ /* 0x000fe20000000058 */
[----:B------:R-:W-:Y:S01]  /*d770*/  LDS R101, [R45+0x2bc] ;  /* 0x0002bc002d657984 */ /* 0x000fe20000000800 */
[C---:B-1----:R-:W-:Y:S01]  /*d780*/  FFMA R248, R147.reuse, R154, R75 ;  /* 0x0000009a93f87223 */ /* 0x042fe2000000004b */
[C---:B------:R-:W-:Y:S01]  /*d790*/  FFMA R61, R147.reuse, R152, R61 ;  /* 0x00000098933d7223 */ /* 0x040fe2000000003d */
[----:B------:R-:W-:Y:S01]  /*d7a0*/  FFMA R234, R147, R158, R89 ;  /* 0x0000009e93ea7223 */ /* 0x000fe20000000059 */
[----:B------:R-:W-:Y:S01]  /*d7b0*/  LDS R97, [R45+0x48c] ;  /* 0x00048c002d617984 */ /* 0x000fe20000000800 */
[C---:B---3--:R-:W-:Y:S01]  /*d7c0*/  FFMA R76, R131.reuse, R154, R76 ;  /* 0x0000009a834c7223 */ /* 0x048fe2000000004c */
[----:B------:R-:W-:Y:S01]  /*d7d0*/  FFMA R90, R131, R158, R90 ;  /* 0x0000009e835a7223 */ /* 0x000fe2000000005a */
[-C--:B------:R-:W-:Y:S01]  /*d7e0*/  FFMA R56, R163, R152.reuse, R56 ;  /* 0x00000098a3387223 */ /* 0x080fe20000000038 */
[----:B------:R-:W-:Y:S01]  /*d7f0*/  FFMA R57, R161, R152, R57 ;  /* 0x00000098a1397223 */ /* 0x000fe20000000039 */
[C---:B----4-:R-:W-:Y:S01]  /*d800*/  FFMA R78, R73.reuse, R154, R78 ;  /* 0x0000009a494e7223 */ /* 0x050fe2000000004e */
[----:B------:R-:W-:Y:S01]  /*d810*/  FFMA R92, R73, R158, R92 ;  /* 0x0000009e495c7223 */ /* 0x000fe2000000005c */
[-C--:B------:R-:W-:Y:S01]  /*d820*/  FFMA R62, R131, R152.reuse, R62 ;  /* 0x00000098833e7223 */ /* 0x080fe2000000003e */
[----:B------:R-:W-:Y:S01]  /*d830*/  FFMA R64, R73, R152, R64 ;  /* 0x0000009849407223 */ /* 0x000fe20000000040 */
[-C--:B-----5:R-:W-:Y:S01]  /*d840*/  FFMA R214, R147, R208.reuse, R135 ;  /* 0x000000d093d67223 */ /* 0x0a0fe20000000087 */
[-C--:B------:R-:W-:Y:S01]  /*d850*/  FFMA R216, R151, R208.reuse, R133 ;  /* 0x000000d097d87223 */ /* 0x080fe20000000085 */
[----:B------:R-:W-:Y:S01]  /*d860*/  LDS R75, [R48+UR4+-0x47c] ;  /* 0xfffb8404304b7984 */ /* 0x000fe20008000800 */
[----:B------:R-:W-:Y:S01]  /*d870*/  FFMA R230, R191, R208, R93 ;  /* 0x000000d0bfe67223 */ /* 0x000fe2000000005d */
[-C--:B------:R-:W-:Y:S01]  /*d880*/  FFMA R192, R147, R98.reuse, R167 ;  /* 0x0000006293c07223 */ /* 0x080fe200000000a7 */
[-C--:B------:R-:W-:Y:S01]  /*d890*/  FFMA R164, R151, R98.reuse, R164 ;  /* 0x0000006297a47223 */ /* 0x080fe200000000a4 */
[-C--:B------:R-:W-:Y:S01]  /*d8a0*/  FFMA R194, R47, R98.reuse, R194 ;  /* 0x000000622fc27223 */ /* 0x080fe200000000c2 */
[----:B------:R-:W-:Y:S01]  /*d8b0*/  FFMA R190, R87, R98, R171 ;  /* 0x0000006257be7223 */ /* 0x000fe200000000ab */
[-C--:B------:R-:W-:Y:S01]  /*d8c0*/  FFMA R154, R147, R49.reuse, R185 ;  /* 0x00000031939a7223 */ /* 0x080fe200000000b9 */
[-C--:B------:R-:W-:Y:S01]  /*d8d0*/  FFMA R184, R151, R49.reuse, R184 ;  /* 0x0000003197b87223 */ /* 0x080fe200000000b8 */
[-C--:B------:R-:W-:Y:S01]  /*d8e0*/  FFMA R158, R47, R49.reuse, R183 ;  /* 0x000000312f9e7223 */ /* 0x080fe200000000b7 */
[----:B------:R-:W-:Y:S01]  /*d8f0*/  FFMA R174, R191, R49, R175 ;  /* 0x00000031bfae7223 */ /* 0x000fe200000000af */
[-C--:B------:R-:W-:Y:S01]  /*d900*/  FFMA R130, R147, R77.reuse, R130 ;  /* 0x0000004d93827223 */ /* 0x080fe20000000082 */
[----:B------:R-:W-:Y:S01]  /*d910*/  FFMA R132, R151, R77, R132 ;  /* 0x0000004d97847223 */ /* 0x000fe20000000084 */
[-C--:B------:R-:W-:Y:S01]  /*d920*/  FFMA R176, R189, R49.reuse, R176 ;  /* 0x00000031bdb07223 */ /* 0x080fe200000000b0 */
[----:B------:R-:W-:Y:S01]  /*d930*/  FFMA R170, R173, R49, R177 ;  /* 0x00000031adaa7223 */ /* 0x000fe200000000b1 */
[-C--:B------:R-:W-:Y:S01]  /*d940*/  FFMA R102, R147, R81.reuse, R102 ;  /* 0x0000005193667223 */ /* 0x080fe20000000066 */
[----:B------:R-:W-:Y:S01]  /*d950*/  FFMA R104, R151, R81, R104 ;  /* 0x0000005197687223 */ /* 0x000fe20000000068 */
[----:B------:R-:W0:Y:S01]  /*d960*/  LDS R147, [R48+UR4+0x4] ;  /* 0x0000040430937984 */ /* 0x000e220008000800 */
[-C--:B------:R-:W-:Y:S01]  /*d970*/  FFMA R178, R169, R49.reuse, R178 ;  /* 0x00000031a9b27223 */ /* 0x080fe200000000b2 */
[-C--:B------:R-:W-:Y:S01]  /*d980*/  FFMA R166, R165, R49.reuse, R179 ;  /* 0x00000031a5a67223 */ /* 0x080fe200000000b3 */
[-C--:B------:R-:W-:Y:S01]  /*d990*/  FFMA R180, R163, R49.reuse, R180 ;  /* 0x00000031a3b47223 */ /* 0x080fe200000000b4 */
[----:B------:R-:W1:Y:S01]  /*d9a0*/  LDS R151, [R48+UR4+0x124] ;  /* 0x0001240430977984 */ /* 0x000e620008000800 */
[----:B------:R-:W-:Y:S01]  /*d9b0*/  FFMA R162, R161, R49, R181 ;  /* 0x00000031a1a27223 */ /* 0x000fe200000000b5 */
[----:B------:R-:W-:Y:S01]  /*d9c0*/  FFMA R182, R49, R157, R182 ;  /* 0x0000009d31b67223 */ /* 0x000fe200000000b6 */
[-C--:B------:R-:W-:Y:S01]  /*d9d0*/  FFMA R186, R131, R49.reuse, R186 ;  /* 0x0000003183ba7223 */ /* 0x080fe200000000ba */
[-C--:B------:R-:W-:Y:S01]  /*d9e0*/  FFMA R152, R87, R49.reuse, R187 ;  /* 0x0000003157987223 */ /* 0x080fe200000000bb */
[----:B------:R-:W-:Y:S01]  /*d9f0*/  FFMA R188, R73, R49, R188 ;  /* 0x0000003149bc7223 */ /* 0x000fe200000000bc */
[----:B------:R-:W2:Y:S01]  /*da00*/  LDS R79, [R48+UR4+-0x35c] ;  /* 0xfffca404304f7984 */ /* 0x000ea20008000800 */
[-C--:B------:R-:W-:Y:S01]  /*da10*/  FFMA R94, R189, R208.reuse, R94 ;  /* 0x000000d0bd5e7223 */ /* 0x080fe2000000005e */
[-C--:B------:R-:W-:Y:S01]  /*da20*/  FFMA R228, R173, R208.reuse, R95 ;  /* 0x000000d0ade47223 */ /* 0x080fe2000000005f */
[-C--:B------:R-:W-:Y:S01]  /*da30*/  FFMA R96, R169, R208.reuse, R96 ;  /* 0x000000d0a9607223 */ /* 0x080fe20000000060 */
[-C--:B------:R-:W-:Y:S01]  /*da40*/  FFMA R226, R165, R208.reuse, R123 ;  /* 0x000000d0a5e27223 */ /* 0x080fe2000000007b */
[-C--:B------:R-:W-:Y:S01]  /*da50*/  FFMA R224, R163, R208.reuse, R125 ;  /* 0x000000d0a3e07223 */ /* 0x080fe2000000007d */
[-C--:B------:R-:W-:Y:S01]  /*da60*/  FFMA R222, R161, R208.reuse, R127 ;  /* 0x000000d0a1de7223 */ /* 0x080fe2000000007f */
[----:B------:R-:W-:Y:S01]  /*da70*/  FFMA R220, R208, R157, R129 ;  /* 0x0000009dd0dc7223 */ /* 0x000fe20000000081 */
[-C--:B------:R-:W-:Y:S01]  /*da80*/  FFMA R218, R47, R208.reuse, R218 ;  /* 0x000000d02fda7223 */ /* 0x080fe200000000da */
[-C--:B------:R-:W-:Y:S01]  /*da90*/  FFMA R212, R131, R208.reuse, R137 ;  /* 0x000000d083d47223 */ /* 0x080fe20000000089 */
[-C--:B------:R-:W-:Y:S01]  /*daa0*/  FFMA R210, R87, R208.reuse, R139 ;  /* 0x000000d057d27223 */ /* 0x080fe2000000008b */
[----:B------:R-:W3:Y:S01]  /*dab0*/  LDS R121, [R45+-0x654] ;  /* 0xfff9ac002d797984 */ /* 0x000ee20000000800 */
[----:B------:R-:W-:Y:S01]  /*dac0*/  FFMA R208, R73, R208, R141 ;  /* 0x000000d049d07223 */ /* 0x000fe2000000008d */
[CC--:B------:R-:W-:Y:S01]  /*dad0*/  FFMA R156, R163.reuse, R98.reuse, R156 ;  /* 0x00000062a39c7223 */ /* 0x0c0fe2000000009c */
[C---:B------:R-:W-:Y:S01]  /*dae0*/  FFMA R140, R163.reuse, R77, R140 ;  /* 0x0000004da38c7223 */ /* 0x040fe2000000008c */
[----:B------:R-:W4:Y:S01]  /*daf0*/  LDS R119, [R45+-0x56c] ;  /* 0xfffa94002d777984 */ /* 0x000f220000000800 */
[----:B------:R-:W-:Y:S01]  /*db00*/  FFMA R112, R163, R81, R112 ;  /* 0x00000051a3707223 */ /* 0x000fe20000000070 */
[-C--:B------:R-:W-:Y:S01]  /*db10*/  FFMA R206, R191, R98.reuse, R143 ;  /* 0x00000062bfce7223 */ /* 0x080fe2000000008f */
[-C--:B------:R-:W-:Y:S01]  /*db20*/  FFMA R204, R189, R98.reuse, R145 ;  /* 0x00000062bdcc7223 */ /* 0x080fe20000000091 */
[----:B------:R-:W5:Y:S01]  /*db30*/  LDS R117, [R45+-0x484] ;  /* 0xfffb7c002d757984 */ /* 0x000f620000000800 */
[-C--:B------:R-:W-:Y:S01]  /*db40*/  FFMA R202, R173, R98.reuse, R149 ;  /* 0x00000062adca7223 */ /* 0x080fe20000000095 */
[-C--:B------:R-:W-:Y:S01]  /*db50*/  FFMA R200, R169, R98.reuse, R153 ;  /* 0x00000062a9c87223 */ /* 0x080fe20000000099 */
[-C--:B------:R-:W-:Y:S01]  /*db60*/  FFMA R198, R165, R98.reuse, R155 ;  /* 0x00000062a5c67223 */ /* 0x080fe2000000009b */
[----:B------:R-:W5:Y:S01]  /*db70*/  LDS R115, [R45+-0x39c] ;  /* 0xfffc64002d737984 */ /* 0x000f620000000800 */
[-C--:B------:R-:W-:Y:S01]  /*db80*/  FFMA R196, R161, R98.reuse, R159 ;  /* 0x00000062a1c47223 */ /* 0x080fe2000000009f */
[----:B------:R-:W-:Y:S01]  /*db90*/  FFMA R160, R98, R157, R160 ;  /* 0x0000009d62a07223 */ /* 0x000fe200000000a0 */
[-C--:B------:R-:W-:Y:S01]  /*dba0*/  FFMA R168, R131, R98.reuse, R168 ;  /* 0x0000006283a87223 */ /* 0x080fe200000000a8 */
[----:B------:R-:W5:Y:S01]  /*dbb0*/  LDS R113, [R45+-0x2b4] ;  /* 0xfffd4c002d717984 */ /* 0x000f620000000800 */
[----:B------:R-:W-:Y:S01]  /*dbc0*/  FFMA R172, R73, R98, R172 ;  /* 0x0000006249ac7223 */ /* 0x000fe200000000ac */
[----:B------:R-:W-:Y:S01]  /*dbd0*/  FFMA R126, R87, R77, R126 ;  /* 0x0000004d577e7223 */ /* 0x000fe2000000007e */
[-C--:B0-----:R-:W-:Y:S01]  /*dbe0*/  FFMA R163, R105, R147.reuse, R194 ;  /* 0x0000009369a37223 */ /* 0x081fe200000000c2 */
[----:B------:R-:W0:Y:S01]  /*dbf0*/  LDS R111, [R45+-0x1cc] ;  /* 0xfffe34002d6f7984 */ /* 0x000e220000000800 */
[-C--:B------:R-:W-:Y:S01]  /*dc00*/  FFMA R167, R101, R147.reuse, R192 ;  /* 0x0000009365a77223 */ /* 0x080fe200000000c0 */
[----:B------:R-:W-:Y:S01]  /*dc10*/  FFMA R171, R97, R147, R190 ;  /* 0x0000009361ab7223 */ /* 0x000fe200000000be */
[----:B-1----:R-:W-:Y:S01]  /*dc20*/  FFMA R183, R105, R151, R158 ;  /* 0x0000009769b77223 */ /* 0x002fe2000000009e */
[----:B------:R-:W1:Y:S01]  /*dc30*/  LDS R109, [R45+-0xe4] ;  /* 0xffff1c002d6d7984 */ /* 0x000e620000000800 */
[C---:B------:R-:W-:Y:S01]  /*dc40*/  FFMA R124, R73.reuse, R77, R124 ;  /* 0x0000004d497c7223 */ /* 0x040fe2000000007c */
[----:B------:R-:W-:Y:S01]  /*dc50*/  FFMA R50, R73, R81, R50 ;  /* 0x0000005149327223 */ /* 0x000fe20000000032 */
[----:B------:R-:W-:Y:S01]  /*dc60*/  FFMA R134, R47, R77, R134 ;  /* 0x0000004d2f867223 */ /* 0x000fe20000000086 */
[----:B------:R-:W1:Y:S01]  /*dc70*/  LDS R107, [R45+0x4] ;  /* 0x000004002d6b7984 */ /* 0x000e620000000800 */
[-C--:B------:R-:W-:Y:S01]  /*dc80*/  FFMA R98, R87, R81.reuse, R71 ;  /* 0x0000005157627223 */ /* 0x080fe20000000047 */
[----:B------:R-:W-:Y:S01]  /*dc90*/  FFMA R106, R47, R81, R106 ;  /* 0x000000512f6a7223 */ /* 0x000fe2000000006a */
[C---:B------:R-:W-:Y:S01]  /*dca0*/  FFMA R59, R105.reuse, R75, R59 ;  /* 0x0000004b693b7223 */ /* 0x040fe2000000003b */
[----:B------:R-:W1:Y:S01]  /*dcb0*/  LDS R103, [R45+0x1d4] ;  /* 0x0001d4002d677984 */ /* 0x000e620000000800 */
[----:B--2---:R-:W-:Y:S01]  /*dcc0*/  FFMA R73, R105, R79, R250 ;  /* 0x0000004f69497223 */ /* 0x004fe200000000fa */
[-C--:B------:R-:W-:Y:S01]  /*dcd0*/  FFMA R150, R191, R77.reuse, R150 ;  /* 0x0000004dbf967223 */ /* 0x080fe20000000096 */
[-C--:B------:R-:W-:Y:S01]  /*dce0*/  FFMA R148, R189, R77.reuse, R148 ;  /* 0x0000004dbd947223 */ /* 0x080fe20000000094 */
[----:B------:R-:W2:Y:S01]  /*dcf0*/  LDS R99, [R45+0x3a4] ;  /* 0x0003a4002d637984 */ /* 0x000ea20000000800 */
[-C--:B------:R-:W-:Y:S01]  /*dd00*/  FFMA R146, R173, R77.reuse, R146 ;  /* 0x0000004dad927223 */ /* 0x080fe20000000092 */
[-C--:B------:R-:W-:Y:S01]  /*dd10*/  FFMA R144, R169, R77.reuse, R144 ;  /* 0x0000004da9907223 */ /* 0x080fe20000000090 */
[-C--:B------:R-:W-:Y:S01]  /*dd20*/  FFMA R142, R165, R77.reuse, R142 ;  /* 0x0000004da58e7223 */ /* 0x080fe2000000008e */
[----:B------:R-:W2:Y:S01]  /*dd30*/  LDS R49, [R45+0x574] ;  /* 0x000574002d317984 */ /* 0x000ea20000000800 */
[----:B------:R-:W-:Y:S01]  /*dd40*/  FFMA R138, R161, R77, R138 ;  /* 0x0000004da18a7223 */ /* 0x000fe2000000008a */
[----:B------:R-:W-:Y:S01]  /*dd50*/  FFMA R136, R77, R157, R136 ;  /* 0x0000009d4d887223 */ /* 0x000fe20000000088 */
[----:B------:R-:W-:Y:S01]  /*dd60*/  FFMA R128, R131, R77, R128 ;  /* 0x0000004d83807223 */ /* 0x000fe20000000080 */
[----:B------:R-:W2:Y:S01]  /*dd70*/  LDS R93, [R48+UR4+-0x23c] ;  /* 0xfffdc404305d7984 */ /* 0x000ea20008000800 */
[-C--:B---3--:R-:W-:Y:S01]  /*dd80*/  FFMA R51, R121, R75.reuse, R51 ;  /* 0x0000004b79337223 */ /* 0x088fe20000000033 */
[-C--:B----4-:R-:W-:Y:S01]  /*dd90*/  FFMA R52, R119, R75.reuse, R52 ;  /* 0x0000004b77347223 */ /* 0x090fe20000000034 */
[-C--:B------:R-:W-:Y:S01]  /*dda0*/  FFMA R61, R101, R75.reuse, R61 ;  /* 0x0000004b653d7223 */ /* 0x080fe2000000003d */
[----:B------:R-:W3:Y:S01]  /*ddb0*/  LDS R141, [R48+UR4+-0x11c] ;  /* 0xfffee404308d7984 */ /* 0x000ee20008000800 */
[-C--:B-----5:R-:W-:Y:S01]  /*ddc0*/  FFMA R53, R117, R75.reuse, R53 ;  /* 0x0000004b75357223 */ /* 0x0a0fe20000000035 */
[----:B------:R-:W-:Y:S01]  /*ddd0*/  FFMA R63, R97, R75, R63 ;  /* 0x0000004b613f7223 */ /* 0x000fe2000000003f */
[----:B------:R-:W-:Y:S01]  /*dde0*/  FFMA R122, R191, R81, R122 ;  /* 0x00000051bf7a7223 */ /* 0x000fe2000000007a */
[----:B------:R-:W4:Y:S01]  /*ddf0*/  LDS R203, [R48+UR4+0x244] ;  /* 0x0002440430cb7984 */ /* 0x000f220008000800 */
[----:B------:R-:W-:Y:S01]  /*de00*/  FFMA R54, R115, R75, R54 ;  /* 0x0000004b73367223 */ /* 0x000fe20000000036 */
[-C--:B------:R-:W-:Y:S01]  /*de10*/  FFMA R120, R189, R81.reuse, R120 ;  /* 0x00000051bd787223 */ /* 0x080fe20000000078 */
[----:B------:R-:W-:Y:S01]  /*de20*/  FFMA R118, R173, R81, R118 ;  /* 0x00000051ad767223 */ /* 0x000fe20000000076 */
[----:B------:R-:W5:Y:S01]  /*de30*/  LDS R194, [R48+UR4+0x364] ;  /* 0x0003640430c27984 */ /* 0x000f620008000800 */
[----:B------:R-:W-:Y:S01]  /*de40*/  FFMA R55, R113, R75, R55 ;  /* 0x0000004b71377223 */ /* 0x000fe20000000037 */
[-C--:B------:R-:W-:Y:S01]  /*de50*/  FFMA R116, R169, R81.reuse, R116 ;  /* 0x00000051a9747223 */ /* 0x080fe20000000074 */
[----:B------:R-:W-:Y:S01]  /*de60*/  FFMA R114, R165, R81, R114 ;  /* 0x00000051a5727223 */ /* 0x000fe20000000072 */
[----:B------:R-:W-:Y:S01]  /*de70*/  LDS R190, [R48+UR4+-0x478] ;  /* 0xfffb880430be7984 */ /* 0x000fe20008000800 */
[----:B0-----:R-:W-:Y:S01]  /*de80*/  FFMA R56, R111, R75, R56 ;  /* 0x0000004b6f387223 */ /* 0x001fe20000000038 */
[----:B------:R-:W-:Y:S01]  /*de90*/  FFMA R110, R161, R81, R110 ;  /* 0x00000051a16e7223 */ /* 0x000fe2000000006e */
[----:B------:R-:W-:Y:S01]  /*dea0*/  FFMA R108, R81, R157, R108 ;  /* 0x0000009d516c7223 */ /* 0x000fe2000000006c */
[----:B------:R-:W0:Y:S01]  /*deb0*/  LDS R158, [R45+0xf0] ;  /* 0x0000f0002d9e7984 */ /* 0x000e220000000800 */
[----:B-1----:R-:W-:Y:S01]  /*dec0*/  FFMA R57, R109, R75, R57 ;  /* 0x0000004b6d397223 */ /* 0x002fe20000000039 */
[----:B------:R-:W-:Y:S01]  /*ded0*/  FFMA R100, R131, R81, R100 ;  /* 0x0000005183647223 */ /* 0x000fe20000000064 */
[----:B------:R-:W-:Y:S01]  /*dee0*/  FFMA R65, R121, R79, R65 ;  /* 0x0000004f79417223 */ /* 0x000fe20000000041 */
[----:B------:R-:W1:Y:S01]  /*def0*/  LDS R192, [R48+UR4+-0x358] ;  /* 0xfffca80430c07984 */ /* 0x000e620008000800 */
[----:B------:R-:W-:Y:S01]  /*df00*/  FFMA R58, R107, R75, R58 ;  /* 0x0000004b6b3a7223 */ /* 0x000fe2000000003a */
[-C--:B------:R-:W-:Y:S01]  /*df10*/  FFMA R66, R119, R79.reuse, R66 ;  /* 0x0000004f77427223 */ /* 0x080fe20000000042 */
[----:B------:R-:W-:Y:S01]  /*df20*/  FFMA R67, R117, R79, R67 ;  /* 0x0000004f75437223 */ /* 0x000fe20000000043 */
[----:B------:R-:W-:Y:S01]  /*df30*/  FFMA R60, R103, R75, R60 ;  /* 0x0000004b673c7223 */ /* 0x000fe2000000003c */
[-C--:B------:R-:W-:Y:S01]  /*df40*/  FFMA R68, R115, R79.reuse, R68 ;  /* 0x0000004f73447223 */ /* 0x080fe20000000044 */
[-C--:B------:R-:W-:Y:S01]  /*df50*/  FFMA R69, R113, R79.reuse, R69 ;  /* 0x0000004f71457223 */ /* 0x080fe20000000045 */
[----:B------:R-:W-:Y:S01]  /*df60*/  FFMA R70, R111, R79, R70 ;  /* 0x0000004f6f467223 */ /* 0x000fe20000000046 */
[----:B--2---:R-:W-:Y:S01]  /*df70*/  FFMA R62, R99, R75, R62 ;  /* 0x0000004b633e7223 */ /* 0x004fe2000000003e */
[-C--:B------:R-:W-:Y:S01]  /*df80*/  FFMA R71, R109, R79.reuse, R252 ;  /* 0x0000004f6d477223 */ /* 0x080fe200000000fc */
[-C--:B------:R-:W-:Y:S01]  /*df90*/  FFMA R72, R107, R79.reuse, R72 ;  /* 0x0000004f6b487223 */ /* 0x080fe20000000048 */
[----:B------:R-:W-:Y:S01]  /*dfa0*/  FFMA R74, R103, R79, R74 ;  /* 0x0000004f674a7223 */ /* 0x000fe2000000004a */
        /* <DEDUP_REMOVED lines=19> */
[C---:B---3--:R-:W-:Y:S01]  /*e0e0*/  FFMA R139, R97.reuse, R141, R210 ;  /* 0x0000008d618b7223 */ /* 0x048fe200000000d2 */
[C---:B------:R-:W-:Y:S01]  /*e0f0*/  FFMA R187, R97.reuse, R151, R152 ;  /* 0x0000009761bb7223 */ /* 0x040fe20000000098 */
[----:B----4-:R-:W-:Y:S01]  /*e100*/  FFMA R201, R97, R203, R126 ;  /* 0x000000cb61c97223 */ /* 0x010fe2000000007e */
        /* <DEDUP_REMOVED lines=12> */
[----:B------:R-:W-:Y:S01]  /*e1d0*/  FFMA R185, R101, R151, R154 ;  /* 0x0000009765b97223 */ /* 0x000fe2000000009a */
[-C--:B------:R-:W-:Y:S01]  /*e1e0*/  FFMA R197, R105, R203.reuse, R134 ;  /* 0x000000cb69c57223 */ /* 0x080fe20000000086 */
[----:B------:R-:W-:Y:S01]  /*e1f0*/  FFMA R199, R101, R203, R130 ;  /* 0x000000cb65c77223 */ /* 0x000fe20000000082 */
[-C--:B-----5:R-:W-:Y:S01]  /*e200*/  FFMA R97, R97, R194.reuse, R98 ;  /* 0x000000c261617223 */ /* 0x0a0fe20000000062 */
        /* <DEDUP_REMOVED lines=28> */
[----:B------:R-:W-:Y:S01]  /*e3d0*/  FFMA R50, R49, R194, R50 ;  /* 0x000000c231327223 */ /* 0x000fe20000000032 */
[C---:B0-----:R-:W-:Y:S01]  /*e3e0*/  FFMA R98, R158.reuse, R190, R59 ;  /* 0x000000be9e627223 */ /* 0x041fe2000000003b */
[----:B-1----:R-:W-:Y:S01]  /*e3f0*/  FFMA R250, R158, R192, R73 ;  /* 0x000000c09efa7223 */ /* 0x002fe20000000049 */
[----:B------:R-:W0:Y:S01]  /*e400*/  LDS R174, [R45+-0x650] ;  /* 0xfff9b0002dae7984 */ /* 0x000e220000000800 */
[-C--:B------:R-:W-:Y:S01]  /*e410*/  FFMA R189, R121, R203.reuse, R150 ;  /* 0x000000cb79bd7223 */ /* 0x080fe20000000096 */
[-C--:B------:R-:W-:Y:S01]  /*e420*/  FFMA R191, R117, R203.reuse, R146 ;  /* 0x000000cb75bf7223 */ /* 0x080fe20000000092 */
[-C--:B------:R-:W-:Y:S01]  /*e430*/  FFMA R193, R113, R203.reuse, R142 ;  /* 0x000000cb71c17223 */ /* 0x080fe2000000008e */
[----:B------:R-:W1:Y:S01]  /*e440*/  LDS R173, [R45+-0x568] ;  /* 0xfffa98002dad7984 */ /* 0x000e620000000800 */
[-C--:B------:R-:W-:Y:S01]  /*e450*/  FFMA R195, R109, R203.reuse, R138 ;  /* 0x000000cb6dc37223 */ /* 0x080fe2000000008a */
[CC--:B------:R-:W-:Y:S01]  /*e460*/  FFMA R132, R103.reuse, R203.reuse, R132 ;  /* 0x000000cb67847223 */ /* 0x0c0fe20000000084 */
[-C--:B------:R-:W-:Y:S01]  /*e470*/  FFMA R104, R103, R194.reuse, R104 ;  /* 0x000000c267687223 */ /* 0x080fe20000000068 */
[----:B------:R-:W2:Y:S01]  /*e480*/  LDS R170, [R45+-0x480] ;  /* 0xfffb80002daa7984 */ /* 0x000ea20000000800 */
[-C--:B------:R-:W-:Y:S01]  /*e490*/  FFMA R148, R119, R203.reuse, R148 ;  /* 0x000000cb77947223 */ /* 0x080fe20000000094 */
[-C--:B------:R-:W-:Y:S01]  /*e4a0*/  FFMA R144, R115, R203.reuse, R144 ;  /* 0x000000cb73907223 */ /* 0x080fe20000000090 */
[-C--:B------:R-:W-:Y:S01]  /*e4b0*/  FFMA R136, R107, R203.reuse, R136 ;  /* 0x000000cb6b887223 */ /* 0x080fe20000000088 */
[----:B------:R-:W3:Y:S01]  /*e4c0*/  LDS R169, [R45+-0x398] ;  /* 0xfffc68002da97984 */ /* 0x000ee20000000800 */
[----:B------:R-:W-:Y:S01]  /*e4d0*/  FFMA R128, R99, R203, R128 ;  /* 0x000000cb63807223 */ /* 0x000fe20000000080 */
[-C--:B------:R-:W-:Y:S01]  /*e4e0*/  FFMA R121, R121, R194.reuse, R122 ;  /* 0x000000c279797223 */ /* 0x080fe2000000007a */
[-C--:B------:R-:W-:Y:S01]  /*e4f0*/  FFMA R120, R119, R194.reuse, R120 ;  /* 0x000000c277787223 */ /* 0x080fe20000000078 */
[----:B------:R-:W4:Y:S01]  /*e500*/  LDS R166, [R45+-0x2b0] ;  /* 0xfffd50002da67984 */ /* 0x000f220000000800 */
[-C--:B------:R-:W-:Y:S01]  /*e510*/  FFMA R117, R117, R194.reuse, R118 ;  /* 0x000000c275757223 */ /* 0x080fe20000000076 */
[-C--:B------:R-:W-:Y:S01]  /*e520*/  FFMA R116, R115, R194.reuse, R116 ;  /* 0x000000c273747223 */ /* 0x080fe20000000074 */
[-C--:B------:R-:W-:Y:S01]  /*e530*/  FFMA R113, R113, R194.reuse, R114 ;  /* 0x000000c271717223 */ /* 0x080fe20000000072 */
[----:B------:R-:W5:Y:S01]  /*e540*/  LDS R165, [R45+-0x1c8] ;  /* 0xfffe38002da57984 */ /* 0x000f620000000800 */
[-C--:B------:R-:W-:Y:S01]  /*e550*/  FFMA R109, R109, R194.reuse, R110 ;  /* 0x000000c26d6d7223 */ /* 0x080fe2000000006e */
[-C--:B------:R-:W-:Y:S01]  /*e560*/  FFMA R108, R107, R194.reuse, R108 ;  /* 0x000000c26b6c7223 */ /* 0x080fe2000000006c */
[----:B------:R-:W-:Y:S01]  /*e570*/  FFMA R100, R99, R194, R100 ;  /* 0x000000c263647223 */ /* 0x000fe20000000064 */
[----:B------:R-:W5:Y:S04]  /*e580*/  LDS R162, [R45+-0xe0] ;  /* 0xffff20002da27984 */ /* 0x000f680000000800 */
[----:B------:R-:W5:Y:S04]  /*e590*/  LDS R161, [R45+0x8] ;  /* 0x000008002da17984 */ /* 0x000f680000000800 */
[----:B------:R-:W5:Y:S04]  /*e5a0*/  LDS R157, [R45+0x1d8] ;  /* 0x0001d8002d9d7984 */ /* 0x000f680000000800 */
[----:B------:R-:W5:Y:S04]  /*e5b0*/  LDS R154, [R45+0x2c0] ;  /* 0x0002c0002d9a7984 */ /* 0x000f680000000800 */
[----:B------:R-:W5:Y:S01]  /*e5c0*/  LDS R151, [R45+0x3a8] ;  /* 0x0003a8002d977984 */ /* 0x000f620000000800 */
[C---:B0-----:R-:W-:Y:S01]  /*e5d0*/  FFMA R51, R174.reuse, R190, R51 ;  /* 0x000000beae337223 */ /* 0x041fe20000000033 */
[----:B------:R-:W-:-:S02]  /*e5e0*/  FFMA R65, R174, R192, R65 ;  /* 0x000000c0ae417223 */ /* 0x000fc40000000041 */
[----:B------:R-:W0:Y:S01]  /*e5f0*/  LDS R152, [R45+0x490] ;  /* 0x000490002d987984 */ /* 0x000e220000000800 */
[C---:B-1----:R-:W-:Y:S01]  /*e600*/  FFMA R52, R173.reuse, R190, R52 ;  /* 0x000000bead347223 */ /* 0x042fe20000000034 */
[----:B------:R-:W-:Y:S02]  /*e610*/  FFMA R66, R173, R192, R66 ;  /* 0x000000c0ad427223 */ /* 0x000fe40000000042 */
[----:B------:R1:W0:Y:S01]  /*e620*/  LDS R147, [R45+0x578] ;  /* 0x000578002d937984 */ /* 0x0002220000000800 */
[C---:B--2---:R-:W-:Y:S01]  /*e630*/  FFMA R53, R170.reuse, R190, R53 ;  /* 0x000000beaa357223 */ /* 0x044fe20000000035 */
[----:B------:R-:W-:Y:S02]  /*e640*/  FFMA R67, R170, R192, R67 ;  /* 0x000000c0aa437223 */ /* 0x000fe40000000043 */
[----:B------:R-:W2:Y:S01]  /*e650*/  LDS R111, [R48+UR4+-0x238] ;  /* 0xfffdc804306f7984 */ /* 0x000ea20008000800 */
[C---:B---3--:R-:W-:Y:S01]  /*e660*/  FFMA R54, R169.reuse, R190, R54 ;  /* 0x000000bea9367223 */ /* 0x048fe20000000036 */
[----:B------:R-:W-:-:S02]  /*e670*/  FFMA R68, R169, R192, R68 ;  /* 0x000000c0a9447223 */ /* 0x000fc40000000044 */
[----:B------:R-:W3:Y:S01]  /*e680*/  LDS R102, [R48+UR4+-0x118] ;  /* 0xfffee80430667984 */ /* 0x000ee20008000800 */
[C---:B----4-:R-:W-:Y:S01]  /*e690*/  FFMA R55, R166.reuse, R190, R55 ;  /* 0x000000bea6377223 */ /* 0x050fe20000000037 */
[----:B------:R-:W-:Y:S01]  /*e6a0*/  FFMA R69, R166, R192, R69 ;  /* 0x000000c0a6457223 */ /* 0x000fe20000000045 */
[----:B-1----:R-:W-:Y:S01]  /*e6b0*/  VIADD R45, R45, 0xe8 ;  /* 0x000000e82d2d7836 */ /* 0x002fe20000000000 */
[----:B------:R-:W1:Y:S01]  /*e6c0*/  LDS R106, [R48+UR4+0x8] ;  /* 0x00000804306a7984 */ /* 0x000e620008000800 */
[C---:B-----5:R-:W-:Y:S01]  /*e6d0*/  FFMA R56, R165.reuse, R190, R56 ;  /* 0x000000bea5387223 */ /* 0x060fe20000000038 */
[-C--:B------:R-:W-:Y:S02]  /*e6e0*/  FFMA R70, R165, R192.reuse, R70 ;  /* 0x000000c0a5467223 */ /* 0x080fe40000000046 */
[----:B------:R-:W4:Y:S01]  /*e6f0*/  LDS R49, [R48+UR4+0x128] ;  /* 0x0001280430317984 */ /* 0x000f220008000800 */
[C---:B------:R-:W-:Y:S01]  /*e700*/  FFMA R252, R162.reuse, R192, R71 ;  /* 0x000000c0a2fc7223 */ /* 0x040fe20000000047 */
[----:B------:R-:W-:-:S02]  /*e710*/  FFMA R57, R162, R190, R57 ;  /* 0x000000bea2397223 */ /* 0x000fc40000000039 */
[----:B------:R-:W5:Y:S01]  /*e720*/  LDS R59, [R48+UR4+0x248] ;  /* 0x00024804303b7984 */ /* 0x000f620008000800 */
[C---:B------:R-:W-:Y:S01]  /*e730*/  FFMA R58, R161.reuse, R190, R58 ;  /* 0x000000bea13a7223 */ /* 0x040fe2000000003a */
[----:B------:R-:W-:Y:S02]  /*e740*/  FFMA R72, R161, R192, R72 ;  /* 0x000000c0a1487223 */ /* 0x000fe40000000048 */
[----:B------:R-:W5:Y:S01]  /*e750*/  LDS R73, [R48+UR4+0x368] ;  /* 0x0003680430497984 */ /* 0x000f620008000800 */
[----:B------:R-:W-:Y:S01]  /*e760*/  UIADD3 UR4, UPT, UPT, UR4, 0xc, URZ ;  /* 0x0000000c04047890 */ /* 0x000fe2000fffe0ff */
[C---:B------:R-:W-:Y:S01]  /*e770*/  FFMA R60, R157.reuse, R190, R60 ;  /* 0x000000be9d3c7223 */ /* 0x040fe2000000003c */
[----:B------:R-:W-:Y:S01]  /*e780*/  FFMA R74, R157, R192, R74 ;  /* 0x000000c09d4a7223 */ /* 0x000fe2000000004a */
[C---:B------:R-:W-:Y:S01]  /*e790*/  FFMA R61, R154.reuse, R190, R61 ;  /* 0x000000be9a3d7223 */ /* 0x040fe2000000003d */
[----:B------:R-:W-:Y:S01]  /*e7a0*/  UISETP.NE.AND UP0, UPT, UR4, 0x4a4, UPT ;  /* 0x000004a40400788c */ /* 0x000fe2000bf05270 */
[----:B------:R-:W-:Y:S01]  /*e7b0*/  FFMA R75, R154, R192, R75 ;  /* 0x000000c09a4b7223 */ /* 0x000fe2000000004b */
[C---:B------:R-:W-:Y:S01]  /*e7c0*/  FFMA R62, R151.reuse, R190, R62 ;  /* 0x000000be973e7223 */ /* 0x040fe2000000003e */
[----:B------:R-:W-:Y:S01]  /*e7d0*/  FFMA R76, R151, R192, R76 ;  /* 0x000000c0974c7223 */ /* 0x000fe2000000004c */
[C---:B0-----:R-:W-:Y:S01]  /*e7e0*/  FFMA R63, R152.reuse, R190, R63 ;  /* 0x000000be983f7223 */ /* 0x041fe2000000003f */
[----:B------:R-:W-:Y:S01]  /*e7f0*/  FFMA R77, R152, R192, R77 ;  /* 0x000000c0984d7223 */ /* 0x000fe2000000004d */
[C---:B------:R-:W-:Y:S01]  /*e800*/  FFMA R64, R147.reuse, R190, R64 ;  /* 0x000000be93407223 */ /* 0x040fe20000000040 */
[----:B------:R-:W-:Y:S01]  /*e810*/  FFMA R78, R147, R192, R78 ;  /* 0x000000c0934e7223 */ /* 0x000fe2000000004e */
[-C--:B--2---:R-:W-:Y:S01]  /*e820*/  FFMA R88, R157, R111.reuse, R88 ;  /* 0x0000006f9d587223 */ /* 0x084fe20000000058 */
[-C--:B------:R-:W-:Y:S01]  /*e830*/  FFMA R79, R174, R111.reuse, R79 ;  /* 0x0000006fae4f7223 */ /* 0x080fe2000000004f */
[CC--:B------:R-:W-:Y:S01]  /*e840*/  FFMA R80, R173.reuse, R111.reuse, R80 ;  /* 0x0000006fad507223 */ /* 0x0c0fe20000000050 */
[----:B------:R-:W-:Y:S01]  /*e850*/  FFMA R81, R170, R111, R81 ;  /* 0x0000006faa517223 */ /* 0x000fe20000000051 */
[-C--:B---3--:R-:W-:Y:S01]  /*e860*/  FFMA R93, R174, R102.reuse, R93 ;  /* 0x00000066ae5d7223 */ /* 0x088fe2000000005d */
        /* <DEDUP_REMOVED lines=13> */
[-C--:B-1----:R-:W-:Y:S01]  /*e940*/  FFMA R143, R174, R106.reuse, R143 ;  /* 0x0000006aae8f7223 */ /* 0x082fe2000000008f */
        /* <DEDUP_REMOVED lines=13> */
[C---:B----4-:R-:W-:Y:S01]  /*ea20*/  FFMA R184, R157.reuse, R49, R184 ;  /* 0x000000319db87223 */ /* 0x050fe200000000b8 */
[C---:B-----5:R-:W-:Y:S01]  /*ea30*/  FFMA R132, R157.reuse, R59, R132 ;  /* 0x0000003b9d847223 */ /* 0x060fe20000000084 */
        /* <DEDUP_REMOVED lines=50> */
[----:B------:R-:W-:Y:S01]  /*ed60*/  IMAD.MOV.U32 R157, RZ, RZ, R47 ;  /* 0x000000ffff9d7224 */ /* 0x000fe200078e002f */
[----:B------:R-:W-:Y:S06]  /*ed70*/  BRA.U UP0, `(.L_x_131) ;  /* 0xffffffe500a87547 */ /* 0x000fec000b83ffff */
[----:B------:R-:W-:-:S05]  /*ed80*/  VIADD R46, R46, 0x1 ;  /* 0x000000012e2e7836 */ /* 0x000fca0000000000 */
[----:B------:R-:W-:-:S13]  /*ed90*/  ISETP.NE.AND P6, PT, R46, 0x8, PT ;  /* 0x000000082e00780c */ /* 0x000fda0003fc5270 */
[----:B------:R-:W-:Y:S05]  /*eda0*/  @P6 BRA `(.L_x_132) ;  /* 0xffffffe400646947 */ /* 0x000fea000383ffff */
[----:B------:R-:W-:-:S05]  /*edb0*/  VIADD R44, R44, 0x1 ;  /* 0x000000012c2c7836 */ /* 0x000fca0000000000 */
[----:B------:R-:W-:-:S13]  /*edc0*/  ISETP.NE.AND P6, PT, R44, 0x8, PT ;  /* 0x000000082c00780c */ /* 0x000fda0003fc5270 */
[----:B------:R-:W-:Y:S05]  /*edd0*/  @P6 BRA `(.L_x_133) ;  /* 0xffffff8400c46947 */ /* 0x000fea000383ffff */
[----:B------:R-:W0:Y:S01]  /*ede0*/  S2R R0, SR_TID.Z ;  /* 0x0000000000007919 */ /* 0x000e220000002300 */
[----:B------:R-:W1:Y:S01]  /*edf0*/  LDC.64 R2, c[0x0][0x390] ;  /* 0x0000e400ff027b82 */ /* 0x000e620000000a00 */
[----:B------:R-:W2:Y:S01]  /*ee00*/  S2R R9, SR_TID.X ;  /* 0x0000000000097919 */ /* 0x000ea20000002100 */
[----:B------:R-:W3:Y:S01]  /*ee10*/  S2R R5, SR_CTAID.Y ;  /* 0x0000000000057919 */ /* 0x000ee20000002600 */
[----:B------:R-:W4:Y:S01]  /*ee20*/  S2R R7, SR_CTAID.X ;  /* 0x0000000000077919 */ /* 0x000f220000002500 */
[----:B0-----:R-:W-:-:S05]  /*ee30*/  IMAD R0, R0, 0x62000, RZ ;  /* 0x0006200000007824 */ /* 0x001fca00078e02ff */
[----:B--2---:R-:W-:-:S05]  /*ee40*/  LOP3.LUT R0, R0, R9, RZ, 0xfc, !PT ;  /* 0x0000000900007212 */ /* 0x004fca00078efcff */
[----:B---3--:R-:W-:-:S04]  /*ee50*/  IMAD R0, R5, 0xc40, R0 ;  /* 0x00000c4005007824 */ /* 0x008fc800078e0200 */
[----:B----4-:R-:W-:-:S04]  /*ee60*/  IMAD R5, R7, 0x38, R0 ;  /* 0x0000003807057824 */ /* 0x010fc800078e0200 */
[----:B-1----:R-:W-:-:S05]  /*ee70*/  IMAD.WIDE.U32 R2, R5, 0x4, R2 ;  /* 0x0000000405027825 */ /* 0x002fca00078e0002 */
[----:B------:R-:W-:Y:S04]  /*ee80*/  STG.E desc[UR6][R2.64], R51 ;  /* 0x0000003302007986 */ /* 0x000fe8000c101906 */
        /* <DEDUP_REMOVED lines=110> */
[----:B------:R-:W-:Y:S01]  /*f570*/  STG.E desc[UR6][R2.64+0x159d80], R50 ;  /* 0x159d803202007986 */ /* 0x000fe2000c101906 */
[----:B------:R-:W-:Y:S05]  /*f580*/  EXIT ;  /* 0x000000000000794d */ /* 0x000fea0003800000 */
.L_x_134:
        /* <DEDUP_REMOVED lines=15> */
.L_x_137:


//--------------------- .nv.shared._Z6conv2dPfPKfS_ --------------------------
	.section	.nv.shared._Z6conv2dPfPKfS_,"aw",@nobits
	.sectionflags	@""
	.align	4
.nv.shared._Z6conv2dPfPKfS_:
	.zero		5120


//--------------------- .nv.shared.reserved.0     --------------------------
	.section	.nv.shared.reserved.0,"aw",@nobits
	.weak		__nv_reservedSMEM_offset_0_alias
	.size		__nv_reservedSMEM_offset_0_alias, 0, 64
	.other		__nv_reservedSMEM_offset_0_alias,@"STO_CUDA_RESERVED_SHARED STV_DEFAULT"
__nv_reservedSMEM_offset_0_alias:
	.zero		0
	.zero		64


//--------------------- .nv.shared.default_function_kernel0 --------------------------
	.section	.nv.shared.default_function_kernel0,"aw",@nobits
	.sectionflags	@""
	.align	4
.nv.shared.default_function_kernel0:
	.zero		39936


//--------------------- .nv.constant0._Z6conv2dPfPKfS_ --------------------------
	.section	.nv.constant0._Z6conv2dPfPKfS_,"a",@progbits
	.sectionflags	@""
	.align	4
.nv.constant0._Z6conv2dPfPKfS_:
	.zero		920


//--------------------- .nv.constant0._Z9transformPfS_ --------------------------
	.section	.nv.constant0._Z9transformPfS_,"a",@progbits
	.sectionflags	@""
	.align	4
.nv.constant0._Z9transformPfS_:
	.zero		912


//--------------------- .nv.constant0.default_function_kernel0 --------------------------
	.section	.nv.constant0.default_function_kernel0,"a",@progbits
	.sectionflags	@""
	.align	4
.nv.constant0.default_function_kernel0:
	.zero		920


//--------------------- SYMBOLS --------------------------

	.type		.nv.reservedSmem.offset0,@object
	.size		.nv.reservedSmem.offset0,0x4
	.type		.nv.reservedSmem.cap,@object
	.size		.nv.reservedSmem.cap,0x4
